	.target	sm_90

	.elftype	@"ET_EXEC"


//--------------------- .note.nv.tkinfo           --------------------------
	.section	.note.nv.tkinfo,"",@"SHT_NOTE"
	.sectionflags	@"SHF_NOTE_NV_TKINFO"
	.tkinfo
        /*0018*/ 	.word	0x00000002
        /*0030*/ 	.string	""
        /*0030*/ 	.string	"ptxas"
        /*0030*/ 	.string	"Cuda compilation tools, release 13.0, V13.0.88"
        /*0030*/ 	.string	"Build cuda_13.0.r13.0/compiler.36424714_0"
        /*0030*/ 	.string	"-arch sm_90 -m 64 "



//--------------------- .note.nv.cuinfo           --------------------------
	.section	.note.nv.cuinfo,"",@"SHT_NOTE"
	.sectionflags	@"SHF_NOTE_NV_CUINFO"
        /*0018*/ 	.short	0x0002
        /*001a*/ 	.short	0x005a
        /*001c*/ 	.short	0x0082
	.zero		2


//--------------------- .nv.info                  --------------------------
	.section	.nv.info,"",@"SHT_CUDA_INFO"
	.align	4


	//----- nvinfo : EIATTR_REGCOUNT
	.align		4
        /*0000*/ 	.byte	0x04, 0x2f
        /*0002*/ 	.short	(.L_61 - .L_60)
	.align		4
.L_60:
        /*0004*/ 	.word	index@(_Z25multi_tensor_apply_kernelI18TensorListMetadataILi5EE15DistAdamFunctorIfffEJPfffffff10adamMode_tfEEvlPViT_T0_DpT1_)
        /*0008*/ 	.word	0x00000020


	//----- nvinfo : EIATTR_FRAME_SIZE
	.align		4
.L_61:
        /*000c*/ 	.byte	0x04, 0x11
        /*000e*/ 	.short	(.L_63 - .L_62)
	.align		4
.L_62:
        /*0010*/ 	.word	index@(_Z25multi_tensor_apply_kernelI18TensorListMetadataILi5EE15DistAdamFunctorIfffEJPfffffff10adamMode_tfEEvlPViT_T0_DpT1_)
        /*0014*/ 	.word	0x00000000


	//----- nvinfo : EIATTR_REGCOUNT
	.align		4
.L_63:
        /*0018*/ 	.byte	0x04, 0x2f
        /*001a*/ 	.short	(.L_65 - .L_64)
	.align		4
.L_64:
        /*001c*/ 	.word	index@(_Z25multi_tensor_apply_kernelI18TensorListMetadataILi5EE15DistAdamFunctorIffN3c104HalfEEJPfffffff10adamMode_tfEEvlPViT_T0_DpT1_)
        /*0020*/ 	.word	0x00000020


	//----- nvinfo : EIATTR_FRAME_SIZE
	.align		4
.L_65:
        /*0024*/ 	.byte	0x04, 0x11
        /*0026*/ 	.short	(.L_67 - .L_66)
	.align		4
.L_66:
        /*0028*/ 	.word	index@(_Z25multi_tensor_apply_kernelI18TensorListMetadataILi5EE15DistAdamFunctorIffN3c104HalfEEJPfffffff10adamMode_tfEEvlPViT_T0_DpT1_)
        /*002c*/ 	.word	0x00000000


	//----- nvinfo : EIATTR_REGCOUNT
	.align		4
.L_67:
        /*0030*/ 	.byte	0x04, 0x2f
        /*0032*/ 	.short	(.L_69 - .L_68)
	.align		4
.L_68:
        /*0034*/ 	.word	index@(_Z25multi_tensor_apply_kernelI18TensorListMetadataILi5EE15DistAdamFunctorIffN3c108BFloat16EEJPfffffff10adamMode_tfEEvlPViT_T0_DpT1_)
        /*0038*/ 	.word	0x00000020


	//----- nvinfo : EIATTR_FRAME_SIZE
	.align		4
.L_69:
        /*003c*/ 	.byte	0x04, 0x11
        /*003e*/ 	.short	(.L_71 - .L_70)
	.align		4
.L_70:
        /*0040*/ 	.word	index@(_Z25multi_tensor_apply_kernelI18TensorListMetadataILi5EE15DistAdamFunctorIffN3c108BFloat16EEJPfffffff10adamMode_tfEEvlPViT_T0_DpT1_)
        /*0044*/ 	.word	0x00000000


	//----- nvinfo : EIATTR_REGCOUNT
	.align		4
.L_71:
        /*0048*/ 	.byte	0x04, 0x2f
        /*004a*/ 	.short	(.L_73 - .L_72)
	.align		4
.L_72:
        /*004c*/ 	.word	index@(_Z25multi_tensor_apply_kernelI18TensorListMetadataILi5EE15DistAdamFunctorIfN3c104HalfEfEJPfffffff10adamMode_tfEEvlPViT_T0_DpT1_)
        /*0050*/ 	.word	0x00000020


	//----- nvinfo : EIATTR_FRAME_SIZE
	.align		4
.L_73:
        /*0054*/ 	.byte	0x04, 0x11
        /*0056*/ 	.short	(.L_75 - .L_74)
	.align		4
.L_74:
        /*0058*/ 	.word	index@(_Z25multi_tensor_apply_kernelI18TensorListMetadataILi5EE15DistAdamFunctorIfN3c104HalfEfEJPfffffff10adamMode_tfEEvlPViT_T0_DpT1_)
        /*005c*/ 	.word	0x00000000


	//----- nvinfo : EIATTR_REGCOUNT
	.align		4
.L_75:
        /*0060*/ 	.byte	0x04, 0x2f
        /*0062*/ 	.short	(.L_77 - .L_76)
	.align		4
.L_76:
        /*0064*/ 	.word	index@(_Z25multi_tensor_apply_kernelI18TensorListMetadataILi5EE15DistAdamFunctorIfN3c104HalfES4_EJPfffffff10adamMode_tfEEvlPViT_T0_DpT1_)
        /*0068*/ 	.word	0x00000020


	//----- nvinfo : EIATTR_FRAME_SIZE
	.align		4
.L_77:
        /*006c*/ 	.byte	0x04, 0x11
        /*006e*/ 	.short	(.L_79 - .L_78)
	.align		4
.L_78:
        /*0070*/ 	.word	index@(_Z25multi_tensor_apply_kernelI18TensorListMetadataILi5EE15DistAdamFunctorIfN3c104HalfES4_EJPfffffff10adamMode_tfEEvlPViT_T0_DpT1_)
        /*0074*/ 	.word	0x00000000


	//----- nvinfo : EIATTR_REGCOUNT
	.align		4
.L_79:
        /*0078*/ 	.byte	0x04, 0x2f
        /*007a*/ 	.short	(.L_81 - .L_80)
	.align		4
.L_80:
        /*007c*/ 	.word	index@(_Z25multi_tensor_apply_kernelI18TensorListMetadataILi5EE15DistAdamFunctorIfN3c104HalfENS3_8BFloat16EEJPfffffff10adamMode_tfEEvlPViT_T0_DpT1_)
        /*0080*/ 	.word	0x00000020


	//----- nvinfo : EIATTR_FRAME_SIZE
	.align		4
.L_81:
        /*0084*/ 	.byte	0x04, 0x11
        /*0086*/ 	.short	(.L_83 - .L_82)
	.align		4
.L_82:
        /*0088*/ 	.word	index@(_Z25multi_tensor_apply_kernelI18TensorListMetadataILi5EE15DistAdamFunctorIfN3c104HalfENS3_8BFloat16EEJPfffffff10adamMode_tfEEvlPViT_T0_DpT1_)
        /*008c*/ 	.word	0x00000000


	//----- nvinfo : EIATTR_REGCOUNT
	.align		4
.L_83:
        /*0090*/ 	.byte	0x04, 0x2f
        /*0092*/ 	.short	(.L_85 - .L_84)
	.align		4
.L_84:
        /*0094*/ 	.word	index@(_Z25multi_tensor_apply_kernelI18TensorListMetadataILi5EE15DistAdamFunctorIfN3c108BFloat16EfEJPfffffff10adamMode_tfEEvlPViT_T0_DpT1_)
        /*0098*/ 	.word	0x00000020


	//----- nvinfo : EIATTR_FRAME_SIZE
	.align		4
.L_85:
        /*009c*/ 	.byte	0x04, 0x11
        /*009e*/ 	.short	(.L_87 - .L_86)
	.align		4
.L_86:
        /*00a0*/ 	.word	index@(_Z25multi_tensor_apply_kernelI18TensorListMetadataILi5EE15DistAdamFunctorIfN3c108BFloat16EfEJPfffffff10adamMode_tfEEvlPViT_T0_DpT1_)
        /*00a4*/ 	.word	0x00000000


	//----- nvinfo : EIATTR_REGCOUNT
	.align		4
.L_87:
        /*00a8*/ 	.byte	0x04, 0x2f
        /*00aa*/ 	.short	(.L_89 - .L_88)
	.align		4
.L_88:
        /*00ac*/ 	.word	index@(_Z25multi_tensor_apply_kernelI18TensorListMetadataILi5EE15DistAdamFunctorIfN3c108BFloat16ENS3_4HalfEEJPfffffff10adamMode_tfEEvlPViT_T0_DpT1_)
        /*00b0*/ 	.word	0x00000020


	//----- nvinfo : EIATTR_FRAME_SIZE
	.align		4
.L_89:
        /*00b4*/ 	.byte	0x04, 0x11
        /*00b6*/ 	.short	(.L_91 - .L_90)
	.align		4
.L_90:
        /*00b8*/ 	.word	index@(_Z25multi_tensor_apply_kernelI18TensorListMetadataILi5EE15DistAdamFunctorIfN3c108BFloat16ENS3_4HalfEEJPfffffff10adamMode_tfEEvlPViT_T0_DpT1_)
        /*00bc*/ 	.word	0x00000000


	//----- nvinfo : EIATTR_REGCOUNT
	.align		4
.L_91:
        /*00c0*/ 	.byte	0x04, 0x2f
        /*00c2*/ 	.short	(.L_93 - .L_92)
	.align		4
.L_92:
        /*00c4*/ 	.word	index@(_Z25multi_tensor_apply_kernelI18TensorListMetadataILi5EE15DistAdamFunctorIfN3c108BFloat16ES4_EJPfffffff10adamMode_tfEEvlPViT_T0_DpT1_)
        /*00c8*/ 	.word	0x00000020


	//----- nvinfo : EIATTR_FRAME_SIZE
	.align		4
.L_93:
        /*00cc*/ 	.byte	0x04, 0x11
        /*00ce*/ 	.short	(.L_95 - .L_94)
	.align		4
.L_94:
        /*00d0*/ 	.word	index@(_Z25multi_tensor_apply_kernelI18TensorListMetadataILi5EE15DistAdamFunctorIfN3c108BFloat16ES4_EJPfffffff10adamMode_tfEEvlPViT_T0_DpT1_)
        /*00d4*/ 	.word	0x00000000


	//----- nvinfo : EIATTR_REGCOUNT
	.align		4
.L_95:
        /*00d8*/ 	.byte	0x04, 0x2f
        /*00da*/ 	.short	(.L_97 - .L_96)
	.align		4
.L_96:
        /*00dc*/ 	.word	index@(_Z25multi_tensor_apply_kernelI18TensorListMetadataILi5EE15DistAdamFunctorIN3c104HalfEffEJPfffffff10adamMode_tfEEvlPViT_T0_DpT1_)
        /*00e0*/ 	.word	0x00000028


	//----- nvinfo : EIATTR_FRAME_SIZE
	.align		4
.L_97:
        /*00e4*/ 	.byte	0x04, 0x11
        /*00e6*/ 	.short	(.L_99 - .L_98)
	.align		4
.L_98:
        /*00e8*/ 	.word	index@(_Z25multi_tensor_apply_kernelI18TensorListMetadataILi5EE15DistAdamFunctorIN3c104HalfEffEJPfffffff10adamMode_tfEEvlPViT_T0_DpT1_)
        /*00ec*/ 	.word	0x00000000


	//----- nvinfo : EIATTR_REGCOUNT
	.align		4
.L_99:
        /*00f0*/ 	.byte	0x04, 0x2f
        /*00f2*/ 	.short	(.L_101 - .L_100)
	.align		4
.L_100:
        /*00f4*/ 	.word	index@(_Z25multi_tensor_apply_kernelI18TensorListMetadataILi5EE15DistAdamFunctorIN3c104HalfEfS4_EJPfffffff10adamMode_tfEEvlPViT_T0_DpT1_)
        /*00f8*/ 	.word	0x00000028


	//----- nvinfo : EIATTR_FRAME_SIZE
	.align		4
.L_101:
        /*00fc*/ 	.byte	0x04, 0x11
        /*00fe*/ 	.short	(.L_103 - .L_102)
	.align		4
.L_102:
        /*0100*/ 	.word	index@(_Z25multi_tensor_apply_kernelI18TensorListMetadataILi5EE15DistAdamFunctorIN3c104HalfEfS4_EJPfffffff10adamMode_tfEEvlPViT_T0_DpT1_)
        /*0104*/ 	.word	0x00000000


	//----- nvinfo : EIATTR_REGCOUNT
	.align		4
.L_103:
        /*0108*/ 	.byte	0x04, 0x2f
        /*010a*/ 	.short	(.L_105 - .L_104)
	.align		4
.L_104:
        /*010c*/ 	.word	index@(_Z25multi_tensor_apply_kernelI18TensorListMetadataILi5EE15DistAdamFunctorIN3c104HalfEfNS3_8BFloat16EEJPfffffff10adamMode_tfEEvlPViT_T0_DpT1_)
        /*0110*/ 	.word	0x00000028


	//----- nvinfo : EIATTR_FRAME_SIZE
	.align		4
.L_105:
        /*0114*/ 	.byte	0x04, 0x11
        /*0116*/ 	.short	(.L_107 - .L_106)
	.align		4
.L_106:
        /*0118*/ 	.word	index@(_Z25multi_tensor_apply_kernelI18TensorListMetadataILi5EE15DistAdamFunctorIN3c104HalfEfNS3_8BFloat16EEJPfffffff10adamMode_tfEEvlPViT_T0_DpT1_)
        /*011c*/ 	.word	0x00000000


	//----- nvinfo : EIATTR_REGCOUNT
	.align		4
.L_107:
        /*0120*/ 	.byte	0x04, 0x2f
        /*0122*/ 	.short	(.L_109 - .L_108)
	.align		4
.L_108:
        /*0124*/ 	.word	index@(_Z25multi_tensor_apply_kernelI18TensorListMetadataILi5EE15DistAdamFunctorIN3c104HalfES4_fEJPfffffff10adamMode_tfEEvlPViT_T0_DpT1_)
        /*0128*/ 	.word	0x00000028


	//----- nvinfo : EIATTR_FRAME_SIZE
	.align		4
.L_109:
        /*012c*/ 	.byte	0x04, 0x11
        /*012e*/ 	.short	(.L_111 - .L_110)
	.align		4
.L_110:
        /*0130*/ 	.word	index@(_Z25multi_tensor_apply_kernelI18TensorListMetadataILi5EE15DistAdamFunctorIN3c104HalfES4_fEJPfffffff10adamMode_tfEEvlPViT_T0_DpT1_)
        /*0134*/ 	.word	0x00000000


	//----- nvinfo : EIATTR_REGCOUNT
	.align		4
.L_111:
        /*0138*/ 	.byte	0x04, 0x2f
        /*013a*/ 	.short	(.L_113 - .L_112)
	.align		4
.L_112:
        /*013c*/ 	.word	index@(_Z25multi_tensor_apply_kernelI18TensorListMetadataILi5EE15DistAdamFunctorIN3c104HalfES4_S4_EJPfffffff10adamMode_tfEEvlPViT_T0_DpT1_)
        /*0140*/ 	.word	0x00000028


	//----- nvinfo : EIATTR_FRAME_SIZE
	.align		4
.L_113:
        /*0144*/ 	.byte	0x04, 0x11
        /*0146*/ 	.short	(.L_115 - .L_114)
	.align		4
.L_114:
        /*0148*/ 	.word	index@(_Z25multi_tensor_apply_kernelI18TensorListMetadataILi5EE15DistAdamFunctorIN3c104HalfES4_S4_EJPfffffff10adamMode_tfEEvlPViT_T0_DpT1_)
        /*014c*/ 	.word	0x00000000


	//----- nvinfo : EIATTR_REGCOUNT
	.align		4
.L_115:
        /*0150*/ 	.byte	0x04, 0x2f
        /*0152*/ 	.short	(.L_117 - .L_116)
	.align		4
.L_116:
        /*0154*/ 	.word	index@(_Z25multi_tensor_apply_kernelI18TensorListMetadataILi5EE15DistAdamFunctorIN3c104HalfES4_NS3_8BFloat16EEJPfffffff10adamMode_tfEEvlPViT_T0_DpT1_)
        /*0158*/ 	.word	0x00000028


	//----- nvinfo : EIATTR_FRAME_SIZE
	.align		4
.L_117:
        /*015c*/ 	.byte	0x04, 0x11
        /*015e*/ 	.short	(.L_119 - .L_118)
	.align		4
.L_118:
        /*0160*/ 	.word	index@(_Z25multi_tensor_apply_kernelI18TensorListMetadataILi5EE15DistAdamFunctorIN3c104HalfES4_NS3_8BFloat16EEJPfffffff10adamMode_tfEEvlPViT_T0_DpT1_)
        /*0164*/ 	.word	0x00000000


	//----- nvinfo : EIATTR_REGCOUNT
	.align		4
.L_119:
        /*0168*/ 	.byte	0x04, 0x2f
        /*016a*/ 	.short	(.L_121 - .L_120)
	.align		4
.L_120:
        /*016c*/ 	.word	index@(_Z25multi_tensor_apply_kernelI18TensorListMetadataILi5EE15DistAdamFunctorIN3c104HalfENS3_8BFloat16EfEJPfffffff10adamMode_tfEEvlPViT_T0_DpT1_)
        /*0170*/ 	.word	0x00000028


	//----- nvinfo : EIATTR_FRAME_SIZE
	.align		4
.L_121:
        /*0174*/ 	.byte	0x04, 0x11
        /*0176*/ 	.short	(.L_123 - .L_122)
	.align		4
.L_122:
        /*0178*/ 	.word	index@(_Z25multi_tensor_apply_kernelI18TensorListMetadataILi5EE15DistAdamFunctorIN3c104HalfENS3_8BFloat16EfEJPfffffff10adamMode_tfEEvlPViT_T0_DpT1_)
        /*017c*/ 	.word	0x00000000


	//----- nvinfo : EIATTR_REGCOUNT
	.align		4
.L_123:
        /*0180*/ 	.byte	0x04, 0x2f
        /*0182*/ 	.short	(.L_125 - .L_124)
	.align		4
.L_124:
        /*0184*/ 	.word	index@(_Z25multi_tensor_apply_kernelI18TensorListMetadataILi5EE15DistAdamFunctorIN3c104HalfENS3_8BFloat16ES4_EJPfffffff10adamMode_tfEEvlPViT_T0_DpT1_)
        /*0188*/ 	.word	0x00000028


	//----- nvinfo : EIATTR_FRAME_SIZE
	.align		4
.L_125:
        /*018c*/ 	.byte	0x04, 0x11
        /*018e*/ 	.short	(.L_127 - .L_126)
	.align		4
.L_126:
        /*0190*/ 	.word	index@(_Z25multi_tensor_apply_kernelI18TensorListMetadataILi5EE15DistAdamFunctorIN3c104HalfENS3_8BFloat16ES4_EJPfffffff10adamMode_tfEEvlPViT_T0_DpT1_)
        /*0194*/ 	.word	0x00000000


	//----- nvinfo : EIATTR_REGCOUNT
	.align		4
.L_127:
        /*0198*/ 	.byte	0x04, 0x2f
        /*019a*/ 	.short	(.L_129 - .L_128)
	.align		4
.L_128:
        /*019c*/ 	.word	index@(_Z25multi_tensor_apply_kernelI18TensorListMetadataILi5EE15DistAdamFunctorIN3c104HalfENS3_8BFloat16ES5_EJPfffffff10adamMode_tfEEvlPViT_T0_DpT1_)
        /*01a0*/ 	.word	0x00000028


	//----- nvinfo : EIATTR_FRAME_SIZE
	.align		4
.L_129:
        /*01a4*/ 	.byte	0x04, 0x11
        /*01a6*/ 	.short	(.L_131 - .L_130)
	.align		4
.L_130:
        /*01a8*/ 	.word	index@(_Z25multi_tensor_apply_kernelI18TensorListMetadataILi5EE15DistAdamFunctorIN3c104HalfENS3_8BFloat16ES5_EJPfffffff10adamMode_tfEEvlPViT_T0_DpT1_)
        /*01ac*/ 	.word	0x00000000


	//----- nvinfo : EIATTR_REGCOUNT
	.align		4
.L_131:
        /*01b0*/ 	.byte	0x04, 0x2f
        /*01b2*/ 	.short	(.L_133 - .L_132)
	.align		4
.L_132:
        /*01b4*/ 	.word	index@(_Z25multi_tensor_apply_kernelI18TensorListMetadataILi5EE15DistAdamFunctorIN3c108BFloat16EffEJPfffffff10adamMode_tfEEvlPViT_T0_DpT1_)
        /*01b8*/ 	.word	0x00000028


	//----- nvinfo : EIATTR_FRAME_SIZE
	.align		4
.L_133:
        /*01bc*/ 	.byte	0x04, 0x11
        /*01be*/ 	.short	(.L_135 - .L_134)
	.align		4
.L_134:
        /*01c0*/ 	.word	index@(_Z25multi_tensor_apply_kernelI18TensorListMetadataILi5EE15DistAdamFunctorIN3c108BFloat16EffEJPfffffff10adamMode_tfEEvlPViT_T0_DpT1_)
        /*01c4*/ 	.word	0x00000000


	//----- nvinfo : EIATTR_REGCOUNT
	.align		4
.L_135:
        /*01c8*/ 	.byte	0x04, 0x2f
        /*01ca*/ 	.short	(.L_137 - .L_136)
	.align		4
.L_136:
        /*01cc*/ 	.word	index@(_Z25multi_tensor_apply_kernelI18TensorListMetadataILi5EE15DistAdamFunctorIN3c108BFloat16EfNS3_4HalfEEJPfffffff10adamMode_tfEEvlPViT_T0_DpT1_)
        /*01d0*/ 	.word	0x00000028


	//----- nvinfo : EIATTR_FRAME_SIZE
	.align		4
.L_137:
        /*01d4*/ 	.byte	0x04, 0x11
        /*01d6*/ 	.short	(.L_139 - .L_138)
	.align		4
.L_138:
        /*01d8*/ 	.word	index@(_Z25multi_tensor_apply_kernelI18TensorListMetadataILi5EE15DistAdamFunctorIN3c108BFloat16EfNS3_4HalfEEJPfffffff10adamMode_tfEEvlPViT_T0_DpT1_)
        /*01dc*/ 	.word	0x00000000


	//----- nvinfo : EIATTR_REGCOUNT
	.align		4
.L_139:
        /*01e0*/ 	.byte	0x04, 0x2f
        /*01e2*/ 	.short	(.L_141 - .L_140)
	.align		4
.L_140:
        /*01e4*/ 	.word	index@(_Z25multi_tensor_apply_kernelI18TensorListMetadataILi5EE15DistAdamFunctorIN3c108BFloat16EfS4_EJPfffffff10adamMode_tfEEvlPViT_T0_DpT1_)
        /*01e8*/ 	.word	0x00000027


	//----- nvinfo : EIATTR_FRAME_SIZE
	.align		4
.L_141:
        /*01ec*/ 	.byte	0x04, 0x11
        /*01ee*/ 	.short	(.L_143 - .L_142)
	.align		4
.L_142:
        /*01f0*/ 	.word	index@(_Z25multi_tensor_apply_kernelI18TensorListMetadataILi5EE15DistAdamFunctorIN3c108BFloat16EfS4_EJPfffffff10adamMode_tfEEvlPViT_T0_DpT1_)
        /*01f4*/ 	.word	0x00000000


	//----- nvinfo : EIATTR_REGCOUNT
	.align		4
.L_143:
        /*01f8*/ 	.byte	0x04, 0x2f
        /*01fa*/ 	.short	(.L_145 - .L_144)
	.align		4
.L_144:
        /*01fc*/ 	.word	index@(_Z25multi_tensor_apply_kernelI18TensorListMetadataILi5EE15DistAdamFunctorIN3c108BFloat16ENS3_4HalfEfEJPfffffff10adamMode_tfEEvlPViT_T0_DpT1_)
        /*0200*/ 	.word	0x00000028


	//----- nvinfo : EIATTR_FRAME_SIZE
	.align		4
.L_145:
        /*0204*/ 	.byte	0x04, 0x11
        /*0206*/ 	.short	(.L_147 - .L_146)
	.align		4
.L_146:
        /*0208*/ 	.word	index@(_Z25multi_tensor_apply_kernelI18TensorListMetadataILi5EE15DistAdamFunctorIN3c108BFloat16ENS3_4HalfEfEJPfffffff10adamMode_tfEEvlPViT_T0_DpT1_)
        /*020c*/ 	.word	0x00000000


	//----- nvinfo : EIATTR_REGCOUNT
	.align		4
.L_147:
        /*0210*/ 	.byte	0x04, 0x2f
        /*0212*/ 	.short	(.L_149 - .L_148)
	.align		4
.L_148:
        /*0214*/ 	.word	index@(_Z25multi_tensor_apply_kernelI18TensorListMetadataILi5EE15DistAdamFunctorIN3c108BFloat16ENS3_4HalfES5_EJPfffffff10adamMode_tfEEvlPViT_T0_DpT1_)
        /*0218*/ 	.word	0x00000028


	//----- nvinfo : EIATTR_FRAME_SIZE
	.align		4
.L_149:
        /*021c*/ 	.byte	0x04, 0x11
        /*021e*/ 	.short	(.L_151 - .L_150)
	.align		4
.L_150:
        /*0220*/ 	.word	index@(_Z25multi_tensor_apply_kernelI18TensorListMetadataILi5EE15DistAdamFunctorIN3c108BFloat16ENS3_4HalfES5_EJPfffffff10adamMode_tfEEvlPViT_T0_DpT1_)
        /*0224*/ 	.word	0x00000000


	//----- nvinfo : EIATTR_REGCOUNT
	.align		4
.L_151:
        /*0228*/ 	.byte	0x04, 0x2f
        /*022a*/ 	.short	(.L_153 - .L_152)
	.align		4
.L_152:
        /*022c*/ 	.word	index@(_Z25multi_tensor_apply_kernelI18TensorListMetadataILi5EE15DistAdamFunctorIN3c108BFloat16ENS3_4HalfES4_EJPfffffff10adamMode_tfEEvlPViT_T0_DpT1_)
        /*0230*/ 	.word	0x00000028


	//----- nvinfo : EIATTR_FRAME_SIZE
	.align		4
.L_153:
        /*0234*/ 	.byte	0x04, 0x11
        /*0236*/ 	.short	(.L_155 - .L_154)
	.align		4
.L_154:
        /*0238*/ 	.word	index@(_Z25multi_tensor_apply_kernelI18TensorListMetadataILi5EE15DistAdamFunctorIN3c108BFloat16ENS3_4HalfES4_EJPfffffff10adamMode_tfEEvlPViT_T0_DpT1_)
        /*023c*/ 	.word	0x00000000


	//----- nvinfo : EIATTR_REGCOUNT
	.align		4
.L_155:
        /*0240*/ 	.byte	0x04, 0x2f
        /*0242*/ 	.short	(.L_157 - .L_156)
	.align		4
.L_156:
        /*0244*/ 	.word	index@(_Z25multi_tensor_apply_kernelI18TensorListMetadataILi5EE15DistAdamFunctorIN3c108BFloat16ES4_fEJPfffffff10adamMode_tfEEvlPViT_T0_DpT1_)
        /*0248*/ 	.word	0x00000028


	//----- nvinfo : EIATTR_FRAME_SIZE
	.align		4
.L_157:
        /*024c*/ 	.byte	0x04, 0x11
        /*024e*/ 	.short	(.L_159 - .L_158)
	.align		4
.L_158:
        /*0250*/ 	.word	index@(_Z25multi_tensor_apply_kernelI18TensorListMetadataILi5EE15DistAdamFunctorIN3c108BFloat16ES4_fEJPfffffff10adamMode_tfEEvlPViT_T0_DpT1_)
        /*0254*/ 	.word	0x00000000


	//----- nvinfo : EIATTR_REGCOUNT
	.align		4
.L_159:
        /*0258*/ 	.byte	0x04, 0x2f
        /*025a*/ 	.short	(.L_161 - .L_160)
	.align		4
.L_160:
        /*025c*/ 	.word	index@(_Z25multi_tensor_apply_kernelI18TensorListMetadataILi5EE15DistAdamFunctorIN3c108BFloat16ES4_NS3_4HalfEEJPfffffff10adamMode_tfEEvlPViT_T0_DpT1_)
        /*0260*/ 	.word	0x00000028


	//----- nvinfo : EIATTR_FRAME_SIZE
	.align		4
.L_161:
        /*0264*/ 	.byte	0x04, 0x11
        /*0266*/ 	.short	(.L_163 - .L_162)
	.align		4
.L_162:
        /*0268*/ 	.word	index@(_Z25multi_tensor_apply_kernelI18TensorListMetadataILi5EE15DistAdamFunctorIN3c108BFloat16ES4_NS3_4HalfEEJPfffffff10adamMode_tfEEvlPViT_T0_DpT1_)
        /*026c*/ 	.word	0x00000000


	//----- nvinfo : EIATTR_REGCOUNT
	.align		4
.L_163:
        /*0270*/ 	.byte	0x04, 0x2f
        /*0272*/ 	.short	(.L_165 - .L_164)
	.align		4
.L_164:
        /*0274*/ 	.word	index@(_Z25multi_tensor_apply_kernelI18TensorListMetadataILi5EE15DistAdamFunctorIN3c108BFloat16ES4_S4_EJPfffffff10adamMode_tfEEvlPViT_T0_DpT1_)
        /*0278*/ 	.word	0x00000028


	//----- nvinfo : EIATTR_FRAME_SIZE
	.align		4
.L_165:
        /*027c*/ 	.byte	0x04, 0x11
        /*027e*/ 	.short	(.L_167 - .L_166)
	.align		4
.L_166:
        /*0280*/ 	.word	index@(_Z25multi_tensor_apply_kernelI18TensorListMetadataILi5EE15DistAdamFunctorIN3c108BFloat16ES4_S4_EJPfffffff10adamMode_tfEEvlPViT_T0_DpT1_)
        /*0284*/ 	.word	0x00000000


	//----- nvinfo : EIATTR_REGCOUNT
	.align		4
.L_167:
        /*0288*/ 	.byte	0x04, 0x2f
        /*028a*/ 	.short	(.L_169 - .L_168)
	.align		4
.L_168:
        /*028c*/ 	.word	index@(_Z25multi_tensor_apply_kernelI18TensorListMetadataILi5EE25DistAdamCapturableFunctorIfffEJPfffPiifS4_10adamMode_tfEEvlPViT_T0_DpT1_)
        /*0290*/ 	.word	0x00000036


	//----- nvinfo : EIATTR_FRAME_SIZE
	.align		4
.L_169:
        /*0294*/ 	.byte	0x04, 0x11
        /*0296*/ 	.short	(.L_171 - .L_170)
	.align		4
.L_170:
        /*0298*/ 	.word	index@($_Z25multi_tensor_apply_kernelI18TensorListMetadataILi5EE25DistAdamCapturableFunctorIfffEJPfffPiifS4_10adamMode_tfEEvlPViT_T0_DpT1_$__internal_accurate_pow)
        /*029c*/ 	.word	0x00000000


	//----- nvinfo : EIATTR_FRAME_SIZE
	.align		4
.L_171:
        /*02a0*/ 	.byte	0x04, 0x11
        /*02a2*/ 	.short	(.L_173 - .L_172)
	.align		4
.L_172:
        /*02a4*/ 	.word	index@(_Z25multi_tensor_apply_kernelI18TensorListMetadataILi5EE25DistAdamCapturableFunctorIfffEJPfffPiifS4_10adamMode_tfEEvlPViT_T0_DpT1_)
        /*02a8*/ 	.word	0x00000000


	//----- nvinfo : EIATTR_REGCOUNT
	.align		4
.L_173:
        /*02ac*/ 	.byte	0x04, 0x2f
        /*02ae*/ 	.short	(.L_175 - .L_174)
	.align		4
.L_174:
        /*02b0*/ 	.word	index@(_Z25multi_tensor_apply_kernelI18TensorListMetadataILi5EE25DistAdamCapturableFunctorIffN3c104HalfEEJPfffPiifS6_10adamMode_tfEEvlPViT_T0_DpT1_)
        /*02b4*/ 	.word	0x00000036


	//----- nvinfo : EIATTR_FRAME_SIZE
	.align		4
.L_175:
        /*02b8*/ 	.byte	0x04, 0x11
        /*02ba*/ 	.short	(.L_177 - .L_176)
	.align		4
.L_176:
        /*02bc*/ 	.word	index@($_Z25multi_tensor_apply_kernelI18TensorListMetadataILi5EE25DistAdamCapturableFunctorIffN3c104HalfEEJPfffPiifS6_10adamMode_tfEEvlPViT_T0_DpT1_$__internal_accurate_pow)
        /*02c0*/ 	.word	0x00000000


	//----- nvinfo : EIATTR_FRAME_SIZE
	.align		4
.L_177:
        /*02c4*/ 	.byte	0x04, 0x11
        /*02c6*/ 	.short	(.L_179 - .L_178)
	.align		4
.L_178:
        /*02c8*/ 	.word	index@(_Z25multi_tensor_apply_kernelI18TensorListMetadataILi5EE25DistAdamCapturableFunctorIffN3c104HalfEEJPfffPiifS6_10adamMode_tfEEvlPViT_T0_DpT1_)
        /*02cc*/ 	.word	0x00000000


	//----- nvinfo : EIATTR_REGCOUNT
	.align		4
.L_179:
        /*02d0*/ 	.byte	0x04, 0x2f
        /*02d2*/ 	.short	(.L_181 - .L_180)
	.align		4
.L_180:
        /*02d4*/ 	.word	index@(_Z25multi_tensor_apply_kernelI18TensorListMetadataILi5EE25DistAdamCapturableFunctorIffN3c108BFloat16EEJPfffPiifS6_10adamMode_tfEEvlPViT_T0_DpT1_)
        /*02d8*/ 	.word	0x00000036


	//----- nvinfo : EIATTR_FRAME_SIZE
	.align		4
.L_181:
        /*02dc*/ 	.byte	0x04, 0x11
        /*02de*/ 	.short	(.L_183 - .L_182)
	.align		4
.L_182:
        /*02e0*/ 	.word	index@($_Z25multi_tensor_apply_kernelI18TensorListMetadataILi5EE25DistAdamCapturableFunctorIffN3c108BFloat16EEJPfffPiifS6_10adamMode_tfEEvlPViT_T0_DpT1_$__internal_accurate_pow)
        /*02e4*/ 	.word	0x00000000


	//----- nvinfo : EIATTR_FRAME_SIZE
	.align		4
.L_183:
        /*02e8*/ 	.byte	0x04, 0x11
        /*02ea*/ 	.short	(.L_185 - .L_184)
	.align		4
.L_184:
        /*02ec*/ 	.word	index@(_Z25multi_tensor_apply_kernelI18TensorListMetadataILi5EE25DistAdamCapturableFunctorIffN3c108BFloat16EEJPfffPiifS6_10adamMode_tfEEvlPViT_T0_DpT1_)
        /*02f0*/ 	.word	0x00000000


	//----- nvinfo : EIATTR_REGCOUNT
	.align		4
.L_185:
        /*02f4*/ 	.byte	0x04, 0x2f
        /*02f6*/ 	.short	(.L_187 - .L_186)
	.align		4
.L_186:
        /*02f8*/ 	.word	index@(_Z25multi_tensor_apply_kernelI18TensorListMetadataILi5EE25DistAdamCapturableFunctorIfN3c104HalfEfEJPfffPiifS6_10adamMode_tfEEvlPViT_T0_DpT1_)
        /*02fc*/ 	.word	0x00000037


	//----- nvinfo : EIATTR_FRAME_SIZE
	.align		4
.L_187:
        /*0300*/ 	.byte	0x04, 0x11
        /*0302*/ 	.short	(.L_189 - .L_188)
	.align		4
.L_188:
        /*0304*/ 	.word	index@($_Z25multi_tensor_apply_kernelI18TensorListMetadataILi5EE25DistAdamCapturableFunctorIfN3c104HalfEfEJPfffPiifS6_10adamMode_tfEEvlPViT_T0_DpT1_$__internal_accurate_pow)
        /*0308*/ 	.word	0x00000000


	//----- nvinfo : EIATTR_FRAME_SIZE
	.align		4
.L_189:
        /*030c*/ 	.byte	0x04, 0x11
        /*030e*/ 	.short	(.L_191 - .L_190)
	.align		4
.L_190:
        /*0310*/ 	.word	index@(_Z25multi_tensor_apply_kernelI18TensorListMetadataILi5EE25DistAdamCapturableFunctorIfN3c104HalfEfEJPfffPiifS6_10adamMode_tfEEvlPViT_T0_DpT1_)
        /*0314*/ 	.word	0x00000000


	//----- nvinfo : EIATTR_REGCOUNT
	.align		4
.L_191:
        /*0318*/ 	.byte	0x04, 0x2f
        /*031a*/ 	.short	(.L_193 - .L_192)
	.align		4
.L_192:
        /*031c*/ 	.word	index@(_Z25multi_tensor_apply_kernelI18TensorListMetadataILi5EE25DistAdamCapturableFunctorIfN3c104HalfES4_EJPfffPiifS6_10adamMode_tfEEvlPViT_T0_DpT1_)
        /*0320*/ 	.word	0x00000037


	//----- nvinfo : EIATTR_FRAME_SIZE
	.align		4
.L_193:
        /*0324*/ 	.byte	0x04, 0x11
        /*0326*/ 	.short	(.L_195 - .L_194)
	.align		4
.L_194:
        /*0328*/ 	.word	index@($_Z25multi_tensor_apply_kernelI18TensorListMetadataILi5EE25DistAdamCapturableFunctorIfN3c104HalfES4_EJPfffPiifS6_10adamMode_tfEEvlPViT_T0_DpT1_$__internal_accurate_pow)
        /*032c*/ 	.word	0x00000000


	//----- nvinfo : EIATTR_FRAME_SIZE
	.align		4
.L_195:
        /*0330*/ 	.byte	0x04, 0x11
        /*0332*/ 	.short	(.L_197 - .L_196)
	.align		4
.L_196:
        /*0334*/ 	.word	index@(_Z25multi_tensor_apply_kernelI18TensorListMetadataILi5EE25DistAdamCapturableFunctorIfN3c104HalfES4_EJPfffPiifS6_10adamMode_tfEEvlPViT_T0_DpT1_)
        /*0338*/ 	.word	0x00000000


	//----- nvinfo : EIATTR_REGCOUNT
	.align		4
.L_197:
        /*033c*/ 	.byte	0x04, 0x2f
        /*033e*/ 	.short	(.L_199 - .L_198)
	.align		4
.L_198:
        /*0340*/ 	.word	index@(_Z25multi_tensor_apply_kernelI18TensorListMetadataILi5EE25DistAdamCapturableFunctorIfN3c104HalfENS3_8BFloat16EEJPfffPiifS7_10adamMode_tfEEvlPViT_T0_DpT1_)
        /*0344*/ 	.word	0x00000037


	//----- nvinfo : EIATTR_FRAME_SIZE
	.align		4
.L_199:
        /*0348*/ 	.byte	0x04, 0x11
        /*034a*/ 	.short	(.L_201 - .L_200)
	.align		4
.L_200:
        /*034c*/ 	.word	index@($_Z25multi_tensor_apply_kernelI18TensorListMetadataILi5EE25DistAdamCapturableFunctorIfN3c104HalfENS3_8BFloat16EEJPfffPiifS7_10adamMode_tfEEvlPViT_T0_DpT1_$__internal_accurate_pow)
        /*0350*/ 	.word	0x00000000


	//----- nvinfo : EIATTR_FRAME_SIZE
	.align		4
.L_201:
        /*0354*/ 	.byte	0x04, 0x11
        /*0356*/ 	.short	(.L_203 - .L_202)
	.align		4
.L_202:
        /*0358*/ 	.word	index@(_Z25multi_tensor_apply_kernelI18TensorListMetadataILi5EE25DistAdamCapturableFunctorIfN3c104HalfENS3_8BFloat16EEJPfffPiifS7_10adamMode_tfEEvlPViT_T0_DpT1_)
        /*035c*/ 	.word	0x00000000


	//----- nvinfo : EIATTR_REGCOUNT
	.align		4
.L_203:
        /*0360*/ 	.byte	0x04, 0x2f
        /*0362*/ 	.short	(.L_205 - .L_204)
	.align		4
.L_204:
        /*0364*/ 	.word	index@(_Z25multi_tensor_apply_kernelI18TensorListMetadataILi5EE25DistAdamCapturableFunctorIfN3c108BFloat16EfEJPfffPiifS6_10adamMode_tfEEvlPViT_T0_DpT1_)
        /*0368*/ 	.word	0x00000037


	//----- nvinfo : EIATTR_FRAME_SIZE
	.align		4
.L_205:
        /*036c*/ 	.byte	0x04, 0x11
        /*036e*/ 	.short	(.L_207 - .L_206)
	.align		4
.L_206:
        /*0370*/ 	.word	index@($_Z25multi_tensor_apply_kernelI18TensorListMetadataILi5EE25DistAdamCapturableFunctorIfN3c108BFloat16EfEJPfffPiifS6_10adamMode_tfEEvlPViT_T0_DpT1_$__internal_accurate_pow)
        /*0374*/ 	.word	0x00000000


	//----- nvinfo : EIATTR_FRAME_SIZE
	.align		4
.L_207:
        /*0378*/ 	.byte	0x04, 0x11
        /*037a*/ 	.short	(.L_209 - .L_208)
	.align		4
.L_208:
        /*037c*/ 	.word	index@(_Z25multi_tensor_apply_kernelI18TensorListMetadataILi5EE25DistAdamCapturableFunctorIfN3c108BFloat16EfEJPfffPiifS6_10adamMode_tfEEvlPViT_T0_DpT1_)
        /*0380*/ 	.word	0x00000000


	//----- nvinfo : EIATTR_REGCOUNT
	.align		4
.L_209:
        /*0384*/ 	.byte	0x04, 0x2f
        /*0386*/ 	.short	(.L_211 - .L_210)
	.align		4
.L_210:
        /*0388*/ 	.word	index@(_Z25multi_tensor_apply_kernelI18TensorListMetadataILi5EE25DistAdamCapturableFunctorIfN3c108BFloat16ENS3_4HalfEEJPfffPiifS7_10adamMode_tfEEvlPViT_T0_DpT1_)
        /*038c*/ 	.word	0x00000037


	//----- nvinfo : EIATTR_FRAME_SIZE
	.align		4
.L_211:
        /*0390*/ 	.byte	0x04, 0x11
        /*0392*/ 	.short	(.L_213 - .L_212)
	.align		4
.L_212:
        /*0394*/ 	.word	index@($_Z25multi_tensor_apply_kernelI18TensorListMetadataILi5EE25DistAdamCapturableFunctorIfN3c108BFloat16ENS3_4HalfEEJPfffPiifS7_10adamMode_tfEEvlPViT_T0_DpT1_$__internal_accurate_pow)
        /*0398*/ 	.word	0x00000000


	//----- nvinfo : EIATTR_FRAME_SIZE
	.align		4
.L_213:
        /*039c*/ 	.byte	0x04, 0x11
        /*039e*/ 	.short	(.L_215 - .L_214)
	.align		4
.L_214:
        /*03a0*/ 	.word	index@(_Z25multi_tensor_apply_kernelI18TensorListMetadataILi5EE25DistAdamCapturableFunctorIfN3c108BFloat16ENS3_4HalfEEJPfffPiifS7_10adamMode_tfEEvlPViT_T0_DpT1_)
        /*03a4*/ 	.word	0x00000000


	//----- nvinfo : EIATTR_REGCOUNT
	.align		4
.L_215:
        /*03a8*/ 	.byte	0x04, 0x2f
        /*03aa*/ 	.short	(.L_217 - .L_216)
	.align		4
.L_216:
        /*03ac*/ 	.word	index@(_Z25multi_tensor_apply_kernelI18TensorListMetadataILi5EE25DistAdamCapturableFunctorIfN3c108BFloat16ES4_EJPfffPiifS6_10adamMode_tfEEvlPViT_T0_DpT1_)
        /*03b0*/ 	.word	0x00000037


	//----- nvinfo : EIATTR_FRAME_SIZE
	.align		4
.L_217:
        /*03b4*/ 	.byte	0x04, 0x11
        /*03b6*/ 	.short	(.L_219 - .L_218)
	.align		4
.L_218:
        /*03b8*/ 	.word	index@($_Z25multi_tensor_apply_kernelI18TensorListMetadataILi5EE25DistAdamCapturableFunctorIfN3c108BFloat16ES4_EJPfffPiifS6_10adamMode_tfEEvlPViT_T0_DpT1_$__internal_accurate_pow)
        /*03bc*/ 	.word	0x00000000


	//----- nvinfo : EIATTR_FRAME_SIZE
	.align		4
.L_219:
        /*03c0*/ 	.byte	0x04, 0x11
        /*03c2*/ 	.short	(.L_221 - .L_220)
	.align		4
.L_220:
        /*03c4*/ 	.word	index@(_Z25multi_tensor_apply_kernelI18TensorListMetadataILi5EE25DistAdamCapturableFunctorIfN3c108BFloat16ES4_EJPfffPiifS6_10adamMode_tfEEvlPViT_T0_DpT1_)
        /*03c8*/ 	.word	0x00000000


	//----- nvinfo : EIATTR_REGCOUNT
	.align		4
.L_221:
        /*03cc*/ 	.byte	0x04, 0x2f
        /*03ce*/ 	.short	(.L_223 - .L_222)
	.align		4
.L_222:
        /*03d0*/ 	.word	index@(_Z25multi_tensor_apply_kernelI18TensorListMetadataILi5EE25DistAdamCapturableFunctorIN3c104HalfEffEJPfffPiifS6_10adamMode_tfEEvlPViT_T0_DpT1_)
        /*03d4*/ 	.word	0x00000036


	//----- nvinfo : EIATTR_FRAME_SIZE
	.align		4
.L_223:
        /*03d8*/ 	.byte	0x04, 0x11
        /*03da*/ 	.short	(.L_225 - .L_224)
	.align		4
.L_224:
        /*03dc*/ 	.word	index@($_Z25multi_tensor_apply_kernelI18TensorListMetadataILi5EE25DistAdamCapturableFunctorIN3c104HalfEffEJPfffPiifS6_10adamMode_tfEEvlPViT_T0_DpT1_$__internal_accurate_pow)
        /*03e0*/ 	.word	0x00000000


	//----- nvinfo : EIATTR_FRAME_SIZE
	.align		4
.L_225:
        /*03e4*/ 	.byte	0x04, 0x11
        /*03e6*/ 	.short	(.L_227 - .L_226)
	.align		4
.L_226:
        /*03e8*/ 	.word	index@(_Z25multi_tensor_apply_kernelI18TensorListMetadataILi5EE25DistAdamCapturableFunctorIN3c104HalfEffEJPfffPiifS6_10adamMode_tfEEvlPViT_T0_DpT1_)
        /*03ec*/ 	.word	0x00000000


	//----- nvinfo : EIATTR_REGCOUNT
	.align		4
.L_227:
        /*03f0*/ 	.byte	0x04, 0x2f
        /*03f2*/ 	.short	(.L_229 - .L_228)
	.align		4
.L_228:
        /*03f4*/ 	.word	index@(_Z25multi_tensor_apply_kernelI18TensorListMetadataILi5EE25DistAdamCapturableFunctorIN3c104HalfEfS4_EJPfffPiifS6_10adamMode_tfEEvlPViT_T0_DpT1_)
        /*03f8*/ 	.word	0x00000036


	//----- nvinfo : EIATTR_FRAME_SIZE
	.align		4
.L_229:
        /*03fc*/ 	.byte	0x04, 0x11
        /*03fe*/ 	.short	(.L_231 - .L_230)
	.align		4
.L_230:
        /*0400*/ 	.word	index@($_Z25multi_tensor_apply_kernelI18TensorListMetadataILi5EE25DistAdamCapturableFunctorIN3c104HalfEfS4_EJPfffPiifS6_10adamMode_tfEEvlPViT_T0_DpT1_$__internal_accurate_pow)
        /*0404*/ 	.word	0x00000000


	//----- nvinfo : EIATTR_FRAME_SIZE
	.align		4
.L_231:
        /*0408*/ 	.byte	0x04, 0x11
        /*040a*/ 	.short	(.L_233 - .L_232)
	.align		4
.L_232:
        /*040c*/ 	.word	index@(_Z25multi_tensor_apply_kernelI18TensorListMetadataILi5EE25DistAdamCapturableFunctorIN3c104HalfEfS4_EJPfffPiifS6_10adamMode_tfEEvlPViT_T0_DpT1_)
        /*0410*/ 	.word	0x00000000


	//----- nvinfo : EIATTR_REGCOUNT
	.align		4
.L_233:
        /*0414*/ 	.byte	0x04, 0x2f
        /*0416*/ 	.short	(.L_235 - .L_234)
	.align		4
.L_234:
        /*0418*/ 	.word	index@(_Z25multi_tensor_apply_kernelI18TensorListMetadataILi5EE25DistAdamCapturableFunctorIN3c104HalfEfNS3_8BFloat16EEJPfffPiifS7_10adamMode_tfEEvlPViT_T0_DpT1_)
        /*041c*/ 	.word	0x00000038


	//----- nvinfo : EIATTR_FRAME_SIZE
	.align		4
.L_235:
        /*0420*/ 	.byte	0x04, 0x11
        /*0422*/ 	.short	(.L_237 - .L_236)
	.align		4
.L_236:
        /*0424*/ 	.word	index@($_Z25multi_tensor_apply_kernelI18TensorListMetadataILi5EE25DistAdamCapturableFunctorIN3c104HalfEfNS3_8BFloat16EEJPfffPiifS7_10adamMode_tfEEvlPViT_T0_DpT1_$__internal_accurate_pow)
        /*0428*/ 	.word	0x00000000


	//----- nvinfo : EIATTR_FRAME_SIZE
	.align		4
.L_237:
        /*042c*/ 	.byte	0x04, 0x11
        /*042e*/ 	.short	(.L_239 - .L_238)
	.align		4
.L_238:
        /*0430*/ 	.word	index@(_Z25multi_tensor_apply_kernelI18TensorListMetadataILi5EE25DistAdamCapturableFunctorIN3c104HalfEfNS3_8BFloat16EEJPfffPiifS7_10adamMode_tfEEvlPViT_T0_DpT1_)
        /*0434*/ 	.word	0x00000000


	//----- nvinfo : EIATTR_REGCOUNT
	.align		4
.L_239:
        /*0438*/ 	.byte	0x04, 0x2f
        /*043a*/ 	.short	(.L_241 - .L_240)
	.align		4
.L_240:
        /*043c*/ 	.word	index@(_Z25multi_tensor_apply_kernelI18TensorListMetadataILi5EE25DistAdamCapturableFunctorIN3c104HalfES4_fEJPfffPiifS6_10adamMode_tfEEvlPViT_T0_DpT1_)
        /*0440*/ 	.word	0x00000038


	//----- nvinfo : EIATTR_FRAME_SIZE
	.align		4
.L_241:
        /*0444*/ 	.byte	0x04, 0x11
        /*0446*/ 	.short	(.L_243 - .L_242)
	.align		4
.L_242:
        /*0448*/ 	.word	index@($_Z25multi_tensor_apply_kernelI18TensorListMetadataILi5EE25DistAdamCapturableFunctorIN3c104HalfES4_fEJPfffPiifS6_10adamMode_tfEEvlPViT_T0_DpT1_$__internal_accurate_pow)
        /*044c*/ 	.word	0x00000000


	//----- nvinfo : EIATTR_FRAME_SIZE
	.align		4
.L_243:
        /*0450*/ 	.byte	0x04, 0x11
        /*0452*/ 	.short	(.L_245 - .L_244)
	.align		4
.L_244:
        /*0454*/ 	.word	index@(_Z25multi_tensor_apply_kernelI18TensorListMetadataILi5EE25DistAdamCapturableFunctorIN3c104HalfES4_fEJPfffPiifS6_10adamMode_tfEEvlPViT_T0_DpT1_)
        /*0458*/ 	.word	0x00000000


	//----- nvinfo : EIATTR_REGCOUNT
	.align		4
.L_245:
        /*045c*/ 	.byte	0x04, 0x2f
        /*045e*/ 	.short	(.L_247 - .L_246)
	.align		4
.L_246:
        /*0460*/ 	.word	index@(_Z25multi_tensor_apply_kernelI18TensorListMetadataILi5EE25DistAdamCapturableFunctorIN3c104HalfES4_S4_EJPfffPiifS6_10adamMode_tfEEvlPViT_T0_DpT1_)
        /*0464*/ 	.word	0x00000038


	//----- nvinfo : EIATTR_FRAME_SIZE
	.align		4
.L_247:
        /*0468*/ 	.byte	0x04, 0x11
        /*046a*/ 	.short	(.L_249 - .L_248)
	.align		4
.L_248:
        /*046c*/ 	.word	index@($_Z25multi_tensor_apply_kernelI18TensorListMetadataILi5EE25DistAdamCapturableFunctorIN3c104HalfES4_S4_EJPfffPiifS6_10adamMode_tfEEvlPViT_T0_DpT1_$__internal_accurate_pow)
        /*0470*/ 	.word	0x00000000


	//----- nvinfo : EIATTR_FRAME_SIZE
	.align		4
.L_249:
        /*0474*/ 	.byte	0x04, 0x11
        /*0476*/ 	.short	(.L_251 - .L_250)
	.align		4
.L_250:
        /*0478*/ 	.word	index@(_Z25multi_tensor_apply_kernelI18TensorListMetadataILi5EE25DistAdamCapturableFunctorIN3c104HalfES4_S4_EJPfffPiifS6_10adamMode_tfEEvlPViT_T0_DpT1_)
        /*047c*/ 	.word	0x00000000


	//----- nvinfo : EIATTR_REGCOUNT
	.align		4
.L_251:
        /*0480*/ 	.byte	0x04, 0x2f
        /*0482*/ 	.short	(.L_253 - .L_252)
	.align		4
.L_252:
        /*0484*/ 	.word	index@(_Z25multi_tensor_apply_kernelI18TensorListMetadataILi5EE25DistAdamCapturableFunctorIN3c104HalfES4_NS3_8BFloat16EEJPfffPiifS7_10adamMode_tfEEvlPViT_T0_DpT1_)
        /*0488*/ 	.word	0x00000038


	//----- nvinfo : EIATTR_FRAME_SIZE
	.align		4
.L_253:
        /*048c*/ 	.byte	0x04, 0x11
        /*048e*/ 	.short	(.L_255 - .L_254)
	.align		4
.L_254:
        /*0490*/ 	.word	index@($_Z25multi_tensor_apply_kernelI18TensorListMetadataILi5EE25DistAdamCapturableFunctorIN3c104HalfES4_NS3_8BFloat16EEJPfffPiifS7_10adamMode_tfEEvlPViT_T0_DpT1_$__internal_accurate_pow)
        /*0494*/ 	.word	0x00000000


	//----- nvinfo : EIATTR_FRAME_SIZE
	.align		4
.L_255:
        /*0498*/ 	.byte	0x04, 0x11
        /*049a*/ 	.short	(.L_257 - .L_256)
	.align		4
.L_256:
        /*049c*/ 	.word	index@(_Z25multi_tensor_apply_kernelI18TensorListMetadataILi5EE25DistAdamCapturableFunctorIN3c104HalfES4_NS3_8BFloat16EEJPfffPiifS7_10adamMode_tfEEvlPViT_T0_DpT1_)
        /*04a0*/ 	.word	0x00000000


	//----- nvinfo : EIATTR_REGCOUNT
	.align		4
.L_257:
        /*04a4*/ 	.byte	0x04, 0x2f
        /*04a6*/ 	.short	(.L_259 - .L_258)
	.align		4
.L_258:
        /*04a8*/ 	.word	index@(_Z25multi_tensor_apply_kernelI18TensorListMetadataILi5EE25DistAdamCapturableFunctorIN3c104HalfENS3_8BFloat16EfEJPfffPiifS7_10adamMode_tfEEvlPViT_T0_DpT1_)
        /*04ac*/ 	.word	0x00000038


	//----- nvinfo : EIATTR_FRAME_SIZE
	.align		4
.L_259:
        /*04b0*/ 	.byte	0x04, 0x11
        /*04b2*/ 	.short	(.L_261 - .L_260)
	.align		4
.L_260:
        /*04b4*/ 	.word	index@($_Z25multi_tensor_apply_kernelI18TensorListMetadataILi5EE25DistAdamCapturableFunctorIN3c104HalfENS3_8BFloat16EfEJPfffPiifS7_10adamMode_tfEEvlPViT_T0_DpT1_$__internal_accurate_pow)
        /*04b8*/ 	.word	0x00000000


	//----- nvinfo : EIATTR_FRAME_SIZE
	.align		4
.L_261:
        /*04bc*/ 	.byte	0x04, 0x11
        /*04be*/ 	.short	(.L_263 - .L_262)
	.align		4
.L_262:
        /*04c0*/ 	.word	index@(_Z25multi_tensor_apply_kernelI18TensorListMetadataILi5EE25DistAdamCapturableFunctorIN3c104HalfENS3_8BFloat16EfEJPfffPiifS7_10adamMode_tfEEvlPViT_T0_DpT1_)
        /*04c4*/ 	.word	0x00000000


	//----- nvinfo : EIATTR_REGCOUNT
	.align		4
.L_263:
        /*04c8*/ 	.byte	0x04, 0x2f
        /*04ca*/ 	.short	(.L_265 - .L_264)
	.align		4
.L_264:
        /*04cc*/ 	.word	index@(_Z25multi_tensor_apply_kernelI18TensorListMetadataILi5EE25DistAdamCapturableFunctorIN3c104HalfENS3_8BFloat16ES4_EJPfffPiifS7_10adamMode_tfEEvlPViT_T0_DpT1_)
        /*04d0*/ 	.word	0x00000038


	//----- nvinfo : EIATTR_FRAME_SIZE
	.align		4
.L_265:
        /*04d4*/ 	.byte	0x04, 0x11
        /*04d6*/ 	.short	(.L_267 - .L_266)
	.align		4
.L_266:
        /*04d8*/ 	.word	index@($_Z25multi_tensor_apply_kernelI18TensorListMetadataILi5EE25DistAdamCapturableFunctorIN3c104HalfENS3_8BFloat16ES4_EJPfffPiifS7_10adamMode_tfEEvlPViT_T0_DpT1_$__internal_accurate_pow)
        /*04dc*/ 	.word	0x00000000


	//----- nvinfo : EIATTR_FRAME_SIZE
	.align		4
.L_267:
        /*04e0*/ 	.byte	0x04, 0x11
        /*04e2*/ 	.short	(.L_269 - .L_268)
	.align		4
.L_268:
        /*04e4*/ 	.word	index@(_Z25multi_tensor_apply_kernelI18TensorListMetadataILi5EE25DistAdamCapturableFunctorIN3c104HalfENS3_8BFloat16ES4_EJPfffPiifS7_10adamMode_tfEEvlPViT_T0_DpT1_)
        /*04e8*/ 	.word	0x00000000


	//----- nvinfo : EIATTR_REGCOUNT
	.align		4
.L_269:
        /*04ec*/ 	.byte	0x04, 0x2f
        /*04ee*/ 	.short	(.L_271 - .L_270)
	.align		4
.L_270:
        /*04f0*/ 	.word	index@(_Z25multi_tensor_apply_kernelI18TensorListMetadataILi5EE25DistAdamCapturableFunctorIN3c104HalfENS3_8BFloat16ES5_EJPfffPiifS7_10adamMode_tfEEvlPViT_T0_DpT1_)
        /*04f4*/ 	.word	0x00000038


	//----- nvinfo : EIATTR_FRAME_SIZE
	.align		4
.L_271:
        /*04f8*/ 	.byte	0x04, 0x11
        /*04fa*/ 	.short	(.L_273 - .L_272)
	.align		4
.L_272:
        /*04fc*/ 	.word	index@($_Z25multi_tensor_apply_kernelI18TensorListMetadataILi5EE25DistAdamCapturableFunctorIN3c104HalfENS3_8BFloat16ES5_EJPfffPiifS7_10adamMode_tfEEvlPViT_T0_DpT1_$__internal_accurate_pow)
        /*0500*/ 	.word	0x00000000


	//----- nvinfo : EIATTR_FRAME_SIZE
	.align		4
.L_273:
        /*0504*/ 	.byte	0x04, 0x11
        /*0506*/ 	.short	(.L_275 - .L_274)
	.align		4
.L_274:
        /*0508*/ 	.word	index@(_Z25multi_tensor_apply_kernelI18TensorListMetadataILi5EE25DistAdamCapturableFunctorIN3c104HalfENS3_8BFloat16ES5_EJPfffPiifS7_10adamMode_tfEEvlPViT_T0_DpT1_)
        /*050c*/ 	.word	0x00000000


	//----- nvinfo : EIATTR_REGCOUNT
	.align		4
.L_275:
        /*0510*/ 	.byte	0x04, 0x2f
        /*0512*/ 	.short	(.L_277 - .L_276)
	.align		4
.L_276:
        /*0514*/ 	.word	index@(_Z25multi_tensor_apply_kernelI18TensorListMetadataILi5EE25DistAdamCapturableFunctorIN3c108BFloat16EffEJPfffPiifS6_10adamMode_tfEEvlPViT_T0_DpT1_)
        /*0518*/ 	.word	0x00000036


	//----- nvinfo : EIATTR_FRAME_SIZE
	.align		4
.L_277:
        /*051c*/ 	.byte	0x04, 0x11
        /*051e*/ 	.short	(.L_279 - .L_278)
	.align		4
.L_278:
        /*0520*/ 	.word	index@($_Z25multi_tensor_apply_kernelI18TensorListMetadataILi5EE25DistAdamCapturableFunctorIN3c108BFloat16EffEJPfffPiifS6_10adamMode_tfEEvlPViT_T0_DpT1_$__internal_accurate_pow)
        /*0524*/ 	.word	0x00000000


	//----- nvinfo : EIATTR_FRAME_SIZE
	.align		4
.L_279:
        /*0528*/ 	.byte	0x04, 0x11
        /*052a*/ 	.short	(.L_281 - .L_280)
	.align		4
.L_280:
        /*052c*/ 	.word	index@(_Z25multi_tensor_apply_kernelI18TensorListMetadataILi5EE25DistAdamCapturableFunctorIN3c108BFloat16EffEJPfffPiifS6_10adamMode_tfEEvlPViT_T0_DpT1_)
        /*0530*/ 	.word	0x00000000


	//----- nvinfo : EIATTR_REGCOUNT
	.align		4
.L_281:
        /*0534*/ 	.byte	0x04, 0x2f
        /*0536*/ 	.short	(.L_283 - .L_282)
	.align		4
.L_282:
        /*0538*/ 	.word	index@(_Z25multi_tensor_apply_kernelI18TensorListMetadataILi5EE25DistAdamCapturableFunctorIN3c108BFloat16EfNS3_4HalfEEJPfffPiifS7_10adamMode_tfEEvlPViT_T0_DpT1_)
        /*053c*/ 	.word	0x00000038


	//----- nvinfo : EIATTR_FRAME_SIZE
	.align		4
.L_283:
        /*0540*/ 	.byte	0x04, 0x11
        /*0542*/ 	.short	(.L_285 - .L_284)
	.align		4
.L_284:
        /*0544*/ 	.word	index@($_Z25multi_tensor_apply_kernelI18TensorListMetadataILi5EE25DistAdamCapturableFunctorIN3c108BFloat16EfNS3_4HalfEEJPfffPiifS7_10adamMode_tfEEvlPViT_T0_DpT1_$__internal_accurate_pow)
        /*0548*/ 	.word	0x00000000


	//----- nvinfo : EIATTR_FRAME_SIZE
	.align		4
.L_285:
        /*054c*/ 	.byte	0x04, 0x11
        /*054e*/ 	.short	(.L_287 - .L_286)
	.align		4
.L_286:
        /*0550*/ 	.word	index@(_Z25multi_tensor_apply_kernelI18TensorListMetadataILi5EE25DistAdamCapturableFunctorIN3c108BFloat16EfNS3_4HalfEEJPfffPiifS7_10adamMode_tfEEvlPViT_T0_DpT1_)
        /*0554*/ 	.word	0x00000000


	//----- nvinfo : EIATTR_REGCOUNT
	.align		4
.L_287:
        /*0558*/ 	.byte	0x04, 0x2f
        /*055a*/ 	.short	(.L_289 - .L_288)
	.align		4
.L_288:
        /*055c*/ 	.word	index@(_Z25multi_tensor_apply_kernelI18TensorListMetadataILi5EE25DistAdamCapturableFunctorIN3c108BFloat16EfS4_EJPfffPiifS6_10adamMode_tfEEvlPViT_T0_DpT1_)
        /*0560*/ 	.word	0x00000036


	//----- nvinfo : EIATTR_FRAME_SIZE
	.align		4
.L_289:
        /*0564*/ 	.byte	0x04, 0x11
        /*0566*/ 	.short	(.L_291 - .L_290)
	.align		4
.L_290:
        /*0568*/ 	.word	index@($_Z25multi_tensor_apply_kernelI18TensorListMetadataILi5EE25DistAdamCapturableFunctorIN3c108BFloat16EfS4_EJPfffPiifS6_10adamMode_tfEEvlPViT_T0_DpT1_$__internal_accurate_pow)
        /*056c*/ 	.word	0x00000000


	//----- nvinfo : EIATTR_FRAME_SIZE
	.align		4
.L_291:
        /*0570*/ 	.byte	0x04, 0x11
        /*0572*/ 	.short	(.L_293 - .L_292)
	.align		4
.L_292:
        /*0574*/ 	.word	index@(_Z25multi_tensor_apply_kernelI18TensorListMetadataILi5EE25DistAdamCapturableFunctorIN3c108BFloat16EfS4_EJPfffPiifS6_10adamMode_tfEEvlPViT_T0_DpT1_)
        /*0578*/ 	.word	0x00000000


	//----- nvinfo : EIATTR_REGCOUNT
	.align		4
.L_293:
        /*057c*/ 	.byte	0x04, 0x2f
        /*057e*/ 	.short	(.L_295 - .L_294)
	.align		4
.L_294:
        /*0580*/ 	.word	index@(_Z25multi_tensor_apply_kernelI18TensorListMetadataILi5EE25DistAdamCapturableFunctorIN3c108BFloat16ENS3_4HalfEfEJPfffPiifS7_10adamMode_tfEEvlPViT_T0_DpT1_)
        /*0584*/ 	.word	0x00000038


	//----- nvinfo : EIATTR_FRAME_SIZE
	.align		4
.L_295:
        /*0588*/ 	.byte	0x04, 0x11
        /*058a*/ 	.short	(.L_297 - .L_296)
	.align		4
.L_296:
        /*058c*/ 	.word	index@($_Z25multi_tensor_apply_kernelI18TensorListMetadataILi5EE25DistAdamCapturableFunctorIN3c108BFloat16ENS3_4HalfEfEJPfffPiifS7_10adamMode_tfEEvlPViT_T0_DpT1_$__internal_accurate_pow)
        /*0590*/ 	.word	0x00000000


	//----- nvinfo : EIATTR_FRAME_SIZE
	.align		4
.L_297:
        /*0594*/ 	.byte	0x04, 0x11
        /*0596*/ 	.short	(.L_299 - .L_298)
	.align		4
.L_298:
        /*0598*/ 	.word	index@(_Z25multi_tensor_apply_kernelI18TensorListMetadataILi5EE25DistAdamCapturableFunctorIN3c108BFloat16ENS3_4HalfEfEJPfffPiifS7_10adamMode_tfEEvlPViT_T0_DpT1_)
        /*059c*/ 	.word	0x00000000


	//----- nvinfo : EIATTR_REGCOUNT
	.align		4
.L_299:
        /*05a0*/ 	.byte	0x04, 0x2f
        /*05a2*/ 	.short	(.L_301 - .L_300)
	.align		4
.L_300:
        /*05a4*/ 	.word	index@(_Z25multi_tensor_apply_kernelI18TensorListMetadataILi5EE25DistAdamCapturableFunctorIN3c108BFloat16ENS3_4HalfES5_EJPfffPiifS7_10adamMode_tfEEvlPViT_T0_DpT1_)
        /*05a8*/ 	.word	0x00000038


	//----- nvinfo : EIATTR_FRAME_SIZE
	.align		4
.L_301:
        /*05ac*/ 	.byte	0x04, 0x11
        /*05ae*/ 	.short	(.L_303 - .L_302)
	.align		4
.L_302:
        /*05b0*/ 	.word	index@($_Z25multi_tensor_apply_kernelI18TensorListMetadataILi5EE25DistAdamCapturableFunctorIN3c108BFloat16ENS3_4HalfES5_EJPfffPiifS7_10adamMode_tfEEvlPViT_T0_DpT1_$__internal_accurate_pow)
        /*05b4*/ 	.word	0x00000000


	//----- nvinfo : EIATTR_FRAME_SIZE
	.align		4
.L_303:
        /*05b8*/ 	.byte	0x04, 0x11
        /*05ba*/ 	.short	(.L_305 - .L_304)
	.align		4
.L_304:
        /*05bc*/ 	.word	index@(_Z25multi_tensor_apply_kernelI18TensorListMetadataILi5EE25DistAdamCapturableFunctorIN3c108BFloat16ENS3_4HalfES5_EJPfffPiifS7_10adamMode_tfEEvlPViT_T0_DpT1_)
        /*05c0*/ 	.word	0x00000000


	//----- nvinfo : EIATTR_REGCOUNT
	.align		4
.L_305:
        /*05c4*/ 	.byte	0x04, 0x2f
        /*05c6*/ 	.short	(.L_307 - .L_306)
	.align		4
.L_306:
        /*05c8*/ 	.word	index@(_Z25multi_tensor_apply_kernelI18TensorListMetadataILi5EE25DistAdamCapturableFunctorIN3c108BFloat16ENS3_4HalfES4_EJPfffPiifS7_10adamMode_tfEEvlPViT_T0_DpT1_)
        /*05cc*/ 	.word	0x00000035


	//----- nvinfo : EIATTR_FRAME_SIZE
	.align		4
.L_307:
        /*05d0*/ 	.byte	0x04, 0x11
        /*05d2*/ 	.short	(.L_309 - .L_308)
	.align		4
.L_308:
        /*05d4*/ 	.word	index@($_Z25multi_tensor_apply_kernelI18TensorListMetadataILi5EE25DistAdamCapturableFunctorIN3c108BFloat16ENS3_4HalfES4_EJPfffPiifS7_10adamMode_tfEEvlPViT_T0_DpT1_$__internal_accurate_pow)
        /*05d8*/ 	.word	0x00000000


	//----- nvinfo : EIATTR_FRAME_SIZE
	.align		4
.L_309:
        /*05dc*/ 	.byte	0x04, 0x11
        /*05de*/ 	.short	(.L_311 - .L_310)
	.align		4
.L_310:
        /*05e0*/ 	.word	index@(_Z25multi_tensor_apply_kernelI18TensorListMetadataILi5EE25DistAdamCapturableFunctorIN3c108BFloat16ENS3_4HalfES4_EJPfffPiifS7_10adamMode_tfEEvlPViT_T0_DpT1_)
        /*05e4*/ 	.word	0x00000000


	//----- nvinfo : EIATTR_REGCOUNT
	.align		4
.L_311:
        /*05e8*/ 	.byte	0x04, 0x2f
        /*05ea*/ 	.short	(.L_313 - .L_312)
	.align		4
.L_312:
        /*05ec*/ 	.word	index@(_Z25multi_tensor_apply_kernelI18TensorListMetadataILi5EE25DistAdamCapturableFunctorIN3c108BFloat16ES4_fEJPfffPiifS6_10adamMode_tfEEvlPViT_T0_DpT1_)
        /*05f0*/ 	.word	0x00000038


	//----- nvinfo : EIATTR_FRAME_SIZE
	.align		4
.L_313:
        /*05f4*/ 	.byte	0x04, 0x11
        /*05f6*/ 	.short	(.L_315 - .L_314)
	.align		4
.L_314:
        /*05f8*/ 	.word	index@($_Z25multi_tensor_apply_kernelI18TensorListMetadataILi5EE25DistAdamCapturableFunctorIN3c108BFloat16ES4_fEJPfffPiifS6_10adamMode_tfEEvlPViT_T0_DpT1_$__internal_accurate_pow)
        /*05fc*/ 	.word	0x00000000


	//----- nvinfo : EIATTR_FRAME_SIZE
	.align		4
.L_315:
        /*0600*/ 	.byte	0x04, 0x11
        /*0602*/ 	.short	(.L_317 - .L_316)
	.align		4
.L_316:
        /*0604*/ 	.word	index@(_Z25multi_tensor_apply_kernelI18TensorListMetadataILi5EE25DistAdamCapturableFunctorIN3c108BFloat16ES4_fEJPfffPiifS6_10adamMode_tfEEvlPViT_T0_DpT1_)
        /*0608*/ 	.word	0x00000000


	//----- nvinfo : EIATTR_REGCOUNT
	.align		4
.L_317:
        /*060c*/ 	.byte	0x04, 0x2f
        /*060e*/ 	.short	(.L_319 - .L_318)
	.align		4
.L_318:
        /*0610*/ 	.word	index@(_Z25multi_tensor_apply_kernelI18TensorListMetadataILi5EE25DistAdamCapturableFunctorIN3c108BFloat16ES4_NS3_4HalfEEJPfffPiifS7_10adamMode_tfEEvlPViT_T0_DpT1_)
        /*0614*/ 	.word	0x00000038


	//----- nvinfo : EIATTR_FRAME_SIZE
	.align		4
.L_319:
        /*0618*/ 	.byte	0x04, 0x11
        /*061a*/ 	.short	(.L_321 - .L_320)
	.align		4
.L_320:
        /*061c*/ 	.word	index@($_Z25multi_tensor_apply_kernelI18TensorListMetadataILi5EE25DistAdamCapturableFunctorIN3c108BFloat16ES4_NS3_4HalfEEJPfffPiifS7_10adamMode_tfEEvlPViT_T0_DpT1_$__internal_accurate_pow)
        /*0620*/ 	.word	0x00000000


	//----- nvinfo : EIATTR_FRAME_SIZE
	.align		4
.L_321:
        /*0624*/ 	.byte	0x04, 0x11
        /*0626*/ 	.short	(.L_323 - .L_322)
	.align		4
.L_322:
        /*0628*/ 	.word	index@(_Z25multi_tensor_apply_kernelI18TensorListMetadataILi5EE25DistAdamCapturableFunctorIN3c108BFloat16ES4_NS3_4HalfEEJPfffPiifS7_10adamMode_tfEEvlPViT_T0_DpT1_)
        /*062c*/ 	.word	0x00000000


	//----- nvinfo : EIATTR_REGCOUNT
	.align		4
.L_323:
        /*0630*/ 	.byte	0x04, 0x2f
        /*0632*/ 	.short	(.L_325 - .L_324)
	.align		4
.L_324:
        /*0634*/ 	.word	index@(_Z25multi_tensor_apply_kernelI18TensorListMetadataILi5EE25DistAdamCapturableFunctorIN3c108BFloat16ES4_S4_EJPfffPiifS6_10adamMode_tfEEvlPViT_T0_DpT1_)
        /*0638*/ 	.word	0x00000035


	//----- nvinfo : EIATTR_FRAME_SIZE
	.align		4
.L_325:
        /*063c*/ 	.byte	0x04, 0x11
        /*063e*/ 	.short	(.L_327 - .L_326)
	.align		4
.L_326:
        /*0640*/ 	.word	index@($_Z25multi_tensor_apply_kernelI18TensorListMetadataILi5EE25DistAdamCapturableFunctorIN3c108BFloat16ES4_S4_EJPfffPiifS6_10adamMode_tfEEvlPViT_T0_DpT1_$__internal_accurate_pow)
        /*0644*/ 	.word	0x00000000


	//----- nvinfo : EIATTR_FRAME_SIZE
	.align		4
.L_327:
        /*0648*/ 	.byte	0x04, 0x11
        /*064a*/ 	.short	(.L_329 - .L_328)
	.align		4
.L_328:
        /*064c*/ 	.word	index@(_Z25multi_tensor_apply_kernelI18TensorListMetadataILi5EE25DistAdamCapturableFunctorIN3c108BFloat16ES4_S4_EJPfffPiifS6_10adamMode_tfEEvlPViT_T0_DpT1_)
        /*0650*/ 	.word	0x00000000


	//----- nvinfo : EIATTR_REGCOUNT
	.align		4
.L_329:
        /*0654*/ 	.byte	0x04, 0x2f
        /*0656*/ 	.short	(.L_331 - .L_330)
	.align		4
.L_330:
        /*0658*/ 	.word	index@(_Z25multi_tensor_apply_kernelI18TensorListMetadataILi6EE34DistAdamWithParamRemaindersFunctorIfEJPfffffff10adamMode_tfEEvlPViT_T0_DpT1_)
        /*065c*/ 	.word	0x00000028


	//----- nvinfo : EIATTR_FRAME_SIZE
	.align		4
.L_331:
        /*0660*/ 	.byte	0x04, 0x11
        /*0662*/ 	.short	(.L_333 - .L_332)
	.align		4
.L_332:
        /*0664*/ 	.word	index@(_Z25multi_tensor_apply_kernelI18TensorListMetadataILi6EE34DistAdamWithParamRemaindersFunctorIfEJPfffffff10adamMode_tfEEvlPViT_T0_DpT1_)
        /*0668*/ 	.word	0x00000000


	//----- nvinfo : EIATTR_REGCOUNT
	.align		4
.L_333:
        /*066c*/ 	.byte	0x04, 0x2f
        /*066e*/ 	.short	(.L_335 - .L_334)
	.align		4
.L_334:
        /*0670*/ 	.word	index@(_Z25multi_tensor_apply_kernelI18TensorListMetadataILi6EE34DistAdamWithParamRemaindersFunctorIN3c104HalfEEJPfffffff10adamMode_tfEEvlPViT_T0_DpT1_)
        /*0674*/ 	.word	0x00000028


	//----- nvinfo : EIATTR_FRAME_SIZE
	.align		4
.L_335:
        /*0678*/ 	.byte	0x04, 0x11
        /*067a*/ 	.short	(.L_337 - .L_336)
	.align		4
.L_336:
        /*067c*/ 	.word	index@(_Z25multi_tensor_apply_kernelI18TensorListMetadataILi6EE34DistAdamWithParamRemaindersFunctorIN3c104HalfEEJPfffffff10adamMode_tfEEvlPViT_T0_DpT1_)
        /*0680*/ 	.word	0x00000000


	//----- nvinfo : EIATTR_REGCOUNT
	.align		4
.L_337:
        /*0684*/ 	.byte	0x04, 0x2f
        /*0686*/ 	.short	(.L_339 - .L_338)
	.align		4
.L_338:
        /*0688*/ 	.word	index@(_Z25multi_tensor_apply_kernelI18TensorListMetadataILi6EE34DistAdamWithParamRemaindersFunctorIN3c108BFloat16EEJPfffffff10adamMode_tfEEvlPViT_T0_DpT1_)
        /*068c*/ 	.word	0x00000028


	//----- nvinfo : EIATTR_FRAME_SIZE
	.align		4
.L_339:
        /*0690*/ 	.byte	0x04, 0x11
        /*0692*/ 	.short	(.L_341 - .L_340)
	.align		4
.L_340:
        /*0694*/ 	.word	index@(_Z25multi_tensor_apply_kernelI18TensorListMetadataILi6EE34DistAdamWithParamRemaindersFunctorIN3c108BFloat16EEJPfffffff10adamMode_tfEEvlPViT_T0_DpT1_)
        /*0698*/ 	.word	0x00000000


	//----- nvinfo : EIATTR_MIN_STACK_SIZE
	.align		4
.L_341:
        /*069c*/ 	.byte	0x04, 0x12
        /*069e*/ 	.short	(.L_343 - .L_342)
	.align		4
.L_342:
        /*06a0*/ 	.word	index@(_Z25multi_tensor_apply_kernelI18TensorListMetadataILi6EE34DistAdamWithParamRemaindersFunctorIN3c108BFloat16EEJPfffffff10adamMode_tfEEvlPViT_T0_DpT1_)
        /*06a4*/ 	.word	0x00000000


	//----- nvinfo : EIATTR_MIN_STACK_SIZE
	.align		4
.L_343:
        /*06a8*/ 	.byte	0x04, 0x12
        /*06aa*/ 	.short	(.L_345 - .L_344)
	.align		4
.L_344:
        /*06ac*/ 	.word	index@(_Z25multi_tensor_apply_kernelI18TensorListMetadataILi6EE34DistAdamWithParamRemaindersFunctorIN3c104HalfEEJPfffffff10adamMode_tfEEvlPViT_T0_DpT1_)
        /*06b0*/ 	.word	0x00000000


	//----- nvinfo : EIATTR_MIN_STACK_SIZE
	.align		4
.L_345:
        /*06b4*/ 	.byte	0x04, 0x12
        /*06b6*/ 	.short	(.L_347 - .L_346)
	.align		4
.L_346:
        /*06b8*/ 	.word	index@(_Z25multi_tensor_apply_kernelI18TensorListMetadataILi6EE34DistAdamWithParamRemaindersFunctorIfEJPfffffff10adamMode_tfEEvlPViT_T0_DpT1_)
        /*06bc*/ 	.word	0x00000000


	//----- nvinfo : EIATTR_MIN_STACK_SIZE
	.align		4
.L_347:
        /*06c0*/ 	.byte	0x04, 0x12
        /*06c2*/ 	.short	(.L_349 - .L_348)
	.align		4
.L_348:
        /*06c4*/ 	.word	index@(_Z25multi_tensor_apply_kernelI18TensorListMetadataILi5EE25DistAdamCapturableFunctorIN3c108BFloat16ES4_S4_EJPfffPiifS6_10adamMode_tfEEvlPViT_T0_DpT1_)
        /*06c8*/ 	.word	0x00000000


	//----- nvinfo : EIATTR_MIN_STACK_SIZE
	.align		4
.L_349:
        /*06cc*/ 	.byte	0x04, 0x12
        /*06ce*/ 	.short	(.L_351 - .L_350)
	.align		4
.L_350:
        /*06d0*/ 	.word	index@(_Z25multi_tensor_apply_kernelI18TensorListMetadataILi5EE25DistAdamCapturableFunctorIN3c108BFloat16ES4_NS3_4HalfEEJPfffPiifS7_10adamMode_tfEEvlPViT_T0_DpT1_)
        /*06d4*/ 	.word	0x00000000


	//----- nvinfo : EIATTR_MIN_STACK_SIZE
	.align		4
.L_351:
        /*06d8*/ 	.byte	0x04, 0x12
        /*06da*/ 	.short	(.L_353 - .L_352)
	.align		4
.L_352:
        /*06dc*/ 	.word	index@(_Z25multi_tensor_apply_kernelI18TensorListMetadataILi5EE25DistAdamCapturableFunctorIN3c108BFloat16ES4_fEJPfffPiifS6_10adamMode_tfEEvlPViT_T0_DpT1_)
        /*06e0*/ 	.word	0x00000000


	//----- nvinfo : EIATTR_MIN_STACK_SIZE
	.align		4
.L_353:
        /*06e4*/ 	.byte	0x04, 0x12
        /*06e6*/ 	.short	(.L_355 - .L_354)
	.align		4
.L_354:
        /*06e8*/ 	.word	index@(_Z25multi_tensor_apply_kernelI18TensorListMetadataILi5EE25DistAdamCapturableFunctorIN3c108BFloat16ENS3_4HalfES4_EJPfffPiifS7_10adamMode_tfEEvlPViT_T0_DpT1_)
        /*06ec*/ 	.word	0x00000000


	//----- nvinfo : EIATTR_MIN_STACK_SIZE
	.align		4
.L_355:
        /*06f0*/ 	.byte	0x04, 0x12
        /*06f2*/ 	.short	(.L_357 - .L_356)
	.align		4
.L_356:
        /*06f4*/ 	.word	index@(_Z25multi_tensor_apply_kernelI18TensorListMetadataILi5EE25DistAdamCapturableFunctorIN3c108BFloat16ENS3_4HalfES5_EJPfffPiifS7_10adamMode_tfEEvlPViT_T0_DpT1_)
        /*06f8*/ 	.word	0x00000000


	//----- nvinfo : EIATTR_MIN_STACK_SIZE
	.align		4
.L_357:
        /*06fc*/ 	.byte	0x04, 0x12
        /*06fe*/ 	.short	(.L_359 - .L_358)
	.align		4
.L_358:
        /*0700*/ 	.word	index@(_Z25multi_tensor_apply_kernelI18TensorListMetadataILi5EE25DistAdamCapturableFunctorIN3c108BFloat16ENS3_4HalfEfEJPfffPiifS7_10adamMode_tfEEvlPViT_T0_DpT1_)
        /*0704*/ 	.word	0x00000000


	//----- nvinfo : EIATTR_MIN_STACK_SIZE
	.align		4
.L_359:
        /*0708*/ 	.byte	0x04, 0x12
        /*070a*/ 	.short	(.L_361 - .L_360)
	.align		4
.L_360:
        /*070c*/ 	.word	index@(_Z25multi_tensor_apply_kernelI18TensorListMetadataILi5EE25DistAdamCapturableFunctorIN3c108BFloat16EfS4_EJPfffPiifS6_10adamMode_tfEEvlPViT_T0_DpT1_)
        /*0710*/ 	.word	0x00000000


	//----- nvinfo : EIATTR_MIN_STACK_SIZE
	.align		4
.L_361:
        /*0714*/ 	.byte	0x04, 0x12
        /*0716*/ 	.short	(.L_363 - .L_362)
	.align		4
.L_362:
        /*0718*/ 	.word	index@(_Z25multi_tensor_apply_kernelI18TensorListMetadataILi5EE25DistAdamCapturableFunctorIN3c108BFloat16EfNS3_4HalfEEJPfffPiifS7_10adamMode_tfEEvlPViT_T0_DpT1_)
        /*071c*/ 	.word	0x00000000


	//----- nvinfo : EIATTR_MIN_STACK_SIZE
	.align		4
.L_363:
        /*0720*/ 	.byte	0x04, 0x12
        /*0722*/ 	.short	(.L_365 - .L_364)
	.align		4
.L_364:
        /*0724*/ 	.word	index@(_Z25multi_tensor_apply_kernelI18TensorListMetadataILi5EE25DistAdamCapturableFunctorIN3c108BFloat16EffEJPfffPiifS6_10adamMode_tfEEvlPViT_T0_DpT1_)
        /*0728*/ 	.word	0x00000000


	//----- nvinfo : EIATTR_MIN_STACK_SIZE
	.align		4
.L_365:
        /*072c*/ 	.byte	0x04, 0x12
        /*072e*/ 	.short	(.L_367 - .L_366)
	.align		4
.L_366:
        /*0730*/ 	.word	index@(_Z25multi_tensor_apply_kernelI18TensorListMetadataILi5EE25DistAdamCapturableFunctorIN3c104HalfENS3_8BFloat16ES5_EJPfffPiifS7_10adamMode_tfEEvlPViT_T0_DpT1_)
        /*0734*/ 	.word	0x00000000


	//----- nvinfo : EIATTR_MIN_STACK_SIZE
	.align		4
.L_367:
        /*0738*/ 	.byte	0x04, 0x12
        /*073a*/ 	.short	(.L_369 - .L_368)
	.align		4
.L_368:
        /*073c*/ 	.word	index@(_Z25multi_tensor_apply_kernelI18TensorListMetadataILi5EE25DistAdamCapturableFunctorIN3c104HalfENS3_8BFloat16ES4_EJPfffPiifS7_10adamMode_tfEEvlPViT_T0_DpT1_)
        /*0740*/ 	.word	0x00000000


	//----- nvinfo : EIATTR_MIN_STACK_SIZE
	.align		4
.L_369:
        /*0744*/ 	.byte	0x04, 0x12
        /*0746*/ 	.short	(.L_371 - .L_370)
	.align		4
.L_370:
        /*0748*/ 	.word	index@(_Z25multi_tensor_apply_kernelI18TensorListMetadataILi5EE25DistAdamCapturableFunctorIN3c104HalfENS3_8BFloat16EfEJPfffPiifS7_10adamMode_tfEEvlPViT_T0_DpT1_)
        /*074c*/ 	.word	0x00000000


	//----- nvinfo : EIATTR_MIN_STACK_SIZE
	.align		4
.L_371:
        /*0750*/ 	.byte	0x04, 0x12
        /*0752*/ 	.short	(.L_373 - .L_372)
	.align		4
.L_372:
        /*0754*/ 	.word	index@(_Z25multi_tensor_apply_kernelI18TensorListMetadataILi5EE25DistAdamCapturableFunctorIN3c104HalfES4_NS3_8BFloat16EEJPfffPiifS7_10adamMode_tfEEvlPViT_T0_DpT1_)
        /*0758*/ 	.word	0x00000000


	//----- nvinfo : EIATTR_MIN_STACK_SIZE
	.align		4
.L_373:
        /*075c*/ 	.byte	0x04, 0x12
        /*075e*/ 	.short	(.L_375 - .L_374)
	.align		4
.L_374:
        /*0760*/ 	.word	index@(_Z25multi_tensor_apply_kernelI18TensorListMetadataILi5EE25DistAdamCapturableFunctorIN3c104HalfES4_S4_EJPfffPiifS6_10adamMode_tfEEvlPViT_T0_DpT1_)
        /*0764*/ 	.word	0x00000000


	//----- nvinfo : EIATTR_MIN_STACK_SIZE
	.align		4
.L_375:
        /*0768*/ 	.byte	0x04, 0x12
        /*076a*/ 	.short	(.L_377 - .L_376)
	.align		4
.L_376:
        /*076c*/ 	.word	index@(_Z25multi_tensor_apply_kernelI18TensorListMetadataILi5EE25DistAdamCapturableFunctorIN3c104HalfES4_fEJPfffPiifS6_10adamMode_tfEEvlPViT_T0_DpT1_)
        /*0770*/ 	.word	0x00000000


	//----- nvinfo : EIATTR_MIN_STACK_SIZE
	.align		4
.L_377:
        /*0774*/ 	.byte	0x04, 0x12
        /*0776*/ 	.short	(.L_379 - .L_378)
	.align		4
.L_378:
        /*0778*/ 	.word	index@(_Z25multi_tensor_apply_kernelI18TensorListMetadataILi5EE25DistAdamCapturableFunctorIN3c104HalfEfNS3_8BFloat16EEJPfffPiifS7_10adamMode_tfEEvlPViT_T0_DpT1_)
        /*077c*/ 	.word	0x00000000


	//----- nvinfo : EIATTR_MIN_STACK_SIZE
	.align		4
.L_379:
        /*0780*/ 	.byte	0x04, 0x12
        /*0782*/ 	.short	(.L_381 - .L_380)
	.align		4
.L_380:
        /*0784*/ 	.word	index@(_Z25multi_tensor_apply_kernelI18TensorListMetadataILi5EE25DistAdamCapturableFunctorIN3c104HalfEfS4_EJPfffPiifS6_10adamMode_tfEEvlPViT_T0_DpT1_)
        /*0788*/ 	.word	0x00000000


	//----- nvinfo : EIATTR_MIN_STACK_SIZE
	.align		4
.L_381:
        /*078c*/ 	.byte	0x04, 0x12
        /*078e*/ 	.short	(.L_383 - .L_382)
	.align		4
.L_382:
        /*0790*/ 	.word	index@(_Z25multi_tensor_apply_kernelI18TensorListMetadataILi5EE25DistAdamCapturableFunctorIN3c104HalfEffEJPfffPiifS6_10adamMode_tfEEvlPViT_T0_DpT1_)
        /*0794*/ 	.word	0x00000000


	//----- nvinfo : EIATTR_MIN_STACK_SIZE
	.align		4
.L_383:
        /*0798*/ 	.byte	0x04, 0x12
        /*079a*/ 	.short	(.L_385 - .L_384)
	.align		4
.L_384:
        /*079c*/ 	.word	index@(_Z25multi_tensor_apply_kernelI18TensorListMetadataILi5EE25DistAdamCapturableFunctorIfN3c108BFloat16ES4_EJPfffPiifS6_10adamMode_tfEEvlPViT_T0_DpT1_)
        /*07a0*/ 	.word	0x00000000


	//----- nvinfo : EIATTR_MIN_STACK_SIZE
	.align		4
.L_385:
        /*07a4*/ 	.byte	0x04, 0x12
        /*07a6*/ 	.short	(.L_387 - .L_386)
	.align		4
.L_386:
        /*07a8*/ 	.word	index@(_Z25multi_tensor_apply_kernelI18TensorListMetadataILi5EE25DistAdamCapturableFunctorIfN3c108BFloat16ENS3_4HalfEEJPfffPiifS7_10adamMode_tfEEvlPViT_T0_DpT1_)
        /*07ac*/ 	.word	0x00000000


	//----- nvinfo : EIATTR_MIN_STACK_SIZE
	.align		4
.L_387:
        /*07b0*/ 	.byte	0x04, 0x12
        /*07b2*/ 	.short	(.L_389 - .L_388)
	.align		4
.L_388:
        /*07b4*/ 	.word	index@(_Z25multi_tensor_apply_kernelI18TensorListMetadataILi5EE25DistAdamCapturableFunctorIfN3c108BFloat16EfEJPfffPiifS6_10adamMode_tfEEvlPViT_T0_DpT1_)
        /*07b8*/ 	.word	0x00000000


	//----- nvinfo : EIATTR_MIN_STACK_SIZE
	.align		4
.L_389:
        /*07bc*/ 	.byte	0x04, 0x12
        /*07be*/ 	.short	(.L_391 - .L_390)
	.align		4
.L_390:
        /*07c0*/ 	.word	index@(_Z25multi_tensor_apply_kernelI18TensorListMetadataILi5EE25DistAdamCapturableFunctorIfN3c104HalfENS3_8BFloat16EEJPfffPiifS7_10adamMode_tfEEvlPViT_T0_DpT1_)
        /*07c4*/ 	.word	0x00000000


	//----- nvinfo : EIATTR_MIN_STACK_SIZE
	.align		4
.L_391:
        /*07c8*/ 	.byte	0x04, 0x12
        /*07ca*/ 	.short	(.L_393 - .L_392)
	.align		4
.L_392:
        /*07cc*/ 	.word	index@(_Z25multi_tensor_apply_kernelI18TensorListMetadataILi5EE25DistAdamCapturableFunctorIfN3c104HalfES4_EJPfffPiifS6_10adamMode_tfEEvlPViT_T0_DpT1_)
        /*07d0*/ 	.word	0x00000000


	//----- nvinfo : EIATTR_MIN_STACK_SIZE
	.align		4
.L_393:
        /*07d4*/ 	.byte	0x04, 0x12
        /*07d6*/ 	.short	(.L_395 - .L_394)
	.align		4
.L_394:
        /*07d8*/ 	.word	index@(_Z25multi_tensor_apply_kernelI18TensorListMetadataILi5EE25DistAdamCapturableFunctorIfN3c104HalfEfEJPfffPiifS6_10adamMode_tfEEvlPViT_T0_DpT1_)
        /*07dc*/ 	.word	0x00000000


	//----- nvinfo : EIATTR_MIN_STACK_SIZE
	.align		4
.L_395:
        /*07e0*/ 	.byte	0x04, 0x12
        /*07e2*/ 	.short	(.L_397 - .L_396)
	.align		4
.L_396:
        /*07e4*/ 	.word	index@(_Z25multi_tensor_apply_kernelI18TensorListMetadataILi5EE25DistAdamCapturableFunctorIffN3c108BFloat16EEJPfffPiifS6_10adamMode_tfEEvlPViT_T0_DpT1_)
        /*07e8*/ 	.word	0x00000000


	//----- nvinfo : EIATTR_MIN_STACK_SIZE
	.align		4
.L_397:
        /*07ec*/ 	.byte	0x04, 0x12
        /*07ee*/ 	.short	(.L_399 - .L_398)
	.align		4
.L_398:
        /*07f0*/ 	.word	index@(_Z25multi_tensor_apply_kernelI18TensorListMetadataILi5EE25DistAdamCapturableFunctorIffN3c104HalfEEJPfffPiifS6_10adamMode_tfEEvlPViT_T0_DpT1_)
        /*07f4*/ 	.word	0x00000000


	//----- nvinfo : EIATTR_MIN_STACK_SIZE
	.align		4
.L_399:
        /*07f8*/ 	.byte	0x04, 0x12
        /*07fa*/ 	.short	(.L_401 - .L_400)
	.align		4
.L_400:
        /*07fc*/ 	.word	index@(_Z25multi_tensor_apply_kernelI18TensorListMetadataILi5EE25DistAdamCapturableFunctorIfffEJPfffPiifS4_10adamMode_tfEEvlPViT_T0_DpT1_)
        /*0800*/ 	.word	0x00000000


	//----- nvinfo : EIATTR_MIN_STACK_SIZE
	.align		4
.L_401:
        /*0804*/ 	.byte	0x04, 0x12
        /*0806*/ 	.short	(.L_403 - .L_402)
	.align		4
.L_402:
        /*0808*/ 	.word	index@(_Z25multi_tensor_apply_kernelI18TensorListMetadataILi5EE15DistAdamFunctorIN3c108BFloat16ES4_S4_EJPfffffff10adamMode_tfEEvlPViT_T0_DpT1_)
        /*080c*/ 	.word	0x00000000


	//----- nvinfo : EIATTR_MIN_STACK_SIZE
	.align		4
.L_403:
        /*0810*/ 	.byte	0x04, 0x12
        /*0812*/ 	.short	(.L_405 - .L_404)
	.align		4
.L_404:
        /*0814*/ 	.word	index@(_Z25multi_tensor_apply_kernelI18TensorListMetadataILi5EE15DistAdamFunctorIN3c108BFloat16ES4_NS3_4HalfEEJPfffffff10adamMode_tfEEvlPViT_T0_DpT1_)
        /*0818*/ 	.word	0x00000000


	//----- nvinfo : EIATTR_MIN_STACK_SIZE
	.align		4
.L_405:
        /*081c*/ 	.byte	0x04, 0x12
        /*081e*/ 	.short	(.L_407 - .L_406)
	.align		4
.L_406:
        /*0820*/ 	.word	index@(_Z25multi_tensor_apply_kernelI18TensorListMetadataILi5EE15DistAdamFunctorIN3c108BFloat16ES4_fEJPfffffff10adamMode_tfEEvlPViT_T0_DpT1_)
        /*0824*/ 	.word	0x00000000


	//----- nvinfo : EIATTR_MIN_STACK_SIZE
	.align		4
.L_407:
        /*0828*/ 	.byte	0x04, 0x12
        /*082a*/ 	.short	(.L_409 - .L_408)
	.align		4
.L_408:
        /*082c*/ 	.word	index@(_Z25multi_tensor_apply_kernelI18TensorListMetadataILi5EE15DistAdamFunctorIN3c108BFloat16ENS3_4HalfES4_EJPfffffff10adamMode_tfEEvlPViT_T0_DpT1_)
        /*0830*/ 	.word	0x00000000


	//----- nvinfo : EIATTR_MIN_STACK_SIZE
	.align		4
.L_409:
        /*0834*/ 	.byte	0x04, 0x12
        /*0836*/ 	.short	(.L_411 - .L_410)
	.align		4
.L_410:
        /*0838*/ 	.word	index@(_Z25multi_tensor_apply_kernelI18TensorListMetadataILi5EE15DistAdamFunctorIN3c108BFloat16ENS3_4HalfES5_EJPfffffff10adamMode_tfEEvlPViT_T0_DpT1_)
        /*083c*/ 	.word	0x00000000


	//----- nvinfo : EIATTR_MIN_STACK_SIZE
	.align		4
.L_411:
        /*0840*/ 	.byte	0x04, 0x12
        /*0842*/ 	.short	(.L_413 - .L_412)
	.align		4
.L_412:
        /*0844*/ 	.word	index@(_Z25multi_tensor_apply_kernelI18TensorListMetadataILi5EE15DistAdamFunctorIN3c108BFloat16ENS3_4HalfEfEJPfffffff10adamMode_tfEEvlPViT_T0_DpT1_)
        /*0848*/ 	.word	0x00000000


	//----- nvinfo : EIATTR_MIN_STACK_SIZE
	.align		4
.L_413:
        /*084c*/ 	.byte	0x04, 0x12
        /*084e*/ 	.short	(.L_415 - .L_414)
	.align		4
.L_414:
        /*0850*/ 	.word	index@(_Z25multi_tensor_apply_kernelI18TensorListMetadataILi5EE15DistAdamFunctorIN3c108BFloat16EfS4_EJPfffffff10adamMode_tfEEvlPViT_T0_DpT1_)
        /*0854*/ 	.word	0x00000000


	//----- nvinfo : EIATTR_MIN_STACK_SIZE
	.align		4
.L_415:
        /*0858*/ 	.byte	0x04, 0x12
        /*085a*/ 	.short	(.L_417 - .L_416)
	.align		4
.L_416:
        /*085c*/ 	.word	index@(_Z25multi_tensor_apply_kernelI18TensorListMetadataILi5EE15DistAdamFunctorIN3c108BFloat16EfNS3_4HalfEEJPfffffff10adamMode_tfEEvlPViT_T0_DpT1_)
        /*0860*/ 	.word	0x00000000


	//----- nvinfo : EIATTR_MIN_STACK_SIZE
	.align		4
.L_417:
        /*0864*/ 	.byte	0x04, 0x12
        /*0866*/ 	.short	(.L_419 - .L_418)
	.align		4
.L_418:
        /*0868*/ 	.word	index@(_Z25multi_tensor_apply_kernelI18TensorListMetadataILi5EE15DistAdamFunctorIN3c108BFloat16EffEJPfffffff10adamMode_tfEEvlPViT_T0_DpT1_)
        /*086c*/ 	.word	0x00000000


	//----- nvinfo : EIATTR_MIN_STACK_SIZE
	.align		4
.L_419:
        /*0870*/ 	.byte	0x04, 0x12
        /*0872*/ 	.short	(.L_421 - .L_420)
	.align		4
.L_420:
        /*0874*/ 	.word	index@(_Z25multi_tensor_apply_kernelI18TensorListMetadataILi5EE15DistAdamFunctorIN3c104HalfENS3_8BFloat16ES5_EJPfffffff10adamMode_tfEEvlPViT_T0_DpT1_)
        /*0878*/ 	.word	0x00000000


	//----- nvinfo : EIATTR_MIN_STACK_SIZE
	.align		4
.L_421:
        /*087c*/ 	.byte	0x04, 0x12
        /*087e*/ 	.short	(.L_423 - .L_422)
	.align		4
.L_422:
        /*0880*/ 	.word	index@(_Z25multi_tensor_apply_kernelI18TensorListMetadataILi5EE15DistAdamFunctorIN3c104HalfENS3_8BFloat16ES4_EJPfffffff10adamMode_tfEEvlPViT_T0_DpT1_)
        /*0884*/ 	.word	0x00000000


	//----- nvinfo : EIATTR_MIN_STACK_SIZE
	.align		4
.L_423:
        /*0888*/ 	.byte	0x04, 0x12
        /*088a*/ 	.short	(.L_425 - .L_424)
	.align		4
.L_424:
        /*088c*/ 	.word	index@(_Z25multi_tensor_apply_kernelI18TensorListMetadataILi5EE15DistAdamFunctorIN3c104HalfENS3_8BFloat16EfEJPfffffff10adamMode_tfEEvlPViT_T0_DpT1_)
        /*0890*/ 	.word	0x00000000


	//----- nvinfo : EIATTR_MIN_STACK_SIZE
	.align		4
.L_425:
        /*0894*/ 	.byte	0x04, 0x12
        /*0896*/ 	.short	(.L_427 - .L_426)
	.align		4
.L_426:
        /*0898*/ 	.word	index@(_Z25multi_tensor_apply_kernelI18TensorListMetadataILi5EE15DistAdamFunctorIN3c104HalfES4_NS3_8BFloat16EEJPfffffff10adamMode_tfEEvlPViT_T0_DpT1_)
        /*089c*/ 	.word	0x00000000


	//----- nvinfo : EIATTR_MIN_STACK_SIZE
	.align		4
.L_427:
        /*08a0*/ 	.byte	0x04, 0x12
        /*08a2*/ 	.short	(.L_429 - .L_428)
	.align		4
.L_428:
        /*08a4*/ 	.word	index@(_Z25multi_tensor_apply_kernelI18TensorListMetadataILi5EE15DistAdamFunctorIN3c104HalfES4_S4_EJPfffffff10adamMode_tfEEvlPViT_T0_DpT1_)
        /*08a8*/ 	.word	0x00000000


	//----- nvinfo : EIATTR_MIN_STACK_SIZE
	.align		4
.L_429:
        /*08ac*/ 	.byte	0x04, 0x12
        /*08ae*/ 	.short	(.L_431 - .L_430)
	.align		4
.L_430:
        /*08b0*/ 	.word	index@(_Z25multi_tensor_apply_kernelI18TensorListMetadataILi5EE15DistAdamFunctorIN3c104HalfES4_fEJPfffffff10adamMode_tfEEvlPViT_T0_DpT1_)
        /*08b4*/ 	.word	0x00000000


	//----- nvinfo : EIATTR_MIN_STACK_SIZE
	.align		4
.L_431:
        /*08b8*/ 	.byte	0x04, 0x12
        /*08ba*/ 	.short	(.L_433 - .L_432)
	.align		4
.L_432:
        /*08bc*/ 	.word	index@(_Z25multi_tensor_apply_kernelI18TensorListMetadataILi5EE15DistAdamFunctorIN3c104HalfEfNS3_8BFloat16EEJPfffffff10adamMode_tfEEvlPViT_T0_DpT1_)
        /*08c0*/ 	.word	0x00000000


	//----- nvinfo : EIATTR_MIN_STACK_SIZE
	.align		4
.L_433:
        /*08c4*/ 	.byte	0x04, 0x12
        /*08c6*/ 	.short	(.L_435 - .L_434)
	.align		4
.L_434:
        /*08c8*/ 	.word	index@(_Z25multi_tensor_apply_kernelI18TensorListMetadataILi5EE15DistAdamFunctorIN3c104HalfEfS4_EJPfffffff10adamMode_tfEEvlPViT_T0_DpT1_)
        /*08cc*/ 	.word	0x00000000


	//----- nvinfo : EIATTR_MIN_STACK_SIZE
	.align		4
.L_435:
        /*08d0*/ 	.byte	0x04, 0x12
        /*08d2*/ 	.short	(.L_437 - .L_436)
	.align		4
.L_436:
        /*08d4*/ 	.word	index@(_Z25multi_tensor_apply_kernelI18TensorListMetadataILi5EE15DistAdamFunctorIN3c104HalfEffEJPfffffff10adamMode_tfEEvlPViT_T0_DpT1_)
        /*08d8*/ 	.word	0x00000000


	//----- nvinfo : EIATTR_MIN_STACK_SIZE
	.align		4
.L_437:
        /*08dc*/ 	.byte	0x04, 0x12
        /*08de*/ 	.short	(.L_439 - .L_438)
	.align		4
.L_438:
        /*08e0*/ 	.word	index@(_Z25multi_tensor_apply_kernelI18TensorListMetadataILi5EE15DistAdamFunctorIfN3c108BFloat16ES4_EJPfffffff10adamMode_tfEEvlPViT_T0_DpT1_)
        /*08e4*/ 	.word	0x00000000


	//----- nvinfo : EIATTR_MIN_STACK_SIZE
	.align		4
.L_439:
        /*08e8*/ 	.byte	0x04, 0x12
        /*08ea*/ 	.short	(.L_441 - .L_440)
	.align		4
.L_440:
        /*08ec*/ 	.word	index@(_Z25multi_tensor_apply_kernelI18TensorListMetadataILi5EE15DistAdamFunctorIfN3c108BFloat16ENS3_4HalfEEJPfffffff10adamMode_tfEEvlPViT_T0_DpT1_)
        /*08f0*/ 	.word	0x00000000


	//----- nvinfo : EIATTR_MIN_STACK_SIZE
	.align		4
.L_441:
        /*08f4*/ 	.byte	0x04, 0x12
        /*08f6*/ 	.short	(.L_443 - .L_442)
	.align		4
.L_442:
        /*08f8*/ 	.word	index@(_Z25multi_tensor_apply_kernelI18TensorListMetadataILi5EE15DistAdamFunctorIfN3c108BFloat16EfEJPfffffff10adamMode_tfEEvlPViT_T0_DpT1_)
        /*08fc*/ 	.word	0x00000000


	//----- nvinfo : EIATTR_MIN_STACK_SIZE
	.align		4
.L_443:
        /*0900*/ 	.byte	0x04, 0x12
        /*0902*/ 	.short	(.L_445 - .L_444)
	.align		4
.L_444:
        /*0904*/ 	.word	index@(_Z25multi_tensor_apply_kernelI18TensorListMetadataILi5EE15DistAdamFunctorIfN3c104HalfENS3_8BFloat16EEJPfffffff10adamMode_tfEEvlPViT_T0_DpT1_)
        /*0908*/ 	.word	0x00000000


	//----- nvinfo : EIATTR_MIN_STACK_SIZE
	.align		4
.L_445:
        /*090c*/ 	.byte	0x04, 0x12
        /*090e*/ 	.short	(.L_447 - .L_446)
	.align		4
.L_446:
        /*0910*/ 	.word	index@(_Z25multi_tensor_apply_kernelI18TensorListMetadataILi5EE15DistAdamFunctorIfN3c104HalfES4_EJPfffffff10adamMode_tfEEvlPViT_T0_DpT1_)
        /*0914*/ 	.word	0x00000000


	//----- nvinfo : EIATTR_MIN_STACK_SIZE
	.align		4
.L_447:
        /*0918*/ 	.byte	0x04, 0x12
        /*091a*/ 	.short	(.L_449 - .L_448)
	.align		4
.L_448:
        /*091c*/ 	.word	index@(_Z25multi_tensor_apply_kernelI18TensorListMetadataILi5EE15DistAdamFunctorIfN3c104HalfEfEJPfffffff10adamMode_tfEEvlPViT_T0_DpT1_)
        /*0920*/ 	.word	0x00000000


	//----- nvinfo : EIATTR_MIN_STACK_SIZE
	.align		4
.L_449:
        /*0924*/ 	.byte	0x04, 0x12
        /*0926*/ 	.short	(.L_451 - .L_450)
	.align		4
.L_450:
        /*0928*/ 	.word	index@(_Z25multi_tensor_apply_kernelI18TensorListMetadataILi5EE15DistAdamFunctorIffN3c108BFloat16EEJPfffffff10adamMode_tfEEvlPViT_T0_DpT1_)
        /*092c*/ 	.word	0x00000000


	//----- nvinfo : EIATTR_MIN_STACK_SIZE
	.align		4
.L_451:
        /*0930*/ 	.byte	0x04, 0x12
        /*0932*/ 	.short	(.L_453 - .L_452)
	.align		4
.L_452:
        /*0934*/ 	.word	index@(_Z25multi_tensor_apply_kernelI18TensorListMetadataILi5EE15DistAdamFunctorIffN3c104HalfEEJPfffffff10adamMode_tfEEvlPViT_T0_DpT1_)
        /*0938*/ 	.word	0x00000000


	//----- nvinfo : EIATTR_MIN_STACK_SIZE
	.align		4
.L_453:
        /*093c*/ 	.byte	0x04, 0x12
        /*093e*/ 	.short	(.L_455 - .L_454)
	.align		4
.L_454:
        /*0940*/ 	.word	index@(_Z25multi_tensor_apply_kernelI18TensorListMetadataILi5EE15DistAdamFunctorIfffEJPfffffff10adamMode_tfEEvlPViT_T0_DpT1_)
        /*0944*/ 	.word	0x00000000
.L_455:


//--------------------- .nv.compat                --------------------------
	.section	.nv.compat,"",@"SHT_CUDA_COMPAT_INFO"
	.align	4
        /*0000*/ 	.byte	0x02, 0x09, 0x00, 0x00, 0x02, 0x02, 0x01, 0x00, 0x02, 0x05, 0x05, 0x00, 0x03, 0x07, 0x01, 0x01
        /*0010*/ 	.byte	0x02, 0x03, 0x00, 0x00, 0x02, 0x06, 0x01, 0x00, 0x04, 0x0b, 0x08, 0x00, 0x00, 0x00, 0x00, 0x00
        /*0020*/ 	.byte	0x00, 0x00, 0x00, 0x00


//--------------------- .nv.info._Z25multi_tensor_apply_kernelI18TensorListMetadataILi6EE34DistAdamWithParamRemaindersFunctorIN3c108BFloat16EEJPfffffff10adamMode_tfEEvlPViT_T0_DpT1_ --------------------------
	.section	.nv.info._Z25multi_tensor_apply_kernelI18TensorListMetadataILi6EE34DistAdamWithParamRemaindersFunctorIN3c108BFloat16EEJPfffffff10adamMode_tfEEvlPViT_T0_DpT1_,"",@"SHT_CUDA_INFO"
	.sectionflags	@""
	.align	4


	//----- nvinfo : EIATTR_CUDA_API_VERSION
	.align		4
        /*0000*/ 	.byte	0x04, 0x37
        /*0002*/ 	.short	(.L_457 - .L_456)
.L_456:
        /*0004*/ 	.word	0x00000082


	//----- nvinfo : EIATTR_KPARAM_INFO
	.align		4
.L_457:
        /*0008*/ 	.byte	0x04, 0x17
        /*000a*/ 	.short	(.L_459 - .L_458)
.L_458:
        /*000c*/ 	.word	0x00000000
        /*0010*/ 	.short	0x000c
        /*0012*/ 	.short	0x0bc4
        /*0014*/ 	.byte	0x00, 0xf0, 0x11, 0x00


	//----- nvinfo : EIATTR_KPARAM_INFO
	.align		4
.L_459:
        /*0018*/ 	.byte	0x04, 0x17
        /*001a*/ 	.short	(.L_461 - .L_460)
.L_460:
        /*001c*/ 	.word	0x00000000
        /*0020*/ 	.short	0x000b
        /*0022*/ 	.short	0x0bc0
        /*0024*/ 	.byte	0x00, 0xf0, 0x11, 0x00


	//----- nvinfo : EIATTR_KPARAM_INFO
	.align		4
.L_461:
        /*0028*/ 	.byte	0x04, 0x17
        /*002a*/ 	.short	(.L_463 - .L_462)
.L_462:
        /*002c*/ 	.word	0x00000000
        /*0030*/ 	.short	0x000a
        /*0032*/ 	.short	0x0bbc
        /*0034*/ 	.byte	0x00, 0xf0, 0x11, 0x00


	//----- nvinfo : EIATTR_KPARAM_INFO
	.align		4
.L_463:
        /*0038*/ 	.byte	0x04, 0x17
        /*003a*/ 	.short	(.L_465 - .L_464)
.L_464:
        /*003c*/ 	.word	0x00000000
        /*0040*/ 	.short	0x0009
        /*0042*/ 	.short	0x0bb8
        /*0044*/ 	.byte	0x00, 0xf0, 0x11, 0x00


	//----- nvinfo : EIATTR_KPARAM_INFO
	.align		4
.L_465:
        /*0048*/ 	.byte	0x04, 0x17
        /*004a*/ 	.short	(.L_467 - .L_466)
.L_466:
        /*004c*/ 	.word	0x00000000
        /*0050*/ 	.short	0x0008
        /*0052*/ 	.short	0x0bb4
        /*0054*/ 	.byte	0x00, 0xf0, 0x11, 0x00


	//----- nvinfo : EIATTR_KPARAM_INFO
	.align		4
.L_467:
        /*0058*/ 	.byte	0x04, 0x17
        /*005a*/ 	.short	(.L_469 - .L_468)
.L_468:
        /*005c*/ 	.word	0x00000000
        /*0060*/ 	.short	0x0007
        /*0062*/ 	.short	0x0bb0
        /*0064*/ 	.byte	0x00, 0xf0, 0x11, 0x00


	//----- nvinfo : EIATTR_KPARAM_INFO
	.align		4
.L_469:
        /*0068*/ 	.byte	0x04, 0x17
        /*006a*/ 	.short	(.L_471 - .L_470)
.L_470:
        /*006c*/ 	.word	0x00000000
        /*0070*/ 	.short	0x0006
        /*0072*/ 	.short	0x0bac
        /*0074*/ 	.byte	0x00, 0xf0, 0x11, 0x00


	//----- nvinfo : EIATTR_KPARAM_INFO
	.align		4
.L_471:
        /*0078*/ 	.byte	0x04, 0x17
        /*007a*/ 	.short	(.L_473 - .L_472)
.L_472:
        /*007c*/ 	.word	0x00000000
        /*0080*/ 	.short	0x0005
        /*0082*/ 	.short	0x0ba8
        /*0084*/ 	.byte	0x00, 0xf0, 0x11, 0x00


	//----- nvinfo : EIATTR_KPARAM_INFO
	.align		4
.L_473:
        /*0088*/ 	.byte	0x04, 0x17
        /*008a*/ 	.short	(.L_475 - .L_474)
.L_474:
        /*008c*/ 	.word	0x00000000
        /*0090*/ 	.short	0x0004
        /*0092*/ 	.short	0x0ba0
        /*0094*/ 	.byte	0x00, 0xf0, 0x21, 0x00


	//----- nvinfo : EIATTR_KPARAM_INFO
	.align		4
.L_475:
        /*0098*/ 	.byte	0x04, 0x17
        /*009a*/ 	.short	(.L_477 - .L_476)
.L_476:
        /*009c*/ 	.word	0x00000000
        /*00a0*/ 	.short	0x0003
        /*00a2*/ 	.short	0x0b98
        /*00a4*/ 	.byte	0x00, 0xf0, 0x05, 0x00


	//----- nvinfo : EIATTR_KPARAM_INFO
	.align		4
.L_477:
        /*00a8*/ 	.byte	0x04, 0x17
        /*00aa*/ 	.short	(.L_479 - .L_478)
.L_478:
        /*00ac*/ 	.word	0x00000000
        /*00b0*/ 	.short	0x0002
        /*00b2*/ 	.short	0x0010
        /*00b4*/ 	.byte	0x00, 0xf0, 0x21, 0x2e


	//----- nvinfo : EIATTR_KPARAM_INFO
	.align		4
.L_479:
        /*00b8*/ 	.byte	0x04, 0x17
        /*00ba*/ 	.short	(.L_481 - .L_480)
.L_480:
        /*00bc*/ 	.word	0x00000000
        /*00c0*/ 	.short	0x0001
        /*00c2*/ 	.short	0x0008
        /*00c4*/ 	.byte	0x00, 0xf0, 0x21, 0x00


	//----- nvinfo : EIATTR_KPARAM_INFO
	.align		4
.L_481:
        /*00c8*/ 	.byte	0x04, 0x17
        /*00ca*/ 	.short	(.L_483 - .L_482)
.L_482:
        /*00cc*/ 	.word	0x00000000
        /*00d0*/ 	.short	0x0000
        /*00d2*/ 	.short	0x0000
        /*00d4*/ 	.byte	0x00, 0xf0, 0x21, 0x00


	//----- nvinfo : EIATTR_SPARSE_MMA_MASK
	.align		4
.L_483:
        /*00d8*/ 	.byte	0x03, 0x50
        /*00da*/ 	.short	0x0000


	//----- nvinfo : EIATTR_MAXREG_COUNT
	.align		4
        /*00dc*/ 	.byte	0x03, 0x1b
        /*00de*/ 	.short	0x00ff


	//----- nvinfo : EIATTR_MERCURY_ISA_VERSION
	.align		4
        /*00e0*/ 	.byte	0x03, 0x5f
        /*00e2*/ 	.short	0x0101


	//----- nvinfo : EIATTR_EXIT_INSTR_OFFSETS
	.align		4
        /*00e4*/ 	.byte	0x04, 0x1c
        /*00e6*/ 	.short	(.L_485 - .L_484)


	//   ....[0]....
.L_484:
        /*00e8*/ 	.word	0x00000380


	//   ....[1]....
        /*00ec*/ 	.word	0x00001a50


	//----- nvinfo : EIATTR_CRS_STACK_SIZE
	.align		4
.L_485:
        /*00f0*/ 	.byte	0x04, 0x1e
        /*00f2*/ 	.short	(.L_487 - .L_486)
.L_486:
        /*00f4*/ 	.word	0x00000000


	//----- nvinfo : EIATTR_CBANK_PARAM_SIZE
	.align		4
.L_487:
        /*00f8*/ 	.byte	0x03, 0x19
        /*00fa*/ 	.short	0x0bc8


	//----- nvinfo : EIATTR_PARAM_CBANK
	.align		4
        /*00fc*/ 	.byte	0x04, 0x0a
        /*00fe*/ 	.short	(.L_489 - .L_488)
	.align		4
.L_488:
        /*0100*/ 	.word	index@(.nv.constant0._Z25multi_tensor_apply_kernelI18TensorListMetadataILi6EE34DistAdamWithParamRemaindersFunctorIN3c108BFloat16EEJPfffffff10adamMode_tfEEvlPViT_T0_DpT1_)
        /*0104*/ 	.short	0x0210
        /*0106*/ 	.short	0x0bc8


	//----- nvinfo : EIATTR_SW_WAR
	.align		4
.L_489:
        /*0108*/ 	.byte	0x04, 0x36
        /*010a*/ 	.short	(.L_491 - .L_490)
.L_490:
        /*010c*/ 	.word	0x00000008
.L_491:


//--------------------- .nv.info._Z25multi_tensor_apply_kernelI18TensorListMetadataILi6EE34DistAdamWithParamRemaindersFunctorIN3c104HalfEEJPfffffff10adamMode_tfEEvlPViT_T0_DpT1_ --------------------------
	.section	.nv.info._Z25multi_tensor_apply_kernelI18TensorListMetadataILi6EE34DistAdamWithParamRemaindersFunctorIN3c104HalfEEJPfffffff10adamMode_tfEEvlPViT_T0_DpT1_,"",@"SHT_CUDA_INFO"
	.sectionflags	@""
	.align	4


	//----- nvinfo : EIATTR_CUDA_API_VERSION
	.align		4
        /*0000*/ 	.byte	0x04, 0x37
        /*0002*/ 	.short	(.L_493 - .L_492)
.L_492:
        /*0004*/ 	.word	0x00000082


	//----- nvinfo : EIATTR_KPARAM_INFO
	.align		4
.L_493:
        /*0008*/ 	.byte	0x04, 0x17
        /*000a*/ 	.short	(.L_495 - .L_494)
.L_494:
        /*000c*/ 	.word	0x00000000
        /*0010*/ 	.short	0x000c
        /*0012*/ 	.short	0x0bc4
        /*0014*/ 	.byte	0x00, 0xf0, 0x11, 0x00


	//----- nvinfo : EIATTR_KPARAM_INFO
	.align		4
.L_495:
        /*0018*/ 	.byte	0x04, 0x17
        /*001a*/ 	.short	(.L_497 - .L_496)
.L_496:
        /*001c*/ 	.word	0x00000000
        /*0020*/ 	.short	0x000b
        /*0022*/ 	.short	0x0bc0
        /*0024*/ 	.byte	0x00, 0xf0, 0x11, 0x00


	//----- nvinfo : EIATTR_KPARAM_INFO
	.align		4
.L_497:
        /*0028*/ 	.byte	0x04, 0x17
        /*002a*/ 	.short	(.L_499 - .L_498)
.L_498:
        /*002c*/ 	.word	0x00000000
        /*0030*/ 	.short	0x000a
        /*0032*/ 	.short	0x0bbc
        /*0034*/ 	.byte	0x00, 0xf0, 0x11, 0x00


	//----- nvinfo : EIATTR_KPARAM_INFO
	.align		4
.L_499:
        /*0038*/ 	.byte	0x04, 0x17
        /*003a*/ 	.short	(.L_501 - .L_500)
.L_500:
        /*003c*/ 	.word	0x00000000
        /*0040*/ 	.short	0x0009
        /*0042*/ 	.short	0x0bb8
        /*0044*/ 	.byte	0x00, 0xf0, 0x11, 0x00


	//----- nvinfo : EIATTR_KPARAM_INFO
	.align		4
.L_501:
        /*0048*/ 	.byte	0x04, 0x17
        /*004a*/ 	.short	(.L_503 - .L_502)
.L_502:
        /*004c*/ 	.word	0x00000000
        /*0050*/ 	.short	0x0008
        /*0052*/ 	.short	0x0bb4
        /*0054*/ 	.byte	0x00, 0xf0, 0x11, 0x00


	//----- nvinfo : EIATTR_KPARAM_INFO
	.align		4
.L_503:
        /*0058*/ 	.byte	0x04, 0x17
        /*005a*/ 	.short	(.L_505 - .L_504)
.L_504:
        /*005c*/ 	.word	0x00000000
        /*0060*/ 	.short	0x0007
        /*0062*/ 	.short	0x0bb0
        /*0064*/ 	.byte	0x00, 0xf0, 0x11, 0x00


	//----- nvinfo : EIATTR_KPARAM_INFO
	.align		4
.L_505:
        /*0068*/ 	.byte	0x04, 0x17
        /*006a*/ 	.short	(.L_507 - .L_506)
.L_506:
        /*006c*/ 	.word	0x00000000
        /*0070*/ 	.short	0x0006
        /*0072*/ 	.short	0x0bac
        /*0074*/ 	.byte	0x00, 0xf0, 0x11, 0x00


	//----- nvinfo : EIATTR_KPARAM_INFO
	.align		4
.L_507:
        /*0078*/ 	.byte	0x04, 0x17
        /*007a*/ 	.short	(.L_509 - .L_508)
.L_508:
        /*007c*/ 	.word	0x00000000
        /*0080*/ 	.short	0x0005
        /*0082*/ 	.short	0x0ba8
        /*0084*/ 	.byte	0x00, 0xf0, 0x11, 0x00


	//----- nvinfo : EIATTR_KPARAM_INFO
	.align		4
.L_509:
        /*0088*/ 	.byte	0x04, 0x17
        /*008a*/ 	.short	(.L_511 - .L_510)
.L_510:
        /*008c*/ 	.word	0x00000000
        /*0090*/ 	.short	0x0004
        /*0092*/ 	.short	0x0ba0
        /*0094*/ 	.byte	0x00, 0xf0, 0x21, 0x00


	//----- nvinfo : EIATTR_KPARAM_INFO
	.align		4
.L_511:
        /*0098*/ 	.byte	0x04, 0x17
        /*009a*/ 	.short	(.L_513 - .L_512)
.L_512:
        /*009c*/ 	.word	0x00000000
        /*00a0*/ 	.short	0x0003
        /*00a2*/ 	.short	0x0b98
        /*00a4*/ 	.byte	0x00, 0xf0, 0x05, 0x00


	//----- nvinfo : EIATTR_KPARAM_INFO
	.align		4
.L_513:
        /*00a8*/ 	.byte	0x04, 0x17
        /*00aa*/ 	.short	(.L_515 - .L_514)
.L_514:
        /*00ac*/ 	.word	0x00000000
        /*00b0*/ 	.short	0x0002
        /*00b2*/ 	.short	0x0010
        /*00b4*/ 	.byte	0x00, 0xf0, 0x21, 0x2e


	//----- nvinfo : EIATTR_KPARAM_INFO
	.align		4
.L_515:
        /*00b8*/ 	.byte	0x04, 0x17
        /*00ba*/ 	.short	(.L_517 - .L_516)
.L_516:
        /*00bc*/ 	.word	0x00000000
        /*00c0*/ 	.short	0x0001
        /*00c2*/ 	.short	0x0008
        /*00c4*/ 	.byte	0x00, 0xf0, 0x21, 0x00


	//----- nvinfo : EIATTR_KPARAM_INFO
	.align		4
.L_517:
        /*00c8*/ 	.byte	0x04, 0x17
        /*00ca*/ 	.short	(.L_519 - .L_518)
.L_518:
        /*00cc*/ 	.word	0x00000000
        /*00d0*/ 	.short	0x0000
        /*00d2*/ 	.short	0x0000
        /*00d4*/ 	.byte	0x00, 0xf0, 0x21, 0x00


	//----- nvinfo : EIATTR_SPARSE_MMA_MASK
	.align		4
.L_519:
        /*00d8*/ 	.byte	0x03, 0x50
        /*00da*/ 	.short	0x0000


	//----- nvinfo : EIATTR_MAXREG_COUNT
	.align		4
        /*00dc*/ 	.byte	0x03, 0x1b
        /*00de*/ 	.short	0x00ff


	//----- nvinfo : EIATTR_MERCURY_ISA_VERSION
	.align		4
        /*00e0*/ 	.byte	0x03, 0x5f
        /*00e2*/ 	.short	0x0101


	//----- nvinfo : EIATTR_EXIT_INSTR_OFFSETS
	.align		4
        /*00e4*/ 	.byte	0x04, 0x1c
        /*00e6*/ 	.short	(.L_521 - .L_520)


	//   ....[0]....
.L_520:
        /*00e8*/ 	.word	0x00000380


	//   ....[1]....
        /*00ec*/ 	.word	0x00001a50


	//----- nvinfo : EIATTR_CRS_STACK_SIZE
	.align		4
.L_521:
        /*00f0*/ 	.byte	0x04, 0x1e
        /*00f2*/ 	.short	(.L_523 - .L_522)
.L_522:
        /*00f4*/ 	.word	0x00000000


	//----- nvinfo : EIATTR_CBANK_PARAM_SIZE
	.align		4
.L_523:
        /*00f8*/ 	.byte	0x03, 0x19
        /*00fa*/ 	.short	0x0bc8


	//----- nvinfo : EIATTR_PARAM_CBANK
	.align		4
        /*00fc*/ 	.byte	0x04, 0x0a
        /*00fe*/ 	.short	(.L_525 - .L_524)
	.align		4
.L_524:
        /*0100*/ 	.word	index@(.nv.constant0._Z25multi_tensor_apply_kernelI18TensorListMetadataILi6EE34DistAdamWithParamRemaindersFunctorIN3c104HalfEEJPfffffff10adamMode_tfEEvlPViT_T0_DpT1_)
        /*0104*/ 	.short	0x0210
        /*0106*/ 	.short	0x0bc8


	//----- nvinfo : EIATTR_SW_WAR
	.align		4
.L_525:
        /*0108*/ 	.byte	0x04, 0x36
        /*010a*/ 	.short	(.L_527 - .L_526)
.L_526:
        /*010c*/ 	.word	0x00000008
.L_527:


//--------------------- .nv.info._Z25multi_tensor_apply_kernelI18TensorListMetadataILi6EE34DistAdamWithParamRemaindersFunctorIfEJPfffffff10adamMode_tfEEvlPViT_T0_DpT1_ --------------------------
	.section	.nv.info._Z25multi_tensor_apply_kernelI18TensorListMetadataILi6EE34DistAdamWithParamRemaindersFunctorIfEJPfffffff10adamMode_tfEEvlPViT_T0_DpT1_,"",@"SHT_CUDA_INFO"
	.sectionflags	@""
	.align	4


	//----- nvinfo : EIATTR_CUDA_API_VERSION
	.align		4
        /*0000*/ 	.byte	0x04, 0x37
        /*0002*/ 	.short	(.L_529 - .L_528)
.L_528:
        /*0004*/ 	.word	0x00000082


	//----- nvinfo : EIATTR_KPARAM_INFO
	.align		4
.L_529:
        /*0008*/ 	.byte	0x04, 0x17
        /*000a*/ 	.short	(.L_531 - .L_530)
.L_530:
        /*000c*/ 	.word	0x00000000
        /*0010*/ 	.short	0x000c
        /*0012*/ 	.short	0x0bc4
        /*0014*/ 	.byte	0x00, 0xf0, 0x11, 0x00


	//----- nvinfo : EIATTR_KPARAM_INFO
	.align		4
.L_531:
        /*0018*/ 	.byte	0x04, 0x17
        /*001a*/ 	.short	(.L_533 - .L_532)
.L_532:
        /*001c*/ 	.word	0x00000000
        /*0020*/ 	.short	0x000b
        /*0022*/ 	.short	0x0bc0
        /*0024*/ 	.byte	0x00, 0xf0, 0x11, 0x00


	//----- nvinfo : EIATTR_KPARAM_INFO
	.align		4
.L_533:
        /*0028*/ 	.byte	0x04, 0x17
        /*002a*/ 	.short	(.L_535 - .L_534)
.L_534:
        /*002c*/ 	.word	0x00000000
        /*0030*/ 	.short	0x000a
        /*0032*/ 	.short	0x0bbc
        /*0034*/ 	.byte	0x00, 0xf0, 0x11, 0x00


	//----- nvinfo : EIATTR_KPARAM_INFO
	.align		4
.L_535:
        /*0038*/ 	.byte	0x04, 0x17
        /*003a*/ 	.short	(.L_537 - .L_536)
.L_536:
        /*003c*/ 	.word	0x00000000
        /*0040*/ 	.short	0x0009
        /*0042*/ 	.short	0x0bb8
        /*0044*/ 	.byte	0x00, 0xf0, 0x11, 0x00


	//----- nvinfo : EIATTR_KPARAM_INFO
	.align		4
.L_537:
        /*0048*/ 	.byte	0x04, 0x17
        /*004a*/ 	.short	(.L_539 - .L_538)
.L_538:
        /*004c*/ 	.word	0x00000000
        /*0050*/ 	.short	0x0008
        /*0052*/ 	.short	0x0bb4
        /*0054*/ 	.byte	0x00, 0xf0, 0x11, 0x00


	//----- nvinfo : EIATTR_KPARAM_INFO
	.align		4
.L_539:
        /*0058*/ 	.byte	0x04, 0x17
        /*005a*/ 	.short	(.L_541 - .L_540)
.L_540:
        /*005c*/ 	.word	0x00000000
        /*0060*/ 	.short	0x0007
        /*0062*/ 	.short	0x0bb0
        /*0064*/ 	.byte	0x00, 0xf0, 0x11, 0x00


	//----- nvinfo : EIATTR_KPARAM_INFO
	.align		4
.L_541:
        /*0068*/ 	.byte	0x04, 0x17
        /*006a*/ 	.short	(.L_543 - .L_542)
.L_542:
        /*006c*/ 	.word	0x00000000
        /*0070*/ 	.short	0x0006
        /*0072*/ 	.short	0x0bac
        /*0074*/ 	.byte	0x00, 0xf0, 0x11, 0x00


	//----- nvinfo : EIATTR_KPARAM_INFO
	.align		4
.L_543:
        /*0078*/ 	.byte	0x04, 0x17
        /*007a*/ 	.short	(.L_545 - .L_544)
.L_544:
        /*007c*/ 	.word	0x00000000
        /*0080*/ 	.short	0x0005
        /*0082*/ 	.short	0x0ba8
        /*0084*/ 	.byte	0x00, 0xf0, 0x11, 0x00


	//----- nvinfo : EIATTR_KPARAM_INFO
	.align		4
.L_545:
        /*0088*/ 	.byte	0x04, 0x17
        /*008a*/ 	.short	(.L_547 - .L_546)
.L_546:
        /*008c*/ 	.word	0x00000000
        /*0090*/ 	.short	0x0004
        /*0092*/ 	.short	0x0ba0
        /*0094*/ 	.byte	0x00, 0xf0, 0x21, 0x00


	//----- nvinfo : EIATTR_KPARAM_INFO
	.align		4
.L_547:
        /*0098*/ 	.byte	0x04, 0x17
        /*009a*/ 	.short	(.L_549 - .L_548)
.L_548:
        /*009c*/ 	.word	0x00000000
        /*00a0*/ 	.short	0x0003
        /*00a2*/ 	.short	0x0b98
        /*00a4*/ 	.byte	0x00, 0xf0, 0x05, 0x00


	//----- nvinfo : EIATTR_KPARAM_INFO
	.align		4
.L_549:
        /*00a8*/ 	.byte	0x04, 0x17
        /*00aa*/ 	.short	(.L_551 - .L_550)
.L_550:
        /*00ac*/ 	.word	0x00000000
        /*00b0*/ 	.short	0x0002
        /*00b2*/ 	.short	0x0010
        /*00b4*/ 	.byte	0x00, 0xf0, 0x21, 0x2e


	//----- nvinfo : EIATTR_KPARAM_INFO
	.align		4
.L_551:
        /*00b8*/ 	.byte	0x04, 0x17
        /*00ba*/ 	.short	(.L_553 - .L_552)
.L_552:
        /*00bc*/ 	.word	0x00000000
        /*00c0*/ 	.short	0x0001
        /*00c2*/ 	.short	0x0008
        /*00c4*/ 	.byte	0x00, 0xf0, 0x21, 0x00


	//----- nvinfo : EIATTR_KPARAM_INFO
	.align		4
.L_553:
        /*00c8*/ 	.byte	0x04, 0x17
        /*00ca*/ 	.short	(.L_555 - .L_554)
.L_554:
        /*00cc*/ 	.word	0x00000000
        /*00d0*/ 	.short	0x0000
        /*00d2*/ 	.short	0x0000
        /*00d4*/ 	.byte	0x00, 0xf0, 0x21, 0x00


	//----- nvinfo : EIATTR_SPARSE_MMA_MASK
	.align		4
.L_555:
        /*00d8*/ 	.byte	0x03, 0x50
        /*00da*/ 	.short	0x0000


	//----- nvinfo : EIATTR_MAXREG_COUNT
	.align		4
        /*00dc*/ 	.byte	0x03, 0x1b
        /*00de*/ 	.short	0x00ff


	//----- nvinfo : EIATTR_MERCURY_ISA_VERSION
	.align		4
        /*00e0*/ 	.byte	0x03, 0x5f
        /*00e2*/ 	.short	0x0101


	//----- nvinfo : EIATTR_EXIT_INSTR_OFFSETS
	.align		4
        /*00e4*/ 	.byte	0x04, 0x1c
        /*00e6*/ 	.short	(.L_557 - .L_556)


	//   ....[0]....
.L_556:
        /*00e8*/ 	.word	0x000002f0


	//   ....[1]....
        /*00ec*/ 	.word	0x00001820


	//----- nvinfo : EIATTR_CRS_STACK_SIZE
	.align		4
.L_557:
        /*00f0*/ 	.byte	0x04, 0x1e
        /*00f2*/ 	.short	(.L_559 - .L_558)
.L_558:
        /*00f4*/ 	.word	0x00000000


	//----- nvinfo : EIATTR_CBANK_PARAM_SIZE
	.align		4
.L_559:
        /*00f8*/ 	.byte	0x03, 0x19
        /*00fa*/ 	.short	0x0bc8


	//----- nvinfo : EIATTR_PARAM_CBANK
	.align		4
        /*00fc*/ 	.byte	0x04, 0x0a
        /*00fe*/ 	.short	(.L_561 - .L_560)
	.align		4
.L_560:
        /*0100*/ 	.word	index@(.nv.constant0._Z25multi_tensor_apply_kernelI18TensorListMetadataILi6EE34DistAdamWithParamRemaindersFunctorIfEJPfffffff10adamMode_tfEEvlPViT_T0_DpT1_)
        /*0104*/ 	.short	0x0210
        /*0106*/ 	.short	0x0bc8


	//----- nvinfo : EIATTR_SW_WAR
	.align		4
.L_561:
        /*0108*/ 	.byte	0x04, 0x36
        /*010a*/ 	.short	(.L_563 - .L_562)
.L_562:
        /*010c*/ 	.word	0x00000008
.L_563:


//--------------------- .nv.info._Z25multi_tensor_apply_kernelI18TensorListMetadataILi5EE25DistAdamCapturableFunctorIN3c108BFloat16ES4_S4_EJPfffPiifS6_10adamMode_tfEEvlPViT_T0_DpT1_ --------------------------
	.section	.nv.info._Z25multi_tensor_apply_kernelI18TensorListMetadataILi5EE25DistAdamCapturableFunctorIN3c108BFloat16ES4_S4_EJPfffPiifS6_10adamMode_tfEEvlPViT_T0_DpT1_,"",@"SHT_CUDA_INFO"
	.sectionflags	@""
	.align	4


	//----- nvinfo : EIATTR_CUDA_API_VERSION
	.align		4
        /*0000*/ 	.byte	0x04, 0x37
        /*0002*/ 	.short	(.L_565 - .L_564)
.L_564:
        /*0004*/ 	.word	0x00000082


	//----- nvinfo : EIATTR_KPARAM_INFO
	.align		4
.L_565:
        /*0008*/ 	.byte	0x04, 0x17
        /*000a*/ 	.short	(.L_567 - .L_566)
.L_566:
        /*000c*/ 	.word	0x00000000
        /*0010*/ 	.short	0x000c
        /*0012*/ 	.short	0x0c2c
        /*0014*/ 	.byte	0x00, 0xf0, 0x11, 0x00


	//----- nvinfo : EIATTR_KPARAM_INFO
	.align		4
.L_567:
        /*0018*/ 	.byte	0x04, 0x17
        /*001a*/ 	.short	(.L_569 - .L_568)
.L_568:
        /*001c*/ 	.word	0x00000000
        /*0020*/ 	.short	0x000b
        /*0022*/ 	.short	0x0c28
        /*0024*/ 	.byte	0x00, 0xf0, 0x11, 0x00


	//----- nvinfo : EIATTR_KPARAM_INFO
	.align		4
.L_569:
        /*0028*/ 	.byte	0x04, 0x17
        /*002a*/ 	.short	(.L_571 - .L_570)
.L_570:
        /*002c*/ 	.word	0x00000000
        /*0030*/ 	.short	0x000a
        /*0032*/ 	.short	0x0c20
        /*0034*/ 	.byte	0x00, 0xf0, 0x21, 0x00


	//----- nvinfo : EIATTR_KPARAM_INFO
	.align		4
.L_571:
        /*0038*/ 	.byte	0x04, 0x17
        /*003a*/ 	.short	(.L_573 - .L_572)
.L_572:
        /*003c*/ 	.word	0x00000000
        /*0040*/ 	.short	0x0009
        /*0042*/ 	.short	0x0c1c
        /*0044*/ 	.byte	0x00, 0xf0, 0x11, 0x00


	//----- nvinfo : EIATTR_KPARAM_INFO
	.align		4
.L_573:
        /*0048*/ 	.byte	0x04, 0x17
        /*004a*/ 	.short	(.L_575 - .L_574)
.L_574:
        /*004c*/ 	.word	0x00000000
        /*0050*/ 	.short	0x0008
        /*0052*/ 	.short	0x0c18
        /*0054*/ 	.byte	0x00, 0xf0, 0x11, 0x00


	//----- nvinfo : EIATTR_KPARAM_INFO
	.align		4
.L_575:
        /*0058*/ 	.byte	0x04, 0x17
        /*005a*/ 	.short	(.L_577 - .L_576)
.L_576:
        /*005c*/ 	.word	0x00000000
        /*0060*/ 	.short	0x0007
        /*0062*/ 	.short	0x0c10
        /*0064*/ 	.byte	0x00, 0xf0, 0x21, 0x00


	//----- nvinfo : EIATTR_KPARAM_INFO
	.align		4
.L_577:
        /*0068*/ 	.byte	0x04, 0x17
        /*006a*/ 	.short	(.L_579 - .L_578)
.L_578:
        /*006c*/ 	.word	0x00000000
        /*0070*/ 	.short	0x0006
        /*0072*/ 	.short	0x0c0c
        /*0074*/ 	.byte	0x00, 0xf0, 0x11, 0x00


	//----- nvinfo : EIATTR_KPARAM_INFO
	.align		4
.L_579:
        /*0078*/ 	.byte	0x04, 0x17
        /*007a*/ 	.short	(.L_581 - .L_580)
.L_580:
        /*007c*/ 	.word	0x00000000
        /*0080*/ 	.short	0x0005
        /*0082*/ 	.short	0x0c08
        /*0084*/ 	.byte	0x00, 0xf0, 0x11, 0x00


	//----- nvinfo : EIATTR_KPARAM_INFO
	.align		4
.L_581:
        /*0088*/ 	.byte	0x04, 0x17
        /*008a*/ 	.short	(.L_583 - .L_582)
.L_582:
        /*008c*/ 	.word	0x00000000
        /*0090*/ 	.short	0x0004
        /*0092*/ 	.short	0x0c00
        /*0094*/ 	.byte	0x00, 0xf0, 0x21, 0x00


	//----- nvinfo : EIATTR_KPARAM_INFO
	.align		4
.L_583:
        /*0098*/ 	.byte	0x04, 0x17
        /*009a*/ 	.short	(.L_585 - .L_584)
.L_584:
        /*009c*/ 	.word	0x00000000
        /*00a0*/ 	.short	0x0003
        /*00a2*/ 	.short	0x0bf8
        /*00a4*/ 	.byte	0x00, 0xf0, 0x05, 0x00


	//----- nvinfo : EIATTR_KPARAM_INFO
	.align		4
.L_585:
        /*00a8*/ 	.byte	0x04, 0x17
        /*00aa*/ 	.short	(.L_587 - .L_586)
.L_586:
        /*00ac*/ 	.word	0x00000000
        /*00b0*/ 	.short	0x0002
        /*00b2*/ 	.short	0x0010
        /*00b4*/ 	.byte	0x00, 0xf0, 0xa1, 0x2f


	//----- nvinfo : EIATTR_KPARAM_INFO
	.align		4
.L_587:
        /*00b8*/ 	.byte	0x04, 0x17
        /*00ba*/ 	.short	(.L_589 - .L_588)
.L_588:
        /*00bc*/ 	.word	0x00000000
        /*00c0*/ 	.short	0x0001
        /*00c2*/ 	.short	0x0008
        /*00c4*/ 	.byte	0x00, 0xf0, 0x21, 0x00


	//----- nvinfo : EIATTR_KPARAM_INFO
	.align		4
.L_589:
        /*00c8*/ 	.byte	0x04, 0x17
        /*00ca*/ 	.short	(.L_591 - .L_590)
.L_590:
        /*00cc*/ 	.word	0x00000000
        /*00d0*/ 	.short	0x0000
        /*00d2*/ 	.short	0x0000
        /*00d4*/ 	.byte	0x00, 0xf0, 0x21, 0x00


	//----- nvinfo : EIATTR_SPARSE_MMA_MASK
	.align		4
.L_591:
        /*00d8*/ 	.byte	0x03, 0x50
        /*00da*/ 	.short	0x0000


	//----- nvinfo : EIATTR_MAXREG_COUNT
	.align		4
        /*00dc*/ 	.byte	0x03, 0x1b
        /*00de*/ 	.short	0x00ff


	//----- nvinfo : EIATTR_EXTERNS
	.align		4
        /*00e0*/ 	.byte	0x04, 0x0f
        /*00e2*/ 	.short	(.L_593 - .L_592)


	//   ....[0]....
	.align		4
.L_592:
        /*00e4*/ 	.word	index@(__assertfail)


	//----- nvinfo : EIATTR_MERCURY_ISA_VERSION
	.align		4
.L_593:
        /*00e8*/ 	.byte	0x03, 0x5f
        /*00ea*/ 	.short	0x0101


	//----- nvinfo : EIATTR_SYSCALL_OFFSETS
	.align		4
        /*00ec*/ 	.byte	0x04, 0x46
        /*00ee*/ 	.short	(.L_595 - .L_594)


	//   ....[0]....
.L_594:
        /*00f0*/ 	.word	0x00000140


	//   ....[1]....
        /*00f4*/ 	.word	0x00000280


	//   ....[2]....
        /*00f8*/ 	.word	0x000003c0


	//   ....[3]....
        /*00fc*/ 	.word	0x00000510


	//----- nvinfo : EIATTR_EXIT_INSTR_OFFSETS
	.align		4
.L_595:
        /*0100*/ 	.byte	0x04, 0x1c
        /*0102*/ 	.short	(.L_597 - .L_596)


	//   ....[0]....
.L_596:
        /*0104*/ 	.word	0x00000570


	//   ....[1]....
        /*0108*/ 	.word	0x00001240


	//   ....[2]....
        /*010c*/ 	.word	0x00002c20


	//----- nvinfo : EIATTR_CRS_STACK_SIZE
	.align		4
.L_597:
        /*0110*/ 	.byte	0x04, 0x1e
        /*0112*/ 	.short	(.L_599 - .L_598)
.L_598:
        /*0114*/ 	.word	0x00000000


	//----- nvinfo : EIATTR_CBANK_PARAM_SIZE
	.align		4
.L_599:
        /*0118*/ 	.byte	0x03, 0x19
        /*011a*/ 	.short	0x0c30


	//----- nvinfo : EIATTR_PARAM_CBANK
	.align		4
        /*011c*/ 	.byte	0x04, 0x0a
        /*011e*/ 	.short	(.L_601 - .L_600)
	.align		4
.L_600:
        /*0120*/ 	.word	index@(.nv.constant0._Z25multi_tensor_apply_kernelI18TensorListMetadataILi5EE25DistAdamCapturableFunctorIN3c108BFloat16ES4_S4_EJPfffPiifS6_10adamMode_tfEEvlPViT_T0_DpT1_)
        /*0124*/ 	.short	0x0210
        /*0126*/ 	.short	0x0c30


	//----- nvinfo : EIATTR_SW_WAR
	.align		4
.L_601:
        /*0128*/ 	.byte	0x04, 0x36
        /*012a*/ 	.short	(.L_603 - .L_602)
.L_602:
        /*012c*/ 	.word	0x00000008
.L_603:


//--------------------- .nv.info._Z25multi_tensor_apply_kernelI18TensorListMetadataILi5EE25DistAdamCapturableFunctorIN3c108BFloat16ES4_NS3_4HalfEEJPfffPiifS7_10adamMode_tfEEvlPViT_T0_DpT1_ --------------------------
	.section	.nv.info._Z25multi_tensor_apply_kernelI18TensorListMetadataILi5EE25DistAdamCapturableFunctorIN3c108BFloat16ES4_NS3_4HalfEEJPfffPiifS7_10adamMode_tfEEvlPViT_T0_DpT1_,"",@"SHT_CUDA_INFO"
	.sectionflags	@""
	.align	4


	//----- nvinfo : EIATTR_CUDA_API_VERSION
	.align		4
        /*0000*/ 	.byte	0x04, 0x37
        /*0002*/ 	.short	(.L_605 - .L_604)
.L_604:
        /*0004*/ 	.word	0x00000082


	//----- nvinfo : EIATTR_KPARAM_INFO
	.align		4
.L_605:
        /*0008*/ 	.byte	0x04, 0x17
        /*000a*/ 	.short	(.L_607 - .L_606)
.L_606:
        /*000c*/ 	.word	0x00000000
        /*0010*/ 	.short	0x000c
        /*0012*/ 	.short	0x0c2c
        /*0014*/ 	.byte	0x00, 0xf0, 0x11, 0x00


	//----- nvinfo : EIATTR_KPARAM_INFO
	.align		4
.L_607:
        /*0018*/ 	.byte	0x04, 0x17
        /*001a*/ 	.short	(.L_609 - .L_608)
.L_608:
        /*001c*/ 	.word	0x00000000
        /*0020*/ 	.short	0x000b
        /*0022*/ 	.short	0x0c28
        /*0024*/ 	.byte	0x00, 0xf0, 0x11, 0x00


	//----- nvinfo : EIATTR_KPARAM_INFO
	.align		4
.L_609:
        /*0028*/ 	.byte	0x04, 0x17
        /*002a*/ 	.short	(.L_611 - .L_610)
.L_610:
        /*002c*/ 	.word	0x00000000
        /*0030*/ 	.short	0x000a
        /*0032*/ 	.short	0x0c20
        /*0034*/ 	.byte	0x00, 0xf0, 0x21, 0x00


	//----- nvinfo : EIATTR_KPARAM_INFO
	.align		4
.L_611:
        /*0038*/ 	.byte	0x04, 0x17
        /*003a*/ 	.short	(.L_613 - .L_612)
.L_612:
        /*003c*/ 	.word	0x00000000
        /*0040*/ 	.short	0x0009
        /*0042*/ 	.short	0x0c1c
        /*0044*/ 	.byte	0x00, 0xf0, 0x11, 0x00


	//----- nvinfo : EIATTR_KPARAM_INFO
	.align		4
.L_613:
        /*0048*/ 	.byte	0x04, 0x17
        /*004a*/ 	.short	(.L_615 - .L_614)
.L_614:
        /*004c*/ 	.word	0x00000000
        /*0050*/ 	.short	0x0008
        /*0052*/ 	.short	0x0c18
        /*0054*/ 	.byte	0x00, 0xf0, 0x11, 0x00


	//----- nvinfo : EIATTR_KPARAM_INFO
	.align		4
.L_615:
        /*0058*/ 	.byte	0x04, 0x17
        /*005a*/ 	.short	(.L_617 - .L_616)
.L_616:
        /*005c*/ 	.word	0x00000000
        /*0060*/ 	.short	0x0007
        /*0062*/ 	.short	0x0c10
        /*0064*/ 	.byte	0x00, 0xf0, 0x21, 0x00


	//----- nvinfo : EIATTR_KPARAM_INFO
	.align		4
.L_617:
        /*0068*/ 	.byte	0x04, 0x17
        /*006a*/ 	.short	(.L_619 - .L_618)
.L_618:
        /*006c*/ 	.word	0x00000000
        /*0070*/ 	.short	0x0006
        /*0072*/ 	.short	0x0c0c
        /*0074*/ 	.byte	0x00, 0xf0, 0x11, 0x00


	//----- nvinfo : EIATTR_KPARAM_INFO
	.align		4
.L_619:
        /*0078*/ 	.byte	0x04, 0x17
        /*007a*/ 	.short	(.L_621 - .L_620)
.L_620:
        /*007c*/ 	.word	0x00000000
        /*0080*/ 	.short	0x0005
        /*0082*/ 	.short	0x0c08
        /*0084*/ 	.byte	0x00, 0xf0, 0x11, 0x00


	//----- nvinfo : EIATTR_KPARAM_INFO
	.align		4
.L_621:
        /*0088*/ 	.byte	0x04, 0x17
        /*008a*/ 	.short	(.L_623 - .L_622)
.L_622:
        /*008c*/ 	.word	0x00000000
        /*0090*/ 	.short	0x0004
        /*0092*/ 	.short	0x0c00
        /*0094*/ 	.byte	0x00, 0xf0, 0x21, 0x00


	//----- nvinfo : EIATTR_KPARAM_INFO
	.align		4
.L_623:
        /*0098*/ 	.byte	0x04, 0x17
        /*009a*/ 	.short	(.L_625 - .L_624)
.L_624:
        /*009c*/ 	.word	0x00000000
        /*00a0*/ 	.short	0x0003
        /*00a2*/ 	.short	0x0bf8
        /*00a4*/ 	.byte	0x00, 0xf0, 0x05, 0x00


	//----- nvinfo : EIATTR_KPARAM_INFO
	.align		4
.L_625:
        /*00a8*/ 	.byte	0x04, 0x17
        /*00aa*/ 	.short	(.L_627 - .L_626)
.L_626:
        /*00ac*/ 	.word	0x00000000
        /*00b0*/ 	.short	0x0002
        /*00b2*/ 	.short	0x0010
        /*00b4*/ 	.byte	0x00, 0xf0, 0xa1, 0x2f


	//----- nvinfo : EIATTR_KPARAM_INFO
	.align		4
.L_627:
        /*00b8*/ 	.byte	0x04, 0x17
        /*00ba*/ 	.short	(.L_629 - .L_628)
.L_628:
        /*00bc*/ 	.word	0x00000000
        /*00c0*/ 	.short	0x0001
        /*00c2*/ 	.short	0x0008
        /*00c4*/ 	.byte	0x00, 0xf0, 0x21, 0x00


	//----- nvinfo : EIATTR_KPARAM_INFO
	.align		4
.L_629:
        /*00c8*/ 	.byte	0x04, 0x17
        /*00ca*/ 	.short	(.L_631 - .L_630)
.L_630:
        /*00cc*/ 	.word	0x00000000
        /*00d0*/ 	.short	0x0000
        /*00d2*/ 	.short	0x0000
        /*00d4*/ 	.byte	0x00, 0xf0, 0x21, 0x00


	//----- nvinfo : EIATTR_SPARSE_MMA_MASK
	.align		4
.L_631:
        /*00d8*/ 	.byte	0x03, 0x50
        /*00da*/ 	.short	0x0000


	//----- nvinfo : EIATTR_MAXREG_COUNT
	.align		4
        /*00dc*/ 	.byte	0x03, 0x1b
        /*00de*/ 	.short	0x00ff


	//----- nvinfo : EIATTR_EXTERNS
	.align		4
        /*00e0*/ 	.byte	0x04, 0x0f
        /*00e2*/ 	.short	(.L_633 - .L_632)


	//   ....[0]....
	.align		4
.L_632:
        /*00e4*/ 	.word	index@(__assertfail)


	//----- nvinfo : EIATTR_MERCURY_ISA_VERSION
	.align		4
.L_633:
        /*00e8*/ 	.byte	0x03, 0x5f
        /*00ea*/ 	.short	0x0101


	//----- nvinfo : EIATTR_SYSCALL_OFFSETS
	.align		4
        /*00ec*/ 	.byte	0x04, 0x46
        /*00ee*/ 	.short	(.L_635 - .L_634)


	//   ....[0]....
.L_634:
        /*00f0*/ 	.word	0x00000140


	//   ....[1]....
        /*00f4*/ 	.word	0x00000280


	//   ....[2]....
        /*00f8*/ 	.word	0x000003c0


	//   ....[3]....
        /*00fc*/ 	.word	0x00000510


	//----- nvinfo : EIATTR_EXIT_INSTR_OFFSETS
	.align		4
.L_635:
        /*0100*/ 	.byte	0x04, 0x1c
        /*0102*/ 	.short	(.L_637 - .L_636)


	//   ....[0]....
.L_636:
        /*0104*/ 	.word	0x00000570


	//   ....[1]....
        /*0108*/ 	.word	0x00001240


	//   ....[2]....
        /*010c*/ 	.word	0x00002cd0


	//----- nvinfo : EIATTR_CRS_STACK_SIZE
	.align		4
.L_637:
        /*0110*/ 	.byte	0x04, 0x1e
        /*0112*/ 	.short	(.L_639 - .L_638)
.L_638:
        /*0114*/ 	.word	0x00000000


	//----- nvinfo : EIATTR_CBANK_PARAM_SIZE
	.align		4
.L_639:
        /*0118*/ 	.byte	0x03, 0x19
        /*011a*/ 	.short	0x0c30


	//----- nvinfo : EIATTR_PARAM_CBANK
	.align		4
        /*011c*/ 	.byte	0x04, 0x0a
        /*011e*/ 	.short	(.L_641 - .L_640)
	.align		4
.L_640:
        /*0120*/ 	.word	index@(.nv.constant0._Z25multi_tensor_apply_kernelI18TensorListMetadataILi5EE25DistAdamCapturableFunctorIN3c108BFloat16ES4_NS3_4HalfEEJPfffPiifS7_10adamMode_tfEEvlPViT_T0_DpT1_)
        /*0124*/ 	.short	0x0210
        /*0126*/ 	.short	0x0c30


	//----- nvinfo : EIATTR_SW_WAR
	.align		4
.L_641:
        /*0128*/ 	.byte	0x04, 0x36
        /*012a*/ 	.short	(.L_643 - .L_642)
.L_642:
        /*012c*/ 	.word	0x00000008
.L_643:


//--------------------- .nv.info._Z25multi_tensor_apply_kernelI18TensorListMetadataILi5EE25DistAdamCapturableFunctorIN3c108BFloat16ES4_fEJPfffPiifS6_10adamMode_tfEEvlPViT_T0_DpT1_ --------------------------
	.section	.nv.info._Z25multi_tensor_apply_kernelI18TensorListMetadataILi5EE25DistAdamCapturableFunctorIN3c108BFloat16ES4_fEJPfffPiifS6_10adamMode_tfEEvlPViT_T0_DpT1_,"",@"SHT_CUDA_INFO"
	.sectionflags	@""
	.align	4


	//----- nvinfo : EIATTR_CUDA_API_VERSION
	.align		4
        /*0000*/ 	.byte	0x04, 0x37
        /*0002*/ 	.short	(.L_645 - .L_644)
.L_644:
        /*0004*/ 	.word	0x00000082


	//----- nvinfo : EIATTR_KPARAM_INFO
	.align		4
.L_645:
        /*0008*/ 	.byte	0x04, 0x17
        /*000a*/ 	.short	(.L_647 - .L_646)
.L_646:
        /*000c*/ 	.word	0x00000000
        /*0010*/ 	.short	0x000c
        /*0012*/ 	.short	0x0c2c
        /*0014*/ 	.byte	0x00, 0xf0, 0x11, 0x00


	//----- nvinfo : EIATTR_KPARAM_INFO
	.align		4
.L_647:
        /*0018*/ 	.byte	0x04, 0x17
        /*001a*/ 	.short	(.L_649 - .L_648)
.L_648:
        /*001c*/ 	.word	0x00000000
        /*0020*/ 	.short	0x000b
        /*0022*/ 	.short	0x0c28
        /*0024*/ 	.byte	0x00, 0xf0, 0x11, 0x00


	//----- nvinfo : EIATTR_KPARAM_INFO
	.align		4
.L_649:
        /*0028*/ 	.byte	0x04, 0x17
        /*002a*/ 	.short	(.L_651 - .L_650)
.L_650:
        /*002c*/ 	.word	0x00000000
        /*0030*/ 	.short	0x000a
        /*0032*/ 	.short	0x0c20
        /*0034*/ 	.byte	0x00, 0xf0, 0x21, 0x00


	//----- nvinfo : EIATTR_KPARAM_INFO
	.align		4
.L_651:
        /*0038*/ 	.byte	0x04, 0x17
        /*003a*/ 	.short	(.L_653 - .L_652)
.L_652:
        /*003c*/ 	.word	0x00000000
        /*0040*/ 	.short	0x0009
        /*0042*/ 	.short	0x0c1c
        /*0044*/ 	.byte	0x00, 0xf0, 0x11, 0x00


	//----- nvinfo : EIATTR_KPARAM_INFO
	.align		4
.L_653:
        /*0048*/ 	.byte	0x04, 0x17
        /*004a*/ 	.short	(.L_655 - .L_654)
.L_654:
        /*004c*/ 	.word	0x00000000
        /*0050*/ 	.short	0x0008
        /*0052*/ 	.short	0x0c18
        /*0054*/ 	.byte	0x00, 0xf0, 0x11, 0x00


	//----- nvinfo : EIATTR_KPARAM_INFO
	.align		4
.L_655:
        /*0058*/ 	.byte	0x04, 0x17
        /*005a*/ 	.short	(.L_657 - .L_656)
.L_656:
        /*005c*/ 	.word	0x00000000
        /*0060*/ 	.short	0x0007
        /*0062*/ 	.short	0x0c10
        /*0064*/ 	.byte	0x00, 0xf0, 0x21, 0x00


	//----- nvinfo : EIATTR_KPARAM_INFO
	.align		4
.L_657:
        /*0068*/ 	.byte	0x04, 0x17
        /*006a*/ 	.short	(.L_659 - .L_658)
.L_658:
        /*006c*/ 	.word	0x00000000
        /*0070*/ 	.short	0x0006
        /*0072*/ 	.short	0x0c0c
        /*0074*/ 	.byte	0x00, 0xf0, 0x11, 0x00


	//----- nvinfo : EIATTR_KPARAM_INFO
	.align		4
.L_659:
        /*0078*/ 	.byte	0x04, 0x17
        /*007a*/ 	.short	(.L_661 - .L_660)
.L_660:
        /*007c*/ 	.word	0x00000000
        /*0080*/ 	.short	0x0005
        /*0082*/ 	.short	0x0c08
        /*0084*/ 	.byte	0x00, 0xf0, 0x11, 0x00


	//----- nvinfo : EIATTR_KPARAM_INFO
	.align		4
.L_661:
        /*0088*/ 	.byte	0x04, 0x17
        /*008a*/ 	.short	(.L_663 - .L_662)
.L_662:
        /*008c*/ 	.word	0x00000000
        /*0090*/ 	.short	0x0004
        /*0092*/ 	.short	0x0c00
        /*0094*/ 	.byte	0x00, 0xf0, 0x21, 0x00


	//----- nvinfo : EIATTR_KPARAM_INFO
	.align		4
.L_663:
        /*0098*/ 	.byte	0x04, 0x17
        /*009a*/ 	.short	(.L_665 - .L_664)
.L_664:
        /*009c*/ 	.word	0x00000000
        /*00a0*/ 	.short	0x0003
        /*00a2*/ 	.short	0x0bf8
        /*00a4*/ 	.byte	0x00, 0xf0, 0x05, 0x00


	//----- nvinfo : EIATTR_KPARAM_INFO
	.align		4
.L_665:
        /*00a8*/ 	.byte	0x04, 0x17
        /*00aa*/ 	.short	(.L_667 - .L_666)
.L_666:
        /*00ac*/ 	.word	0x00000000
        /*00b0*/ 	.short	0x0002
        /*00b2*/ 	.short	0x0010
        /*00b4*/ 	.byte	0x00, 0xf0, 0xa1, 0x2f


	//----- nvinfo : EIATTR_KPARAM_INFO
	.align		4
.L_667:
        /*00b8*/ 	.byte	0x04, 0x17
        /*00ba*/ 	.short	(.L_669 - .L_668)
.L_668:
        /*00bc*/ 	.word	0x00000000
        /*00c0*/ 	.short	0x0001
        /*00c2*/ 	.short	0x0008
        /*00c4*/ 	.byte	0x00, 0xf0, 0x21, 0x00


	//----- nvinfo : EIATTR_KPARAM_INFO
	.align		4
.L_669:
        /*00c8*/ 	.byte	0x04, 0x17
        /*00ca*/ 	.short	(.L_671 - .L_670)
.L_670:
        /*00cc*/ 	.word	0x00000000
        /*00d0*/ 	.short	0x0000
        /*00d2*/ 	.short	0x0000
        /*00d4*/ 	.byte	0x00, 0xf0, 0x21, 0x00


	//----- nvinfo : EIATTR_SPARSE_MMA_MASK
	.align		4
.L_671:
        /*00d8*/ 	.byte	0x03, 0x50
        /*00da*/ 	.short	0x0000


	//----- nvinfo : EIATTR_MAXREG_COUNT
	.align		4
        /*00dc*/ 	.byte	0x03, 0x1b
        /*00de*/ 	.short	0x00ff


	//----- nvinfo : EIATTR_EXTERNS
	.align		4
        /*00e0*/ 	.byte	0x04, 0x0f
        /*00e2*/ 	.short	(.L_673 - .L_672)


	//   ....[0]....
	.align		4
.L_672:
        /*00e4*/ 	.word	index@(__assertfail)


	//----- nvinfo : EIATTR_MERCURY_ISA_VERSION
	.align		4
.L_673:
        /*00e8*/ 	.byte	0x03, 0x5f
        /*00ea*/ 	.short	0x0101


	//----- nvinfo : EIATTR_SYSCALL_OFFSETS
	.align		4
        /*00ec*/ 	.byte	0x04, 0x46
        /*00ee*/ 	.short	(.L_675 - .L_674)


	//   ....[0]....
.L_674:
        /*00f0*/ 	.word	0x00000140


	//   ....[1]....
        /*00f4*/ 	.word	0x00000280


	//   ....[2]....
        /*00f8*/ 	.word	0x000003c0


	//   ....[3]....
        /*00fc*/ 	.word	0x00000510


	//----- nvinfo : EIATTR_EXIT_INSTR_OFFSETS
	.align		4
.L_675:
        /*0100*/ 	.byte	0x04, 0x1c
        /*0102*/ 	.short	(.L_677 - .L_676)


	//   ....[0]....
.L_676:
        /*0104*/ 	.word	0x00000570


	//   ....[1]....
        /*0108*/ 	.word	0x00001240


	//   ....[2]....
        /*010c*/ 	.word	0x00002c40


	//----- nvinfo : EIATTR_CRS_STACK_SIZE
	.align		4
.L_677:
        /*0110*/ 	.byte	0x04, 0x1e
        /*0112*/ 	.short	(.L_679 - .L_678)
.L_678:
        /*0114*/ 	.word	0x00000000


	//----- nvinfo : EIATTR_CBANK_PARAM_SIZE
	.align		4
.L_679:
        /*0118*/ 	.byte	0x03, 0x19
        /*011a*/ 	.short	0x0c30


	//----- nvinfo : EIATTR_PARAM_CBANK
	.align		4
        /*011c*/ 	.byte	0x04, 0x0a
        /*011e*/ 	.short	(.L_681 - .L_680)
	.align		4
.L_680:
        /*0120*/ 	.word	index@(.nv.constant0._Z25multi_tensor_apply_kernelI18TensorListMetadataILi5EE25DistAdamCapturableFunctorIN3c108BFloat16ES4_fEJPfffPiifS6_10adamMode_tfEEvlPViT_T0_DpT1_)
        /*0124*/ 	.short	0x0210
        /*0126*/ 	.short	0x0c30


	//----- nvinfo : EIATTR_SW_WAR
	.align		4
.L_681:
        /*0128*/ 	.byte	0x04, 0x36
        /*012a*/ 	.short	(.L_683 - .L_682)
.L_682:
        /*012c*/ 	.word	0x00000008
.L_683:


//--------------------- .nv.info._Z25multi_tensor_apply_kernelI18TensorListMetadataILi5EE25DistAdamCapturableFunctorIN3c108BFloat16ENS3_4HalfES4_EJPfffPiifS7_10adamMode_tfEEvlPViT_T0_DpT1_ --------------------------
	.section	.nv.info._Z25multi_tensor_apply_kernelI18TensorListMetadataILi5EE25DistAdamCapturableFunctorIN3c108BFloat16ENS3_4HalfES4_EJPfffPiifS7_10adamMode_tfEEvlPViT_T0_DpT1_,"",@"SHT_CUDA_INFO"
	.sectionflags	@""
	.align	4


	//----- nvinfo : EIATTR_CUDA_API_VERSION
	.align		4
        /*0000*/ 	.byte	0x04, 0x37
        /*0002*/ 	.short	(.L_685 - .L_684)
.L_684:
        /*0004*/ 	.word	0x00000082


	//----- nvinfo : EIATTR_KPARAM_INFO
	.align		4
.L_685:
        /*0008*/ 	.byte	0x04, 0x17
        /*000a*/ 	.short	(.L_687 - .L_686)
.L_686:
        /*000c*/ 	.word	0x00000000
        /*0010*/ 	.short	0x000c
        /*0012*/ 	.short	0x0c2c
        /*0014*/ 	.byte	0x00, 0xf0, 0x11, 0x00


	//----- nvinfo : EIATTR_KPARAM_INFO
	.align		4
.L_687:
        /*0018*/ 	.byte	0x04, 0x17
        /*001a*/ 	.short	(.L_689 - .L_688)
.L_688:
        /*001c*/ 	.word	0x00000000
        /*0020*/ 	.short	0x000b
        /*0022*/ 	.short	0x0c28
        /*0024*/ 	.byte	0x00, 0xf0, 0x11, 0x00


	//----- nvinfo : EIATTR_KPARAM_INFO
	.align		4
.L_689:
        /*0028*/ 	.byte	0x04, 0x17
        /*002a*/ 	.short	(.L_691 - .L_690)
.L_690:
        /*002c*/ 	.word	0x00000000
        /*0030*/ 	.short	0x000a
        /*0032*/ 	.short	0x0c20
        /*0034*/ 	.byte	0x00, 0xf0, 0x21, 0x00


	//----- nvinfo : EIATTR_KPARAM_INFO
	.align		4
.L_691:
        /*0038*/ 	.byte	0x04, 0x17
        /*003a*/ 	.short	(.L_693 - .L_692)
.L_692:
        /*003c*/ 	.word	0x00000000
        /*0040*/ 	.short	0x0009
        /*0042*/ 	.short	0x0c1c
        /*0044*/ 	.byte	0x00, 0xf0, 0x11, 0x00


	//----- nvinfo : EIATTR_KPARAM_INFO
	.align		4
.L_693:
        /*0048*/ 	.byte	0x04, 0x17
        /*004a*/ 	.short	(.L_695 - .L_694)
.L_694:
        /*004c*/ 	.word	0x00000000
        /*0050*/ 	.short	0x0008
        /*0052*/ 	.short	0x0c18
        /*0054*/ 	.byte	0x00, 0xf0, 0x11, 0x00


	//----- nvinfo : EIATTR_KPARAM_INFO
	.align		4
.L_695:
        /*0058*/ 	.byte	0x04, 0x17
        /*005a*/ 	.short	(.L_697 - .L_696)
.L_696:
        /*005c*/ 	.word	0x00000000
        /*0060*/ 	.short	0x0007
        /*0062*/ 	.short	0x0c10
        /*0064*/ 	.byte	0x00, 0xf0, 0x21, 0x00


	//----- nvinfo : EIATTR_KPARAM_INFO
	.align		4
.L_697:
        /*0068*/ 	.byte	0x04, 0x17
        /*006a*/ 	.short	(.L_699 - .L_698)
.L_698:
        /*006c*/ 	.word	0x00000000
        /*0070*/ 	.short	0x0006
        /*0072*/ 	.short	0x0c0c
        /*0074*/ 	.byte	0x00, 0xf0, 0x11, 0x00


	//----- nvinfo : EIATTR_KPARAM_INFO
	.align		4
.L_699:
        /*0078*/ 	.byte	0x04, 0x17
        /*007a*/ 	.short	(.L_701 - .L_700)
.L_700:
        /*007c*/ 	.word	0x00000000
        /*0080*/ 	.short	0x0005
        /*0082*/ 	.short	0x0c08
        /*0084*/ 	.byte	0x00, 0xf0, 0x11, 0x00


	//----- nvinfo : EIATTR_KPARAM_INFO
	.align		4
.L_701:
        /*0088*/ 	.byte	0x04, 0x17
        /*008a*/ 	.short	(.L_703 - .L_702)
.L_702:
        /*008c*/ 	.word	0x00000000
        /*0090*/ 	.short	0x0004
        /*0092*/ 	.short	0x0c00
        /*0094*/ 	.byte	0x00, 0xf0, 0x21, 0x00


	//----- nvinfo : EIATTR_KPARAM_INFO
	.align		4
.L_703:
        /*0098*/ 	.byte	0x04, 0x17
        /*009a*/ 	.short	(.L_705 - .L_704)
.L_704:
        /*009c*/ 	.word	0x00000000
        /*00a0*/ 	.short	0x0003
        /*00a2*/ 	.short	0x0bf8
        /*00a4*/ 	.byte	0x00, 0xf0, 0x05, 0x00


	//----- nvinfo : EIATTR_KPARAM_INFO
	.align		4
.L_705:
        /*00a8*/ 	.byte	0x04, 0x17
        /*00aa*/ 	.short	(.L_707 - .L_706)
.L_706:
        /*00ac*/ 	.word	0x00000000
        /*00b0*/ 	.short	0x0002
        /*00b2*/ 	.short	0x0010
        /*00b4*/ 	.byte	0x00, 0xf0, 0xa1, 0x2f


	//----- nvinfo : EIATTR_KPARAM_INFO
	.align		4
.L_707:
        /*00b8*/ 	.byte	0x04, 0x17
        /*00ba*/ 	.short	(.L_709 - .L_708)
.L_708:
        /*00bc*/ 	.word	0x00000000
        /*00c0*/ 	.short	0x0001
        /*00c2*/ 	.short	0x0008
        /*00c4*/ 	.byte	0x00, 0xf0, 0x21, 0x00


	//----- nvinfo : EIATTR_KPARAM_INFO
	.align		4
.L_709:
        /*00c8*/ 	.byte	0x04, 0x17
        /*00ca*/ 	.short	(.L_711 - .L_710)
.L_710:
        /*00cc*/ 	.word	0x00000000
        /*00d0*/ 	.short	0x0000
        /*00d2*/ 	.short	0x0000
        /*00d4*/ 	.byte	0x00, 0xf0, 0x21, 0x00


	//----- nvinfo : EIATTR_SPARSE_MMA_MASK
	.align		4
.L_711:
        /*00d8*/ 	.byte	0x03, 0x50
        /*00da*/ 	.short	0x0000


	//----- nvinfo : EIATTR_MAXREG_COUNT
	.align		4
        /*00dc*/ 	.byte	0x03, 0x1b
        /*00de*/ 	.short	0x00ff


	//----- nvinfo : EIATTR_EXTERNS
	.align		4
        /*00e0*/ 	.byte	0x04, 0x0f
        /*00e2*/ 	.short	(.L_713 - .L_712)


	//   ....[0]....
	.align		4
.L_712:
        /*00e4*/ 	.word	index@(__assertfail)


	//----- nvinfo : EIATTR_MERCURY_ISA_VERSION
	.align		4
.L_713:
        /*00e8*/ 	.byte	0x03, 0x5f
        /*00ea*/ 	.short	0x0101


	//----- nvinfo : EIATTR_SYSCALL_OFFSETS
	.align		4
        /*00ec*/ 	.byte	0x04, 0x46
        /*00ee*/ 	.short	(.L_715 - .L_714)


	//   ....[0]....
.L_714:
        /*00f0*/ 	.word	0x00000140


	//   ....[1]....
        /*00f4*/ 	.word	0x00000280


	//   ....[2]....
        /*00f8*/ 	.word	0x000003c0


	//   ....[3]....
        /*00fc*/ 	.word	0x00000510


	//----- nvinfo : EIATTR_EXIT_INSTR_OFFSETS
	.align		4
.L_715:
        /*0100*/ 	.byte	0x04, 0x1c
        /*0102*/ 	.short	(.L_717 - .L_716)


	//   ....[0]....
.L_716:
        /*0104*/ 	.word	0x00000570


	//   ....[1]....
        /*0108*/ 	.word	0x00001240


	//   ....[2]....
        /*010c*/ 	.word	0x00002c20


	//----- nvinfo : EIATTR_CRS_STACK_SIZE
	.align		4
.L_717:
        /*0110*/ 	.byte	0x04, 0x1e
        /*0112*/ 	.short	(.L_719 - .L_718)
.L_718:
        /*0114*/ 	.word	0x00000000


	//----- nvinfo : EIATTR_CBANK_PARAM_SIZE
	.align		4
.L_719:
        /*0118*/ 	.byte	0x03, 0x19
        /*011a*/ 	.short	0x0c30


	//----- nvinfo : EIATTR_PARAM_CBANK
	.align		4
        /*011c*/ 	.byte	0x04, 0x0a
        /*011e*/ 	.short	(.L_721 - .L_720)
	.align		4
.L_720:
        /*0120*/ 	.word	index@(.nv.constant0._Z25multi_tensor_apply_kernelI18TensorListMetadataILi5EE25DistAdamCapturableFunctorIN3c108BFloat16ENS3_4HalfES4_EJPfffPiifS7_10adamMode_tfEEvlPViT_T0_DpT1_)
        /*0124*/ 	.short	0x0210
        /*0126*/ 	.short	0x0c30


	//----- nvinfo : EIATTR_SW_WAR
	.align		4
.L_721:
        /*0128*/ 	.byte	0x04, 0x36
        /*012a*/ 	.short	(.L_723 - .L_722)
.L_722:
        /*012c*/ 	.word	0x00000008
.L_723:


//--------------------- .nv.info._Z25multi_tensor_apply_kernelI18TensorListMetadataILi5EE25DistAdamCapturableFunctorIN3c108BFloat16ENS3_4HalfES5_EJPfffPiifS7_10adamMode_tfEEvlPViT_T0_DpT1_ --------------------------
	.section	.nv.info._Z25multi_tensor_apply_kernelI18TensorListMetadataILi5EE25DistAdamCapturableFunctorIN3c108BFloat16ENS3_4HalfES5_EJPfffPiifS7_10adamMode_tfEEvlPViT_T0_DpT1_,"",@"SHT_CUDA_INFO"
	.sectionflags	@""
	.align	4


	//----- nvinfo : EIATTR_CUDA_API_VERSION
	.align		4
        /*0000*/ 	.byte	0x04, 0x37
        /*0002*/ 	.short	(.L_725 - .L_724)
.L_724:
        /*0004*/ 	.word	0x00000082


	//----- nvinfo : EIATTR_KPARAM_INFO
	.align		4
.L_725:
        /*0008*/ 	.byte	0x04, 0x17
        /*000a*/ 	.short	(.L_727 - .L_726)
.L_726:
        /*000c*/ 	.word	0x00000000
        /*0010*/ 	.short	0x000c
        /*0012*/ 	.short	0x0c2c
        /*0014*/ 	.byte	0x00, 0xf0, 0x11, 0x00


	//----- nvinfo : EIATTR_KPARAM_INFO
	.align		4
.L_727:
        /*0018*/ 	.byte	0x04, 0x17
        /*001a*/ 	.short	(.L_729 - .L_728)
.L_728:
        /*001c*/ 	.word	0x00000000
        /*0020*/ 	.short	0x000b
        /*0022*/ 	.short	0x0c28
        /*0024*/ 	.byte	0x00, 0xf0, 0x11, 0x00


	//----- nvinfo : EIATTR_KPARAM_INFO
	.align		4
.L_729:
        /*0028*/ 	.byte	0x04, 0x17
        /*002a*/ 	.short	(.L_731 - .L_730)
.L_730:
        /*002c*/ 	.word	0x00000000
        /*0030*/ 	.short	0x000a
        /*0032*/ 	.short	0x0c20
        /*0034*/ 	.byte	0x00, 0xf0, 0x21, 0x00


	//----- nvinfo : EIATTR_KPARAM_INFO
	.align		4
.L_731:
        /*0038*/ 	.byte	0x04, 0x17
        /*003a*/ 	.short	(.L_733 - .L_732)
.L_732:
        /*003c*/ 	.word	0x00000000
        /*0040*/ 	.short	0x0009
        /*0042*/ 	.short	0x0c1c
        /*0044*/ 	.byte	0x00, 0xf0, 0x11, 0x00


	//----- nvinfo : EIATTR_KPARAM_INFO
	.align		4
.L_733:
        /*0048*/ 	.byte	0x04, 0x17
        /*004a*/ 	.short	(.L_735 - .L_734)
.L_734:
        /*004c*/ 	.word	0x00000000
        /*0050*/ 	.short	0x0008
        /*0052*/ 	.short	0x0c18
        /*0054*/ 	.byte	0x00, 0xf0, 0x11, 0x00


	//----- nvinfo : EIATTR_KPARAM_INFO
	.align		4
.L_735:
        /*0058*/ 	.byte	0x04, 0x17
        /*005a*/ 	.short	(.L_737 - .L_736)
.L_736:
        /*005c*/ 	.word	0x00000000
        /*0060*/ 	.short	0x0007
        /*0062*/ 	.short	0x0c10
        /*0064*/ 	.byte	0x00, 0xf0, 0x21, 0x00


	//----- nvinfo : EIATTR_KPARAM_INFO
	.align		4
.L_737:
        /*0068*/ 	.byte	0x04, 0x17
        /*006a*/ 	.short	(.L_739 - .L_738)
.L_738:
        /*006c*/ 	.word	0x00000000
        /*0070*/ 	.short	0x0006
        /*0072*/ 	.short	0x0c0c
        /*0074*/ 	.byte	0x00, 0xf0, 0x11, 0x00


	//----- nvinfo : EIATTR_KPARAM_INFO
	.align		4
.L_739:
        /*0078*/ 	.byte	0x04, 0x17
        /*007a*/ 	.short	(.L_741 - .L_740)
.L_740:
        /*007c*/ 	.word	0x00000000
        /*0080*/ 	.short	0x0005
        /*0082*/ 	.short	0x0c08
        /*0084*/ 	.byte	0x00, 0xf0, 0x11, 0x00


	//----- nvinfo : EIATTR_KPARAM_INFO
	.align		4
.L_741:
        /*0088*/ 	.byte	0x04, 0x17
        /*008a*/ 	.short	(.L_743 - .L_742)
.L_742:
        /*008c*/ 	.word	0x00000000
        /*0090*/ 	.short	0x0004
        /*0092*/ 	.short	0x0c00
        /*0094*/ 	.byte	0x00, 0xf0, 0x21, 0x00


	//----- nvinfo : EIATTR_KPARAM_INFO
	.align		4
.L_743:
        /*0098*/ 	.byte	0x04, 0x17
        /*009a*/ 	.short	(.L_745 - .L_744)
.L_744:
        /*009c*/ 	.word	0x00000000
        /*00a0*/ 	.short	0x0003
        /*00a2*/ 	.short	0x0bf8
        /*00a4*/ 	.byte	0x00, 0xf0, 0x05, 0x00


	//----- nvinfo : EIATTR_KPARAM_INFO
	.align		4
.L_745:
        /*00a8*/ 	.byte	0x04, 0x17
        /*00aa*/ 	.short	(.L_747 - .L_746)
.L_746:
        /*00ac*/ 	.word	0x00000000
        /*00b0*/ 	.short	0x0002
        /*00b2*/ 	.short	0x0010
        /*00b4*/ 	.byte	0x00, 0xf0, 0xa1, 0x2f


	//----- nvinfo : EIATTR_KPARAM_INFO
	.align		4
.L_747:
        /*00b8*/ 	.byte	0x04, 0x17
        /*00ba*/ 	.short	(.L_749 - .L_748)
.L_748:
        /*00bc*/ 	.word	0x00000000
        /*00c0*/ 	.short	0x0001
        /*00c2*/ 	.short	0x0008
        /*00c4*/ 	.byte	0x00, 0xf0, 0x21, 0x00


	//----- nvinfo : EIATTR_KPARAM_INFO
	.align		4
.L_749:
        /*00c8*/ 	.byte	0x04, 0x17
        /*00ca*/ 	.short	(.L_751 - .L_750)
.L_750:
        /*00cc*/ 	.word	0x00000000
        /*00d0*/ 	.short	0x0000
        /*00d2*/ 	.short	0x0000
        /*00d4*/ 	.byte	0x00, 0xf0, 0x21, 0x00


	//----- nvinfo : EIATTR_SPARSE_MMA_MASK
	.align		4
.L_751:
        /*00d8*/ 	.byte	0x03, 0x50
        /*00da*/ 	.short	0x0000


	//----- nvinfo : EIATTR_MAXREG_COUNT
	.align		4
        /*00dc*/ 	.byte	0x03, 0x1b
        /*00de*/ 	.short	0x00ff


	//----- nvinfo : EIATTR_EXTERNS
	.align		4
        /*00e0*/ 	.byte	0x04, 0x0f
        /*00e2*/ 	.short	(.L_753 - .L_752)


	//   ....[0]....
	.align		4
.L_752:
        /*00e4*/ 	.word	index@(__assertfail)


	//----- nvinfo : EIATTR_MERCURY_ISA_VERSION
	.align		4
.L_753:
        /*00e8*/ 	.byte	0x03, 0x5f
        /*00ea*/ 	.short	0x0101


	//----- nvinfo : EIATTR_SYSCALL_OFFSETS
	.align		4
        /*00ec*/ 	.byte	0x04, 0x46
        /*00ee*/ 	.short	(.L_755 - .L_754)


	//   ....[0]....
.L_754:
        /*00f0*/ 	.word	0x00000140


	//   ....[1]....
        /*00f4*/ 	.word	0x00000280


	//   ....[2]....
        /*00f8*/ 	.word	0x000003c0


	//   ....[3]....
        /*00fc*/ 	.word	0x00000510


	//----- nvinfo : EIATTR_EXIT_INSTR_OFFSETS
	.align		4
.L_755:
        /*0100*/ 	.byte	0x04, 0x1c
        /*0102*/ 	.short	(.L_757 - .L_756)


	//   ....[0]....
.L_756:
        /*0104*/ 	.word	0x00000570


	//   ....[1]....
        /*0108*/ 	.word	0x00001240


	//   ....[2]....
        /*010c*/ 	.word	0x00002cd0


	//----- nvinfo : EIATTR_CRS_STACK_SIZE
	.align		4
.L_757:
        /*0110*/ 	.byte	0x04, 0x1e
        /*0112*/ 	.short	(.L_759 - .L_758)
.L_758:
        /*0114*/ 	.word	0x00000000


	//----- nvinfo : EIATTR_CBANK_PARAM_SIZE
	.align		4
.L_759:
        /*0118*/ 	.byte	0x03, 0x19
        /*011a*/ 	.short	0x0c30


	//----- nvinfo : EIATTR_PARAM_CBANK
	.align		4
        /*011c*/ 	.byte	0x04, 0x0a
        /*011e*/ 	.short	(.L_761 - .L_760)
	.align		4
.L_760:
        /*0120*/ 	.word	index@(.nv.constant0._Z25multi_tensor_apply_kernelI18TensorListMetadataILi5EE25DistAdamCapturableFunctorIN3c108BFloat16ENS3_4HalfES5_EJPfffPiifS7_10adamMode_tfEEvlPViT_T0_DpT1_)
        /*0124*/ 	.short	0x0210
        /*0126*/ 	.short	0x0c30


	//----- nvinfo : EIATTR_SW_WAR
	.align		4
.L_761:
        /*0128*/ 	.byte	0x04, 0x36
        /*012a*/ 	.short	(.L_763 - .L_762)
.L_762:
        /*012c*/ 	.word	0x00000008
.L_763:


//--------------------- .nv.info._Z25multi_tensor_apply_kernelI18TensorListMetadataILi5EE25DistAdamCapturableFunctorIN3c108BFloat16ENS3_4HalfEfEJPfffPiifS7_10adamMode_tfEEvlPViT_T0_DpT1_ --------------------------
	.section	.nv.info._Z25multi_tensor_apply_kernelI18TensorListMetadataILi5EE25DistAdamCapturableFunctorIN3c108BFloat16ENS3_4HalfEfEJPfffPiifS7_10adamMode_tfEEvlPViT_T0_DpT1_,"",@"SHT_CUDA_INFO"
	.sectionflags	@""
	.align	4


	//----- nvinfo : EIATTR_CUDA_API_VERSION
	.align		4
        /*0000*/ 	.byte	0x04, 0x37
        /*0002*/ 	.short	(.L_765 - .L_764)
.L_764:
        /*0004*/ 	.word	0x00000082


	//----- nvinfo : EIATTR_KPARAM_INFO
	.align		4
.L_765:
        /*0008*/ 	.byte	0x04, 0x17
        /*000a*/ 	.short	(.L_767 - .L_766)
.L_766:
        /*000c*/ 	.word	0x00000000
        /*0010*/ 	.short	0x000c
        /*0012*/ 	.short	0x0c2c
        /*0014*/ 	.byte	0x00, 0xf0, 0x11, 0x00


	//----- nvinfo : EIATTR_KPARAM_INFO
	.align		4
.L_767:
        /*0018*/ 	.byte	0x04, 0x17
        /*001a*/ 	.short	(.L_769 - .L_768)
.L_768:
        /*001c*/ 	.word	0x00000000
        /*0020*/ 	.short	0x000b
        /*0022*/ 	.short	0x0c28
        /*0024*/ 	.byte	0x00, 0xf0, 0x11, 0x00


	//----- nvinfo : EIATTR_KPARAM_INFO
	.align		4
.L_769:
        /*0028*/ 	.byte	0x04, 0x17
        /*002a*/ 	.short	(.L_771 - .L_770)
.L_770:
        /*002c*/ 	.word	0x00000000
        /*0030*/ 	.short	0x000a
        /*0032*/ 	.short	0x0c20
        /*0034*/ 	.byte	0x00, 0xf0, 0x21, 0x00


	//----- nvinfo : EIATTR_KPARAM_INFO
	.align		4
.L_771:
        /*0038*/ 	.byte	0x04, 0x17
        /*003a*/ 	.short	(.L_773 - .L_772)
.L_772:
        /*003c*/ 	.word	0x00000000
        /*0040*/ 	.short	0x0009
        /*0042*/ 	.short	0x0c1c
        /*0044*/ 	.byte	0x00, 0xf0, 0x11, 0x00


	//----- nvinfo : EIATTR_KPARAM_INFO
	.align		4
.L_773:
        /*0048*/ 	.byte	0x04, 0x17
        /*004a*/ 	.short	(.L_775 - .L_774)
.L_774:
        /*004c*/ 	.word	0x00000000
        /*0050*/ 	.short	0x0008
        /*0052*/ 	.short	0x0c18
        /*0054*/ 	.byte	0x00, 0xf0, 0x11, 0x00


	//----- nvinfo : EIATTR_KPARAM_INFO
	.align		4
.L_775:
        /*0058*/ 	.byte	0x04, 0x17
        /*005a*/ 	.short	(.L_777 - .L_776)
.L_776:
        /*005c*/ 	.word	0x00000000
        /*0060*/ 	.short	0x0007
        /*0062*/ 	.short	0x0c10
        /*0064*/ 	.byte	0x00, 0xf0, 0x21, 0x00


	//----- nvinfo : EIATTR_KPARAM_INFO
	.align		4
.L_777:
        /*0068*/ 	.byte	0x04, 0x17
        /*006a*/ 	.short	(.L_779 - .L_778)
.L_778:
        /*006c*/ 	.word	0x00000000
        /*0070*/ 	.short	0x0006
        /*0072*/ 	.short	0x0c0c
        /*0074*/ 	.byte	0x00, 0xf0, 0x11, 0x00


	//----- nvinfo : EIATTR_KPARAM_INFO
	.align		4
.L_779:
        /*0078*/ 	.byte	0x04, 0x17
        /*007a*/ 	.short	(.L_781 - .L_780)
.L_780:
        /*007c*/ 	.word	0x00000000
        /*0080*/ 	.short	0x0005
        /*0082*/ 	.short	0x0c08
        /*0084*/ 	.byte	0x00, 0xf0, 0x11, 0x00


	//----- nvinfo : EIATTR_KPARAM_INFO
	.align		4
.L_781:
        /*0088*/ 	.byte	0x04, 0x17
        /*008a*/ 	.short	(.L_783 - .L_782)
.L_782:
        /*008c*/ 	.word	0x00000000
        /*0090*/ 	.short	0x0004
        /*0092*/ 	.short	0x0c00
        /*0094*/ 	.byte	0x00, 0xf0, 0x21, 0x00


	//----- nvinfo : EIATTR_KPARAM_INFO
	.align		4
.L_783:
        /*0098*/ 	.byte	0x04, 0x17
        /*009a*/ 	.short	(.L_785 - .L_784)
.L_784:
        /*009c*/ 	.word	0x00000000
        /*00a0*/ 	.short	0x0003
        /*00a2*/ 	.short	0x0bf8
        /*00a4*/ 	.byte	0x00, 0xf0, 0x05, 0x00


	//----- nvinfo : EIATTR_KPARAM_INFO
	.align		4
.L_785:
        /*00a8*/ 	.byte	0x04, 0x17
        /*00aa*/ 	.short	(.L_787 - .L_786)
.L_786:
        /*00ac*/ 	.word	0x00000000
        /*00b0*/ 	.short	0x0002
        /*00b2*/ 	.short	0x0010
        /*00b4*/ 	.byte	0x00, 0xf0, 0xa1, 0x2f


	//----- nvinfo : EIATTR_KPARAM_INFO
	.align		4
.L_787:
        /*00b8*/ 	.byte	0x04, 0x17
        /*00ba*/ 	.short	(.L_789 - .L_788)
.L_788:
        /*00bc*/ 	.word	0x00000000
        /*00c0*/ 	.short	0x0001
        /*00c2*/ 	.short	0x0008
        /*00c4*/ 	.byte	0x00, 0xf0, 0x21, 0x00


	//----- nvinfo : EIATTR_KPARAM_INFO
	.align		4
.L_789:
        /*00c8*/ 	.byte	0x04, 0x17
        /*00ca*/ 	.short	(.L_791 - .L_790)
.L_790:
        /*00cc*/ 	.word	0x00000000
        /*00d0*/ 	.short	0x0000
        /*00d2*/ 	.short	0x0000
        /*00d4*/ 	.byte	0x00, 0xf0, 0x21, 0x00


	//----- nvinfo : EIATTR_SPARSE_MMA_MASK
	.align		4
.L_791:
        /*00d8*/ 	.byte	0x03, 0x50
        /*00da*/ 	.short	0x0000


	//----- nvinfo : EIATTR_MAXREG_COUNT
	.align		4
        /*00dc*/ 	.byte	0x03, 0x1b
        /*00de*/ 	.short	0x00ff


	//----- nvinfo : EIATTR_EXTERNS
	.align		4
        /*00e0*/ 	.byte	0x04, 0x0f
        /*00e2*/ 	.short	(.L_793 - .L_792)


	//   ....[0]....
	.align		4
.L_792:
        /*00e4*/ 	.word	index@(__assertfail)


	//----- nvinfo : EIATTR_MERCURY_ISA_VERSION
	.align		4
.L_793:
        /*00e8*/ 	.byte	0x03, 0x5f
        /*00ea*/ 	.short	0x0101


	//----- nvinfo : EIATTR_SYSCALL_OFFSETS
	.align		4
        /*00ec*/ 	.byte	0x04, 0x46
        /*00ee*/ 	.short	(.L_795 - .L_794)


	//   ....[0]....
.L_794:
        /*00f0*/ 	.word	0x00000140


	//   ....[1]....
        /*00f4*/ 	.word	0x00000280


	//   ....[2]....
        /*00f8*/ 	.word	0x000003c0


	//   ....[3]....
        /*00fc*/ 	.word	0x00000510


	//----- nvinfo : EIATTR_EXIT_INSTR_OFFSETS
	.align		4
.L_795:
        /*0100*/ 	.byte	0x04, 0x1c
        /*0102*/ 	.short	(.L_797 - .L_796)


	//   ....[0]....
.L_796:
        /*0104*/ 	.word	0x00000570


	//   ....[1]....
        /*0108*/ 	.word	0x00001240


	//   ....[2]....
        /*010c*/ 	.word	0x00002c40


	//----- nvinfo : EIATTR_CRS_STACK_SIZE
	.align		4
.L_797:
        /*0110*/ 	.byte	0x04, 0x1e
        /*0112*/ 	.short	(.L_799 - .L_798)
.L_798:
        /*0114*/ 	.word	0x00000000


	//----- nvinfo : EIATTR_CBANK_PARAM_SIZE
	.align		4
.L_799:
        /*0118*/ 	.byte	0x03, 0x19
        /*011a*/ 	.short	0x0c30


	//----- nvinfo : EIATTR_PARAM_CBANK
	.align		4
        /*011c*/ 	.byte	0x04, 0x0a
        /*011e*/ 	.short	(.L_801 - .L_800)
	.align		4
.L_800:
        /*0120*/ 	.word	index@(.nv.constant0._Z25multi_tensor_apply_kernelI18TensorListMetadataILi5EE25DistAdamCapturableFunctorIN3c108BFloat16ENS3_4HalfEfEJPfffPiifS7_10adamMode_tfEEvlPViT_T0_DpT1_)
        /*0124*/ 	.short	0x0210
        /*0126*/ 	.short	0x0c30


	//----- nvinfo : EIATTR_SW_WAR
	.align		4
.L_801:
        /*0128*/ 	.byte	0x04, 0x36
        /*012a*/ 	.short	(.L_803 - .L_802)
.L_802:
        /*012c*/ 	.word	0x00000008
.L_803:


//--------------------- .nv.info._Z25multi_tensor_apply_kernelI18TensorListMetadataILi5EE25DistAdamCapturableFunctorIN3c108BFloat16EfS4_EJPfffPiifS6_10adamMode_tfEEvlPViT_T0_DpT1_ --------------------------
	.section	.nv.info._Z25multi_tensor_apply_kernelI18TensorListMetadataILi5EE25DistAdamCapturableFunctorIN3c108BFloat16EfS4_EJPfffPiifS6_10adamMode_tfEEvlPViT_T0_DpT1_,"",@"SHT_CUDA_INFO"
	.sectionflags	@""
	.align	4


	//----- nvinfo : EIATTR_CUDA_API_VERSION
	.align		4
        /*0000*/ 	.byte	0x04, 0x37
        /*0002*/ 	.short	(.L_805 - .L_804)
.L_804:
        /*0004*/ 	.word	0x00000082


	//----- nvinfo : EIATTR_KPARAM_INFO
	.align		4
.L_805:
        /*0008*/ 	.byte	0x04, 0x17
        /*000a*/ 	.short	(.L_807 - .L_806)
.L_806:
        /*000c*/ 	.word	0x00000000
        /*0010*/ 	.short	0x000c
        /*0012*/ 	.short	0x0c2c
        /*0014*/ 	.byte	0x00, 0xf0, 0x11, 0x00


	//----- nvinfo : EIATTR_KPARAM_INFO
	.align		4
.L_807:
        /*0018*/ 	.byte	0x04, 0x17
        /*001a*/ 	.short	(.L_809 - .L_808)
.L_808:
        /*001c*/ 	.word	0x00000000
        /*0020*/ 	.short	0x000b
        /*0022*/ 	.short	0x0c28
        /*0024*/ 	.byte	0x00, 0xf0, 0x11, 0x00


	//----- nvinfo : EIATTR_KPARAM_INFO
	.align		4
.L_809:
        /*0028*/ 	.byte	0x04, 0x17
        /*002a*/ 	.short	(.L_811 - .L_810)
.L_810:
        /*002c*/ 	.word	0x00000000
        /*0030*/ 	.short	0x000a
        /*0032*/ 	.short	0x0c20
        /*0034*/ 	.byte	0x00, 0xf0, 0x21, 0x00


	//----- nvinfo : EIATTR_KPARAM_INFO
	.align		4
.L_811:
        /*0038*/ 	.byte	0x04, 0x17
        /*003a*/ 	.short	(.L_813 - .L_812)
.L_812:
        /*003c*/ 	.word	0x00000000
        /*0040*/ 	.short	0x0009
        /*0042*/ 	.short	0x0c1c
        /*0044*/ 	.byte	0x00, 0xf0, 0x11, 0x00


	//----- nvinfo : EIATTR_KPARAM_INFO
	.align		4
.L_813:
        /*0048*/ 	.byte	0x04, 0x17
        /*004a*/ 	.short	(.L_815 - .L_814)
.L_814:
        /*004c*/ 	.word	0x00000000
        /*0050*/ 	.short	0x0008
        /*0052*/ 	.short	0x0c18
        /*0054*/ 	.byte	0x00, 0xf0, 0x11, 0x00


	//----- nvinfo : EIATTR_KPARAM_INFO
	.align		4
.L_815:
        /*0058*/ 	.byte	0x04, 0x17
        /*005a*/ 	.short	(.L_817 - .L_816)
.L_816:
        /*005c*/ 	.word	0x00000000
        /*0060*/ 	.short	0x0007
        /*0062*/ 	.short	0x0c10
        /*0064*/ 	.byte	0x00, 0xf0, 0x21, 0x00


	//----- nvinfo : EIATTR_KPARAM_INFO
	.align		4
.L_817:
        /*0068*/ 	.byte	0x04, 0x17
        /*006a*/ 	.short	(.L_819 - .L_818)
.L_818:
        /*006c*/ 	.word	0x00000000
        /*0070*/ 	.short	0x0006
        /*0072*/ 	.short	0x0c0c
        /*0074*/ 	.byte	0x00, 0xf0, 0x11, 0x00


	//----- nvinfo : EIATTR_KPARAM_INFO
	.align		4
.L_819:
        /*0078*/ 	.byte	0x04, 0x17
        /*007a*/ 	.short	(.L_821 - .L_820)
.L_820:
        /*007c*/ 	.word	0x00000000
        /*0080*/ 	.short	0x0005
        /*0082*/ 	.short	0x0c08
        /*0084*/ 	.byte	0x00, 0xf0, 0x11, 0x00


	//----- nvinfo : EIATTR_KPARAM_INFO
	.align		4
.L_821:
        /*0088*/ 	.byte	0x04, 0x17
        /*008a*/ 	.short	(.L_823 - .L_822)
.L_822:
        /*008c*/ 	.word	0x00000000
        /*0090*/ 	.short	0x0004
        /*0092*/ 	.short	0x0c00
        /*0094*/ 	.byte	0x00, 0xf0, 0x21, 0x00


	//----- nvinfo : EIATTR_KPARAM_INFO
	.align		4
.L_823:
        /*0098*/ 	.byte	0x04, 0x17
        /*009a*/ 	.short	(.L_825 - .L_824)
.L_824:
        /*009c*/ 	.word	0x00000000
        /*00a0*/ 	.short	0x0003
        /*00a2*/ 	.short	0x0bf8
        /*00a4*/ 	.byte	0x00, 0xf0, 0x05, 0x00


	//----- nvinfo : EIATTR_KPARAM_INFO
	.align		4
.L_825:
        /*00a8*/ 	.byte	0x04, 0x17
        /*00aa*/ 	.short	(.L_827 - .L_826)
.L_826:
        /*00ac*/ 	.word	0x00000000
        /*00b0*/ 	.short	0x0002
        /*00b2*/ 	.short	0x0010
        /*00b4*/ 	.byte	0x00, 0xf0, 0xa1, 0x2f


	//----- nvinfo : EIATTR_KPARAM_INFO
	.align		4
.L_827:
        /*00b8*/ 	.byte	0x04, 0x17
        /*00ba*/ 	.short	(.L_829 - .L_828)
.L_828:
        /*00bc*/ 	.word	0x00000000
        /*00c0*/ 	.short	0x0001
        /*00c2*/ 	.short	0x0008
        /*00c4*/ 	.byte	0x00, 0xf0, 0x21, 0x00


	//----- nvinfo : EIATTR_KPARAM_INFO
	.align		4
.L_829:
        /*00c8*/ 	.byte	0x04, 0x17
        /*00ca*/ 	.short	(.L_831 - .L_830)
.L_830:
        /*00cc*/ 	.word	0x00000000
        /*00d0*/ 	.short	0x0000
        /*00d2*/ 	.short	0x0000
        /*00d4*/ 	.byte	0x00, 0xf0, 0x21, 0x00


	//----- nvinfo : EIATTR_SPARSE_MMA_MASK
	.align		4
.L_831:
        /*00d8*/ 	.byte	0x03, 0x50
        /*00da*/ 	.short	0x0000


	//----- nvinfo : EIATTR_MAXREG_COUNT
	.align		4
        /*00dc*/ 	.byte	0x03, 0x1b
        /*00de*/ 	.short	0x00ff


	//----- nvinfo : EIATTR_EXTERNS
	.align		4
        /*00e0*/ 	.byte	0x04, 0x0f
        /*00e2*/ 	.short	(.L_833 - .L_832)


	//   ....[0]....
	.align		4
.L_832:
        /*00e4*/ 	.word	index@(__assertfail)


	//----- nvinfo : EIATTR_MERCURY_ISA_VERSION
	.align		4
.L_833:
        /*00e8*/ 	.byte	0x03, 0x5f
        /*00ea*/ 	.short	0x0101


	//----- nvinfo : EIATTR_SYSCALL_OFFSETS
	.align		4
        /*00ec*/ 	.byte	0x04, 0x46
        /*00ee*/ 	.short	(.L_835 - .L_834)


	//   ....[0]....
.L_834:
        /*00f0*/ 	.word	0x00000140


	//   ....[1]....
        /*00f4*/ 	.word	0x00000280


	//   ....[2]....
        /*00f8*/ 	.word	0x000003c0


	//   ....[3]....
        /*00fc*/ 	.word	0x00000510


	//----- nvinfo : EIATTR_EXIT_INSTR_OFFSETS
	.align		4
.L_835:
        /*0100*/ 	.byte	0x04, 0x1c
        /*0102*/ 	.short	(.L_837 - .L_836)


	//   ....[0]....
.L_836:
        /*0104*/ 	.word	0x00000570


	//   ....[1]....
        /*0108*/ 	.word	0x00001240


	//   ....[2]....
        /*010c*/ 	.word	0x00002b70


	//----- nvinfo : EIATTR_CRS_STACK_SIZE
	.align		4
.L_837:
        /*0110*/ 	.byte	0x04, 0x1e
        /*0112*/ 	.short	(.L_839 - .L_838)
.L_838:
        /*0114*/ 	.word	0x00000000


	//----- nvinfo : EIATTR_CBANK_PARAM_SIZE
	.align		4
.L_839:
        /*0118*/ 	.byte	0x03, 0x19
        /*011a*/ 	.short	0x0c30


	//----- nvinfo : EIATTR_PARAM_CBANK
	.align		4
        /*011c*/ 	.byte	0x04, 0x0a
        /*011e*/ 	.short	(.L_841 - .L_840)
	.align		4
.L_840:
        /*0120*/ 	.word	index@(.nv.constant0._Z25multi_tensor_apply_kernelI18TensorListMetadataILi5EE25DistAdamCapturableFunctorIN3c108BFloat16EfS4_EJPfffPiifS6_10adamMode_tfEEvlPViT_T0_DpT1_)
        /*0124*/ 	.short	0x0210
        /*0126*/ 	.short	0x0c30


	//----- nvinfo : EIATTR_SW_WAR
	.align		4
.L_841:
        /*0128*/ 	.byte	0x04, 0x36
        /*012a*/ 	.short	(.L_843 - .L_842)
.L_842:
        /*012c*/ 	.word	0x00000008
.L_843:


//--------------------- .nv.info._Z25multi_tensor_apply_kernelI18TensorListMetadataILi5EE25DistAdamCapturableFunctorIN3c108BFloat16EfNS3_4HalfEEJPfffPiifS7_10adamMode_tfEEvlPViT_T0_DpT1_ --------------------------
	.section	.nv.info._Z25multi_tensor_apply_kernelI18TensorListMetadataILi5EE25DistAdamCapturableFunctorIN3c108BFloat16EfNS3_4HalfEEJPfffPiifS7_10adamMode_tfEEvlPViT_T0_DpT1_,"",@"SHT_CUDA_INFO"
	.sectionflags	@""
	.align	4


	//----- nvinfo : EIATTR_CUDA_API_VERSION
	.align		4
        /*0000*/ 	.byte	0x04, 0x37
        /*0002*/ 	.short	(.L_845 - .L_844)
.L_844:
        /*0004*/ 	.word	0x00000082


	//----- nvinfo : EIATTR_KPARAM_INFO
	.align		4
.L_845:
        /*0008*/ 	.byte	0x04, 0x17
        /*000a*/ 	.short	(.L_847 - .L_846)
.L_846:
        /*000c*/ 	.word	0x00000000
        /*0010*/ 	.short	0x000c
        /*0012*/ 	.short	0x0c2c
        /*0014*/ 	.byte	0x00, 0xf0, 0x11, 0x00


	//----- nvinfo : EIATTR_KPARAM_INFO
	.align		4
.L_847:
        /*0018*/ 	.byte	0x04, 0x17
        /*001a*/ 	.short	(.L_849 - .L_848)
.L_848:
        /*001c*/ 	.word	0x00000000
        /*0020*/ 	.short	0x000b
        /*0022*/ 	.short	0x0c28
        /*0024*/ 	.byte	0x00, 0xf0, 0x11, 0x00


	//----- nvinfo : EIATTR_KPARAM_INFO
	.align		4
.L_849:
        /*0028*/ 	.byte	0x04, 0x17
        /*002a*/ 	.short	(.L_851 - .L_850)
.L_850:
        /*002c*/ 	.word	0x00000000
        /*0030*/ 	.short	0x000a
        /*0032*/ 	.short	0x0c20
        /*0034*/ 	.byte	0x00, 0xf0, 0x21, 0x00


	//----- nvinfo : EIATTR_KPARAM_INFO
	.align		4
.L_851:
        /*0038*/ 	.byte	0x04, 0x17
        /*003a*/ 	.short	(.L_853 - .L_852)
.L_852:
        /*003c*/ 	.word	0x00000000
        /*0040*/ 	.short	0x0009
        /*0042*/ 	.short	0x0c1c
        /*0044*/ 	.byte	0x00, 0xf0, 0x11, 0x00


	//----- nvinfo : EIATTR_KPARAM_INFO
	.align		4
.L_853:
        /*0048*/ 	.byte	0x04, 0x17
        /*004a*/ 	.short	(.L_855 - .L_854)
.L_854:
        /*004c*/ 	.word	0x00000000
        /*0050*/ 	.short	0x0008
        /*0052*/ 	.short	0x0c18
        /*0054*/ 	.byte	0x00, 0xf0, 0x11, 0x00


	//----- nvinfo : EIATTR_KPARAM_INFO
	.align		4
.L_855:
        /*0058*/ 	.byte	0x04, 0x17
        /*005a*/ 	.short	(.L_857 - .L_856)
.L_856:
        /*005c*/ 	.word	0x00000000
        /*0060*/ 	.short	0x0007
        /*0062*/ 	.short	0x0c10
        /*0064*/ 	.byte	0x00, 0xf0, 0x21, 0x00


	//----- nvinfo : EIATTR_KPARAM_INFO
	.align		4
.L_857:
        /*0068*/ 	.byte	0x04, 0x17
        /*006a*/ 	.short	(.L_859 - .L_858)
.L_858:
        /*006c*/ 	.word	0x00000000
        /*0070*/ 	.short	0x0006
        /*0072*/ 	.short	0x0c0c
        /*0074*/ 	.byte	0x00, 0xf0, 0x11, 0x00


	//----- nvinfo : EIATTR_KPARAM_INFO
	.align		4
.L_859:
        /*0078*/ 	.byte	0x04, 0x17
        /*007a*/ 	.short	(.L_861 - .L_860)
.L_860:
        /*007c*/ 	.word	0x00000000
        /*0080*/ 	.short	0x0005
        /*0082*/ 	.short	0x0c08
        /*0084*/ 	.byte	0x00, 0xf0, 0x11, 0x00


	//----- nvinfo : EIATTR_KPARAM_INFO
	.align		4
.L_861:
        /*0088*/ 	.byte	0x04, 0x17
        /*008a*/ 	.short	(.L_863 - .L_862)
.L_862:
        /*008c*/ 	.word	0x00000000
        /*0090*/ 	.short	0x0004
        /*0092*/ 	.short	0x0c00
        /*0094*/ 	.byte	0x00, 0xf0, 0x21, 0x00


	//----- nvinfo : EIATTR_KPARAM_INFO
	.align		4
.L_863:
        /*0098*/ 	.byte	0x04, 0x17
        /*009a*/ 	.short	(.L_865 - .L_864)
.L_864:
        /*009c*/ 	.word	0x00000000
        /*00a0*/ 	.short	0x0003
        /*00a2*/ 	.short	0x0bf8
        /*00a4*/ 	.byte	0x00, 0xf0, 0x05, 0x00


	//----- nvinfo : EIATTR_KPARAM_INFO
	.align		4
.L_865:
        /*00a8*/ 	.byte	0x04, 0x17
        /*00aa*/ 	.short	(.L_867 - .L_866)
.L_866:
        /*00ac*/ 	.word	0x00000000
        /*00b0*/ 	.short	0x0002
        /*00b2*/ 	.short	0x0010
        /*00b4*/ 	.byte	0x00, 0xf0, 0xa1, 0x2f


	//----- nvinfo : EIATTR_KPARAM_INFO
	.align		4
.L_867:
        /*00b8*/ 	.byte	0x04, 0x17
        /*00ba*/ 	.short	(.L_869 - .L_868)
.L_868:
        /*00bc*/ 	.word	0x00000000
        /*00c0*/ 	.short	0x0001
        /*00c2*/ 	.short	0x0008
        /*00c4*/ 	.byte	0x00, 0xf0, 0x21, 0x00


	//----- nvinfo : EIATTR_KPARAM_INFO
	.align		4
.L_869:
        /*00c8*/ 	.byte	0x04, 0x17
        /*00ca*/ 	.short	(.L_871 - .L_870)
.L_870:
        /*00cc*/ 	.word	0x00000000
        /*00d0*/ 	.short	0x0000
        /*00d2*/ 	.short	0x0000
        /*00d4*/ 	.byte	0x00, 0xf0, 0x21, 0x00


	//----- nvinfo : EIATTR_SPARSE_MMA_MASK
	.align		4
.L_871:
        /*00d8*/ 	.byte	0x03, 0x50
        /*00da*/ 	.short	0x0000


	//----- nvinfo : EIATTR_MAXREG_COUNT
	.align		4
        /*00dc*/ 	.byte	0x03, 0x1b
        /*00de*/ 	.short	0x00ff


	//----- nvinfo : EIATTR_EXTERNS
	.align		4
        /*00e0*/ 	.byte	0x04, 0x0f
        /*00e2*/ 	.short	(.L_873 - .L_872)


	//   ....[0]....
	.align		4
.L_872:
        /*00e4*/ 	.word	index@(__assertfail)


	//----- nvinfo : EIATTR_MERCURY_ISA_VERSION
	.align		4
.L_873:
        /*00e8*/ 	.byte	0x03, 0x5f
        /*00ea*/ 	.short	0x0101


	//----- nvinfo : EIATTR_SYSCALL_OFFSETS
	.align		4
        /*00ec*/ 	.byte	0x04, 0x46
        /*00ee*/ 	.short	(.L_875 - .L_874)


	//   ....[0]....
.L_874:
        /*00f0*/ 	.word	0x00000140


	//   ....[1]....
        /*00f4*/ 	.word	0x00000280


	//   ....[2]....
        /*00f8*/ 	.word	0x000003c0


	//   ....[3]....
        /*00fc*/ 	.word	0x00000510


	//----- nvinfo : EIATTR_EXIT_INSTR_OFFSETS
	.align		4
.L_875:
        /*0100*/ 	.byte	0x04, 0x1c
        /*0102*/ 	.short	(.L_877 - .L_876)


	//   ....[0]....
.L_876:
        /*0104*/ 	.word	0x00000570


	//   ....[1]....
        /*0108*/ 	.word	0x00001240


	//   ....[2]....
        /*010c*/ 	.word	0x00002c40


	//----- nvinfo : EIATTR_CRS_STACK_SIZE
	.align		4
.L_877:
        /*0110*/ 	.byte	0x04, 0x1e
        /*0112*/ 	.short	(.L_879 - .L_878)
.L_878:
        /*0114*/ 	.word	0x00000000


	//----- nvinfo : EIATTR_CBANK_PARAM_SIZE
	.align		4
.L_879:
        /*0118*/ 	.byte	0x03, 0x19
        /*011a*/ 	.short	0x0c30


	//----- nvinfo : EIATTR_PARAM_CBANK
	.align		4
        /*011c*/ 	.byte	0x04, 0x0a
        /*011e*/ 	.short	(.L_881 - .L_880)
	.align		4
.L_880:
        /*0120*/ 	.word	index@(.nv.constant0._Z25multi_tensor_apply_kernelI18TensorListMetadataILi5EE25DistAdamCapturableFunctorIN3c108BFloat16EfNS3_4HalfEEJPfffPiifS7_10adamMode_tfEEvlPViT_T0_DpT1_)
        /*0124*/ 	.short	0x0210
        /*0126*/ 	.short	0x0c30


	//----- nvinfo : EIATTR_SW_WAR
	.align		4
.L_881:
        /*0128*/ 	.byte	0x04, 0x36
        /*012a*/ 	.short	(.L_883 - .L_882)
.L_882:
        /*012c*/ 	.word	0x00000008
.L_883:


//--------------------- .nv.info._Z25multi_tensor_apply_kernelI18TensorListMetadataILi5EE25DistAdamCapturableFunctorIN3c108BFloat16EffEJPfffPiifS6_10adamMode_tfEEvlPViT_T0_DpT1_ --------------------------
	.section	.nv.info._Z25multi_tensor_apply_kernelI18TensorListMetadataILi5EE25DistAdamCapturableFunctorIN3c108BFloat16EffEJPfffPiifS6_10adamMode_tfEEvlPViT_T0_DpT1_,"",@"SHT_CUDA_INFO"
	.sectionflags	@""
	.align	4


	//----- nvinfo : EIATTR_CUDA_API_VERSION
	.align		4
        /*0000*/ 	.byte	0x04, 0x37
        /*0002*/ 	.short	(.L_885 - .L_884)
.L_884:
        /*0004*/ 	.word	0x00000082


	//----- nvinfo : EIATTR_KPARAM_INFO
	.align		4
.L_885:
        /*0008*/ 	.byte	0x04, 0x17
        /*000a*/ 	.short	(.L_887 - .L_886)
.L_886:
        /*000c*/ 	.word	0x00000000
        /*0010*/ 	.short	0x000c
        /*0012*/ 	.short	0x0c2c
        /*0014*/ 	.byte	0x00, 0xf0, 0x11, 0x00


	//----- nvinfo : EIATTR_KPARAM_INFO
	.align		4
.L_887:
        /*0018*/ 	.byte	0x04, 0x17
        /*001a*/ 	.short	(.L_889 - .L_888)
.L_888:
        /*001c*/ 	.word	0x00000000
        /*0020*/ 	.short	0x000b
        /*0022*/ 	.short	0x0c28
        /*0024*/ 	.byte	0x00, 0xf0, 0x11, 0x00


	//----- nvinfo : EIATTR_KPARAM_INFO
	.align		4
.L_889:
        /*0028*/ 	.byte	0x04, 0x17
        /*002a*/ 	.short	(.L_891 - .L_890)
.L_890:
        /*002c*/ 	.word	0x00000000
        /*0030*/ 	.short	0x000a
        /*0032*/ 	.short	0x0c20
        /*0034*/ 	.byte	0x00, 0xf0, 0x21, 0x00


	//----- nvinfo : EIATTR_KPARAM_INFO
	.align		4
.L_891:
        /*0038*/ 	.byte	0x04, 0x17
        /*003a*/ 	.short	(.L_893 - .L_892)
.L_892:
        /*003c*/ 	.word	0x00000000
        /*0040*/ 	.short	0x0009
        /*0042*/ 	.short	0x0c1c
        /*0044*/ 	.byte	0x00, 0xf0, 0x11, 0x00


	//----- nvinfo : EIATTR_KPARAM_INFO
	.align		4
.L_893:
        /*0048*/ 	.byte	0x04, 0x17
        /*004a*/ 	.short	(.L_895 - .L_894)
.L_894:
        /*004c*/ 	.word	0x00000000
        /*0050*/ 	.short	0x0008
        /*0052*/ 	.short	0x0c18
        /*0054*/ 	.byte	0x00, 0xf0, 0x11, 0x00


	//----- nvinfo : EIATTR_KPARAM_INFO
	.align		4
.L_895:
        /*0058*/ 	.byte	0x04, 0x17
        /*005a*/ 	.short	(.L_897 - .L_896)
.L_896:
        /*005c*/ 	.word	0x00000000
        /*0060*/ 	.short	0x0007
        /*0062*/ 	.short	0x0c10
        /*0064*/ 	.byte	0x00, 0xf0, 0x21, 0x00


	//----- nvinfo : EIATTR_KPARAM_INFO
	.align		4
.L_897:
        /*0068*/ 	.byte	0x04, 0x17
        /*006a*/ 	.short	(.L_899 - .L_898)
.L_898:
        /*006c*/ 	.word	0x00000000
        /*0070*/ 	.short	0x0006
        /*0072*/ 	.short	0x0c0c
        /*0074*/ 	.byte	0x00, 0xf0, 0x11, 0x00


	//----- nvinfo : EIATTR_KPARAM_INFO
	.align		4
.L_899:
        /*0078*/ 	.byte	0x04, 0x17
        /*007a*/ 	.short	(.L_901 - .L_900)
.L_900:
        /*007c*/ 	.word	0x00000000
        /*0080*/ 	.short	0x0005
        /*0082*/ 	.short	0x0c08
        /*0084*/ 	.byte	0x00, 0xf0, 0x11, 0x00


	//----- nvinfo : EIATTR_KPARAM_INFO
	.align		4
.L_901:
        /*0088*/ 	.byte	0x04, 0x17
        /*008a*/ 	.short	(.L_903 - .L_902)
.L_902:
        /*008c*/ 	.word	0x00000000
        /*0090*/ 	.short	0x0004
        /*0092*/ 	.short	0x0c00
        /*0094*/ 	.byte	0x00, 0xf0, 0x21, 0x00


	//----- nvinfo : EIATTR_KPARAM_INFO
	.align		4
.L_903:
        /*0098*/ 	.byte	0x04, 0x17
        /*009a*/ 	.short	(.L_905 - .L_904)
.L_904:
        /*009c*/ 	.word	0x00000000
        /*00a0*/ 	.short	0x0003
        /*00a2*/ 	.short	0x0bf8
        /*00a4*/ 	.byte	0x00, 0xf0, 0x05, 0x00


	//----- nvinfo : EIATTR_KPARAM_INFO
	.align		4
.L_905:
        /*00a8*/ 	.byte	0x04, 0x17
        /*00aa*/ 	.short	(.L_907 - .L_906)
.L_906:
        /*00ac*/ 	.word	0x00000000
        /*00b0*/ 	.short	0x0002
        /*00b2*/ 	.short	0x0010
        /*00b4*/ 	.byte	0x00, 0xf0, 0xa1, 0x2f


	//----- nvinfo : EIATTR_KPARAM_INFO
	.align		4
.L_907:
        /*00b8*/ 	.byte	0x04, 0x17
        /*00ba*/ 	.short	(.L_909 - .L_908)
.L_908:
        /*00bc*/ 	.word	0x00000000
        /*00c0*/ 	.short	0x0001
        /*00c2*/ 	.short	0x0008
        /*00c4*/ 	.byte	0x00, 0xf0, 0x21, 0x00


	//----- nvinfo : EIATTR_KPARAM_INFO
	.align		4
.L_909:
        /*00c8*/ 	.byte	0x04, 0x17
        /*00ca*/ 	.short	(.L_911 - .L_910)
.L_910:
        /*00cc*/ 	.word	0x00000000
        /*00d0*/ 	.short	0x0000
        /*00d2*/ 	.short	0x0000
        /*00d4*/ 	.byte	0x00, 0xf0, 0x21, 0x00


	//----- nvinfo : EIATTR_SPARSE_MMA_MASK
	.align		4
.L_911:
        /*00d8*/ 	.byte	0x03, 0x50
        /*00da*/ 	.short	0x0000


	//----- nvinfo : EIATTR_MAXREG_COUNT
	.align		4
        /*00dc*/ 	.byte	0x03, 0x1b
        /*00de*/ 	.short	0x00ff


	//----- nvinfo : EIATTR_EXTERNS
	.align		4
        /*00e0*/ 	.byte	0x04, 0x0f
        /*00e2*/ 	.short	(.L_913 - .L_912)


	//   ....[0]....
	.align		4
.L_912:
        /*00e4*/ 	.word	index@(__assertfail)


	//----- nvinfo : EIATTR_MERCURY_ISA_VERSION
	.align		4
.L_913:
        /*00e8*/ 	.byte	0x03, 0x5f
        /*00ea*/ 	.short	0x0101


	//----- nvinfo : EIATTR_SYSCALL_OFFSETS
	.align		4
        /*00ec*/ 	.byte	0x04, 0x46
        /*00ee*/ 	.short	(.L_915 - .L_914)


	//   ....[0]....
.L_914:
        /*00f0*/ 	.word	0x00000140


	//   ....[1]....
        /*00f4*/ 	.word	0x00000280


	//   ....[2]....
        /*00f8*/ 	.word	0x000003c0


	//   ....[3]....
        /*00fc*/ 	.word	0x00000510


	//----- nvinfo : EIATTR_EXIT_INSTR_OFFSETS
	.align		4
.L_915:
        /*0100*/ 	.byte	0x04, 0x1c
        /*0102*/ 	.short	(.L_917 - .L_916)


	//   ....[0]....
.L_916:
        /*0104*/ 	.word	0x00000570


	//   ....[1]....
        /*0108*/ 	.word	0x00001250


	//   ....[2]....
        /*010c*/ 	.word	0x00002be0


	//----- nvinfo : EIATTR_CRS_STACK_SIZE
	.align		4
.L_917:
        /*0110*/ 	.byte	0x04, 0x1e
        /*0112*/ 	.short	(.L_919 - .L_918)
.L_918:
        /*0114*/ 	.word	0x00000000


	//----- nvinfo : EIATTR_CBANK_PARAM_SIZE
	.align		4
.L_919:
        /*0118*/ 	.byte	0x03, 0x19
        /*011a*/ 	.short	0x0c30


	//----- nvinfo : EIATTR_PARAM_CBANK
	.align		4
        /*011c*/ 	.byte	0x04, 0x0a
        /*011e*/ 	.short	(.L_921 - .L_920)
	.align		4
.L_920:
        /*0120*/ 	.word	index@(.nv.constant0._Z25multi_tensor_apply_kernelI18TensorListMetadataILi5EE25DistAdamCapturableFunctorIN3c108BFloat16EffEJPfffPiifS6_10adamMode_tfEEvlPViT_T0_DpT1_)
        /*0124*/ 	.short	0x0210
        /*0126*/ 	.short	0x0c30


	//----- nvinfo : EIATTR_SW_WAR
	.align		4
.L_921:
        /*0128*/ 	.byte	0x04, 0x36
        /*012a*/ 	.short	(.L_923 - .L_922)
.L_922:
        /*012c*/ 	.word	0x00000008
.L_923:


//--------------------- .nv.info._Z25multi_tensor_apply_kernelI18TensorListMetadataILi5EE25DistAdamCapturableFunctorIN3c104HalfENS3_8BFloat16ES5_EJPfffPiifS7_10adamMode_tfEEvlPViT_T0_DpT1_ --------------------------
	.section	.nv.info._Z25multi_tensor_apply_kernelI18TensorListMetadataILi5EE25DistAdamCapturableFunctorIN3c104HalfENS3_8BFloat16ES5_EJPfffPiifS7_10adamMode_tfEEvlPViT_T0_DpT1_,"",@"SHT_CUDA_INFO"
	.sectionflags	@""
	.align	4


	//----- nvinfo : EIATTR_CUDA_API_VERSION
	.align		4
        /*0000*/ 	.byte	0x04, 0x37
        /*0002*/ 	.short	(.L_925 - .L_924)
.L_924:
        /*0004*/ 	.word	0x00000082


	//----- nvinfo : EIATTR_KPARAM_INFO
	.align		4
.L_925:
        /*0008*/ 	.byte	0x04, 0x17
        /*000a*/ 	.short	(.L_927 - .L_926)
.L_926:
        /*000c*/ 	.word	0x00000000
        /*0010*/ 	.short	0x000c
        /*0012*/ 	.short	0x0c2c
        /*0014*/ 	.byte	0x00, 0xf0, 0x11, 0x00


	//----- nvinfo : EIATTR_KPARAM_INFO
	.align		4
.L_927:
        /*0018*/ 	.byte	0x04, 0x17
        /*001a*/ 	.short	(.L_929 - .L_928)
.L_928:
        /*001c*/ 	.word	0x00000000
        /*0020*/ 	.short	0x000b
        /*0022*/ 	.short	0x0c28
        /*0024*/ 	.byte	0x00, 0xf0, 0x11, 0x00


	//----- nvinfo : EIATTR_KPARAM_INFO
	.align		4
.L_929:
        /*0028*/ 	.byte	0x04, 0x17
        /*002a*/ 	.short	(.L_931 - .L_930)
.L_930:
        /*002c*/ 	.word	0x00000000
        /*0030*/ 	.short	0x000a
        /*0032*/ 	.short	0x0c20
        /*0034*/ 	.byte	0x00, 0xf0, 0x21, 0x00


	//----- nvinfo : EIATTR_KPARAM_INFO
	.align		4
.L_931:
        /*0038*/ 	.byte	0x04, 0x17
        /*003a*/ 	.short	(.L_933 - .L_932)
.L_932:
        /*003c*/ 	.word	0x00000000
        /*0040*/ 	.short	0x0009
        /*0042*/ 	.short	0x0c1c
        /*0044*/ 	.byte	0x00, 0xf0, 0x11, 0x00


	//----- nvinfo : EIATTR_KPARAM_INFO
	.align		4
.L_933:
        /*0048*/ 	.byte	0x04, 0x17
        /*004a*/ 	.short	(.L_935 - .L_934)
.L_934:
        /*004c*/ 	.word	0x00000000
        /*0050*/ 	.short	0x0008
        /*0052*/ 	.short	0x0c18
        /*0054*/ 	.byte	0x00, 0xf0, 0x11, 0x00


	//----- nvinfo : EIATTR_KPARAM_INFO
	.align		4
.L_935:
        /*0058*/ 	.byte	0x04, 0x17
        /*005a*/ 	.short	(.L_937 - .L_936)
.L_936:
        /*005c*/ 	.word	0x00000000
        /*0060*/ 	.short	0x0007
        /*0062*/ 	.short	0x0c10
        /*0064*/ 	.byte	0x00, 0xf0, 0x21, 0x00


	//----- nvinfo : EIATTR_KPARAM_INFO
	.align		4
.L_937:
        /*0068*/ 	.byte	0x04, 0x17
        /*006a*/ 	.short	(.L_939 - .L_938)
.L_938:
        /*006c*/ 	.word	0x00000000
        /*0070*/ 	.short	0x0006
        /*0072*/ 	.short	0x0c0c
        /*0074*/ 	.byte	0x00, 0xf0, 0x11, 0x00


	//----- nvinfo : EIATTR_KPARAM_INFO
	.align		4
.L_939:
        /*0078*/ 	.byte	0x04, 0x17
        /*007a*/ 	.short	(.L_941 - .L_940)
.L_940:
        /*007c*/ 	.word	0x00000000
        /*0080*/ 	.short	0x0005
        /*0082*/ 	.short	0x0c08
        /*0084*/ 	.byte	0x00, 0xf0, 0x11, 0x00


	//----- nvinfo : EIATTR_KPARAM_INFO
	.align		4
.L_941:
        /*0088*/ 	.byte	0x04, 0x17
        /*008a*/ 	.short	(.L_943 - .L_942)
.L_942:
        /*008c*/ 	.word	0x00000000
        /*0090*/ 	.short	0x0004
        /*0092*/ 	.short	0x0c00
        /*0094*/ 	.byte	0x00, 0xf0, 0x21, 0x00


	//----- nvinfo : EIATTR_KPARAM_INFO
	.align		4
.L_943:
        /*0098*/ 	.byte	0x04, 0x17
        /*009a*/ 	.short	(.L_945 - .L_944)
.L_944:
        /*009c*/ 	.word	0x00000000
        /*00a0*/ 	.short	0x0003
        /*00a2*/ 	.short	0x0bf8
        /*00a4*/ 	.byte	0x00, 0xf0, 0x05, 0x00


	//----- nvinfo : EIATTR_KPARAM_INFO
	.align		4
.L_945:
        /*00a8*/ 	.byte	0x04, 0x17
        /*00aa*/ 	.short	(.L_947 - .L_946)
.L_946:
        /*00ac*/ 	.word	0x00000000
        /*00b0*/ 	.short	0x0002
        /*00b2*/ 	.short	0x0010
        /*00b4*/ 	.byte	0x00, 0xf0, 0xa1, 0x2f


	//----- nvinfo : EIATTR_KPARAM_INFO
	.align		4
.L_947:
        /*00b8*/ 	.byte	0x04, 0x17
        /*00ba*/ 	.short	(.L_949 - .L_948)
.L_948:
        /*00bc*/ 	.word	0x00000000
        /*00c0*/ 	.short	0x0001
        /*00c2*/ 	.short	0x0008
        /*00c4*/ 	.byte	0x00, 0xf0, 0x21, 0x00


	//----- nvinfo : EIATTR_KPARAM_INFO
	.align		4
.L_949:
        /*00c8*/ 	.byte	0x04, 0x17
        /*00ca*/ 	.short	(.L_951 - .L_950)
.L_950:
        /*00cc*/ 	.word	0x00000000
        /*00d0*/ 	.short	0x0000
        /*00d2*/ 	.short	0x0000
        /*00d4*/ 	.byte	0x00, 0xf0, 0x21, 0x00


	//----- nvinfo : EIATTR_SPARSE_MMA_MASK
	.align		4
.L_951:
        /*00d8*/ 	.byte	0x03, 0x50
        /*00da*/ 	.short	0x0000


	//----- nvinfo : EIATTR_MAXREG_COUNT
	.align		4
        /*00dc*/ 	.byte	0x03, 0x1b
        /*00de*/ 	.short	0x00ff


	//----- nvinfo : EIATTR_EXTERNS
	.align		4
        /*00e0*/ 	.byte	0x04, 0x0f
        /*00e2*/ 	.short	(.L_953 - .L_952)


	//   ....[0]....
	.align		4
.L_952:
        /*00e4*/ 	.word	index@(__assertfail)


	//----- nvinfo : EIATTR_MERCURY_ISA_VERSION
	.align		4
.L_953:
        /*00e8*/ 	.byte	0x03, 0x5f
        /*00ea*/ 	.short	0x0101


	//----- nvinfo : EIATTR_SYSCALL_OFFSETS
	.align		4
        /*00ec*/ 	.byte	0x04, 0x46
        /*00ee*/ 	.short	(.L_955 - .L_954)


	//   ....[0]....
.L_954:
        /*00f0*/ 	.word	0x00000140


	//   ....[1]....
        /*00f4*/ 	.word	0x00000280


	//   ....[2]....
        /*00f8*/ 	.word	0x000003c0


	//   ....[3]....
        /*00fc*/ 	.word	0x00000510


	//----- nvinfo : EIATTR_EXIT_INSTR_OFFSETS
	.align		4
.L_955:
        /*0100*/ 	.byte	0x04, 0x1c
        /*0102*/ 	.short	(.L_957 - .L_956)


	//   ....[0]....
.L_956:
        /*0104*/ 	.word	0x00000570


	//   ....[1]....
        /*0108*/ 	.word	0x00001240


	//   ....[2]....
        /*010c*/ 	.word	0x00002d00


	//----- nvinfo : EIATTR_CRS_STACK_SIZE
	.align		4
.L_957:
        /*0110*/ 	.byte	0x04, 0x1e
        /*0112*/ 	.short	(.L_959 - .L_958)
.L_958:
        /*0114*/ 	.word	0x00000000


	//----- nvinfo : EIATTR_CBANK_PARAM_SIZE
	.align		4
.L_959:
        /*0118*/ 	.byte	0x03, 0x19
        /*011a*/ 	.short	0x0c30


	//----- nvinfo : EIATTR_PARAM_CBANK
	.align		4
        /*011c*/ 	.byte	0x04, 0x0a
        /*011e*/ 	.short	(.L_961 - .L_960)
	.align		4
.L_960:
        /*0120*/ 	.word	index@(.nv.constant0._Z25multi_tensor_apply_kernelI18TensorListMetadataILi5EE25DistAdamCapturableFunctorIN3c104HalfENS3_8BFloat16ES5_EJPfffPiifS7_10adamMode_tfEEvlPViT_T0_DpT1_)
        /*0124*/ 	.short	0x0210
        /*0126*/ 	.short	0x0c30


	//----- nvinfo : EIATTR_SW_WAR
	.align		4
.L_961:
        /*0128*/ 	.byte	0x04, 0x36
        /*012a*/ 	.short	(.L_963 - .L_962)
.L_962:
        /*012c*/ 	.word	0x00000008
.L_963:


//--------------------- .nv.info._Z25multi_tensor_apply_kernelI18TensorListMetadataILi5EE25DistAdamCapturableFunctorIN3c104HalfENS3_8BFloat16ES4_EJPfffPiifS7_10adamMode_tfEEvlPViT_T0_DpT1_ --------------------------
	.section	.nv.info._Z25multi_tensor_apply_kernelI18TensorListMetadataILi5EE25DistAdamCapturableFunctorIN3c104HalfENS3_8BFloat16ES4_EJPfffPiifS7_10adamMode_tfEEvlPViT_T0_DpT1_,"",@"SHT_CUDA_INFO"
	.sectionflags	@""
	.align	4


	//----- nvinfo : EIATTR_CUDA_API_VERSION
	.align		4
        /*0000*/ 	.byte	0x04, 0x37
        /*0002*/ 	.short	(.L_965 - .L_964)
.L_964:
        /*0004*/ 	.word	0x00000082


	//----- nvinfo : EIATTR_KPARAM_INFO
	.align		4
.L_965:
        /*0008*/ 	.byte	0x04, 0x17
        /*000a*/ 	.short	(.L_967 - .L_966)
.L_966:
        /*000c*/ 	.word	0x00000000
        /*0010*/ 	.short	0x000c
        /*0012*/ 	.short	0x0c2c
        /*0014*/ 	.byte	0x00, 0xf0, 0x11, 0x00


	//----- nvinfo : EIATTR_KPARAM_INFO
	.align		4
.L_967:
        /*0018*/ 	.byte	0x04, 0x17
        /*001a*/ 	.short	(.L_969 - .L_968)
.L_968:
        /*001c*/ 	.word	0x00000000
        /*0020*/ 	.short	0x000b
        /*0022*/ 	.short	0x0c28
        /*0024*/ 	.byte	0x00, 0xf0, 0x11, 0x00


	//----- nvinfo : EIATTR_KPARAM_INFO
	.align		4
.L_969:
        /*0028*/ 	.byte	0x04, 0x17
        /*002a*/ 	.short	(.L_971 - .L_970)
.L_970:
        /*002c*/ 	.word	0x00000000
        /*0030*/ 	.short	0x000a
        /*0032*/ 	.short	0x0c20
        /*0034*/ 	.byte	0x00, 0xf0, 0x21, 0x00


	//----- nvinfo : EIATTR_KPARAM_INFO
	.align		4
.L_971:
        /*0038*/ 	.byte	0x04, 0x17
        /*003a*/ 	.short	(.L_973 - .L_972)
.L_972:
        /*003c*/ 	.word	0x00000000
        /*0040*/ 	.short	0x0009
        /*0042*/ 	.short	0x0c1c
        /*0044*/ 	.byte	0x00, 0xf0, 0x11, 0x00


	//----- nvinfo : EIATTR_KPARAM_INFO
	.align		4
.L_973:
        /*0048*/ 	.byte	0x04, 0x17
        /*004a*/ 	.short	(.L_975 - .L_974)
.L_974:
        /*004c*/ 	.word	0x00000000
        /*0050*/ 	.short	0x0008
        /*0052*/ 	.short	0x0c18
        /*0054*/ 	.byte	0x00, 0xf0, 0x11, 0x00


	//----- nvinfo : EIATTR_KPARAM_INFO
	.align		4
.L_975:
        /*0058*/ 	.byte	0x04, 0x17
        /*005a*/ 	.short	(.L_977 - .L_976)
.L_976:
        /*005c*/ 	.word	0x00000000
        /*0060*/ 	.short	0x0007
        /*0062*/ 	.short	0x0c10
        /*0064*/ 	.byte	0x00, 0xf0, 0x21, 0x00


	//----- nvinfo : EIATTR_KPARAM_INFO
	.align		4
.L_977:
        /*0068*/ 	.byte	0x04, 0x17
        /*006a*/ 	.short	(.L_979 - .L_978)
.L_978:
        /*006c*/ 	.word	0x00000000
        /*0070*/ 	.short	0x0006
        /*0072*/ 	.short	0x0c0c
        /*0074*/ 	.byte	0x00, 0xf0, 0x11, 0x00


	//----- nvinfo : EIATTR_KPARAM_INFO
	.align		4
.L_979:
        /*0078*/ 	.byte	0x04, 0x17
        /*007a*/ 	.short	(.L_981 - .L_980)
.L_980:
        /*007c*/ 	.word	0x00000000
        /*0080*/ 	.short	0x0005
        /*0082*/ 	.short	0x0c08
        /*0084*/ 	.byte	0x00, 0xf0, 0x11, 0x00


	//----- nvinfo : EIATTR_KPARAM_INFO
	.align		4
.L_981:
        /*0088*/ 	.byte	0x04, 0x17
        /*008a*/ 	.short	(.L_983 - .L_982)
.L_982:
        /*008c*/ 	.word	0x00000000
        /*0090*/ 	.short	0x0004
        /*0092*/ 	.short	0x0c00
        /*0094*/ 	.byte	0x00, 0xf0, 0x21, 0x00


	//----- nvinfo : EIATTR_KPARAM_INFO
	.align		4
.L_983:
        /*0098*/ 	.byte	0x04, 0x17
        /*009a*/ 	.short	(.L_985 - .L_984)
.L_984:
        /*009c*/ 	.word	0x00000000
        /*00a0*/ 	.short	0x0003
        /*00a2*/ 	.short	0x0bf8
        /*00a4*/ 	.byte	0x00, 0xf0, 0x05, 0x00


	//----- nvinfo : EIATTR_KPARAM_INFO
	.align		4
.L_985:
        /*00a8*/ 	.byte	0x04, 0x17
        /*00aa*/ 	.short	(.L_987 - .L_986)
.L_986:
        /*00ac*/ 	.word	0x00000000
        /*00b0*/ 	.short	0x0002
        /*00b2*/ 	.short	0x0010
        /*00b4*/ 	.byte	0x00, 0xf0, 0xa1, 0x2f


	//----- nvinfo : EIATTR_KPARAM_INFO
	.align		4
.L_987:
        /*00b8*/ 	.byte	0x04, 0x17
        /*00ba*/ 	.short	(.L_989 - .L_988)
.L_988:
        /*00bc*/ 	.word	0x00000000
        /*00c0*/ 	.short	0x0001
        /*00c2*/ 	.short	0x0008
        /*00c4*/ 	.byte	0x00, 0xf0, 0x21, 0x00


	//----- nvinfo : EIATTR_KPARAM_INFO
	.align		4
.L_989:
        /*00c8*/ 	.byte	0x04, 0x17
        /*00ca*/ 	.short	(.L_991 - .L_990)
.L_990:
        /*00cc*/ 	.word	0x00000000
        /*00d0*/ 	.short	0x0000
        /*00d2*/ 	.short	0x0000
        /*00d4*/ 	.byte	0x00, 0xf0, 0x21, 0x00


	//----- nvinfo : EIATTR_SPARSE_MMA_MASK
	.align		4
.L_991:
        /*00d8*/ 	.byte	0x03, 0x50
        /*00da*/ 	.short	0x0000


	//----- nvinfo : EIATTR_MAXREG_COUNT
	.align		4
        /*00dc*/ 	.byte	0x03, 0x1b
        /*00de*/ 	.short	0x00ff


	//----- nvinfo : EIATTR_EXTERNS
	.align		4
        /*00e0*/ 	.byte	0x04, 0x0f
        /*00e2*/ 	.short	(.L_993 - .L_992)


	//   ....[0]....
	.align		4
.L_992:
        /*00e4*/ 	.word	index@(__assertfail)


	//----- nvinfo : EIATTR_MERCURY_ISA_VERSION
	.align		4
.L_993:
        /*00e8*/ 	.byte	0x03, 0x5f
        /*00ea*/ 	.short	0x0101


	//----- nvinfo : EIATTR_SYSCALL_OFFSETS
	.align		4
        /*00ec*/ 	.byte	0x04, 0x46
        /*00ee*/ 	.short	(.L_995 - .L_994)


	//   ....[0]....
.L_994:
        /*00f0*/ 	.word	0x00000140


	//   ....[1]....
        /*00f4*/ 	.word	0x00000280


	//   ....[2]....
        /*00f8*/ 	.word	0x000003c0


	//   ....[3]....
        /*00fc*/ 	.word	0x00000510


	//----- nvinfo : EIATTR_EXIT_INSTR_OFFSETS
	.align		4
.L_995:
        /*0100*/ 	.byte	0x04, 0x1c
        /*0102*/ 	.short	(.L_997 - .L_996)


	//   ....[0]....
.L_996:
        /*0104*/ 	.word	0x00000570


	//   ....[1]....
        /*0108*/ 	.word	0x00001240


	//   ....[2]....
        /*010c*/ 	.word	0x00002c20


	//----- nvinfo : EIATTR_CRS_STACK_SIZE
	.align		4
.L_997:
        /*0110*/ 	.byte	0x04, 0x1e
        /*0112*/ 	.short	(.L_999 - .L_998)
.L_998:
        /*0114*/ 	.word	0x00000000


	//----- nvinfo : EIATTR_CBANK_PARAM_SIZE
	.align		4
.L_999:
        /*0118*/ 	.byte	0x03, 0x19
        /*011a*/ 	.short	0x0c30


	//----- nvinfo : EIATTR_PARAM_CBANK
	.align		4
        /*011c*/ 	.byte	0x04, 0x0a
        /*011e*/ 	.short	(.L_1001 - .L_1000)
	.align		4
.L_1000:
        /*0120*/ 	.word	index@(.nv.constant0._Z25multi_tensor_apply_kernelI18TensorListMetadataILi5EE25DistAdamCapturableFunctorIN3c104HalfENS3_8BFloat16ES4_EJPfffPiifS7_10adamMode_tfEEvlPViT_T0_DpT1_)
        /*0124*/ 	.short	0x0210
        /*0126*/ 	.short	0x0c30


	//----- nvinfo : EIATTR_SW_WAR
	.align		4
.L_1001:
        /*0128*/ 	.byte	0x04, 0x36
        /*012a*/ 	.short	(.L_1003 - .L_1002)
.L_1002:
        /*012c*/ 	.word	0x00000008
.L_1003:


//--------------------- .nv.info._Z25multi_tensor_apply_kernelI18TensorListMetadataILi5EE25DistAdamCapturableFunctorIN3c104HalfENS3_8BFloat16EfEJPfffPiifS7_10adamMode_tfEEvlPViT_T0_DpT1_ --------------------------
	.section	.nv.info._Z25multi_tensor_apply_kernelI18TensorListMetadataILi5EE25DistAdamCapturableFunctorIN3c104HalfENS3_8BFloat16EfEJPfffPiifS7_10adamMode_tfEEvlPViT_T0_DpT1_,"",@"SHT_CUDA_INFO"
	.sectionflags	@""
	.align	4


	//----- nvinfo : EIATTR_CUDA_API_VERSION
	.align		4
        /*0000*/ 	.byte	0x04, 0x37
        /*0002*/ 	.short	(.L_1005 - .L_1004)
.L_1004:
        /*0004*/ 	.word	0x00000082


	//----- nvinfo : EIATTR_KPARAM_INFO
	.align		4
.L_1005:
        /*0008*/ 	.byte	0x04, 0x17
        /*000a*/ 	.short	(.L_1007 - .L_1006)
.L_1006:
        /*000c*/ 	.word	0x00000000
        /*0010*/ 	.short	0x000c
        /*0012*/ 	.short	0x0c2c
        /*0014*/ 	.byte	0x00, 0xf0, 0x11, 0x00


	//----- nvinfo : EIATTR_KPARAM_INFO
	.align		4
.L_1007:
        /*0018*/ 	.byte	0x04, 0x17
        /*001a*/ 	.short	(.L_1009 - .L_1008)
.L_1008:
        /*001c*/ 	.word	0x00000000
        /*0020*/ 	.short	0x000b
        /*0022*/ 	.short	0x0c28
        /*0024*/ 	.byte	0x00, 0xf0, 0x11, 0x00


	//----- nvinfo : EIATTR_KPARAM_INFO
	.align		4
.L_1009:
        /*0028*/ 	.byte	0x04, 0x17
        /*002a*/ 	.short	(.L_1011 - .L_1010)
.L_1010:
        /*002c*/ 	.word	0x00000000
        /*0030*/ 	.short	0x000a
        /*0032*/ 	.short	0x0c20
        /*0034*/ 	.byte	0x00, 0xf0, 0x21, 0x00


	//----- nvinfo : EIATTR_KPARAM_INFO
	.align		4
.L_1011:
        /*0038*/ 	.byte	0x04, 0x17
        /*003a*/ 	.short	(.L_1013 - .L_1012)
.L_1012:
        /*003c*/ 	.word	0x00000000
        /*0040*/ 	.short	0x0009
        /*0042*/ 	.short	0x0c1c
        /*0044*/ 	.byte	0x00, 0xf0, 0x11, 0x00


	//----- nvinfo : EIATTR_KPARAM_INFO
	.align		4
.L_1013:
        /*0048*/ 	.byte	0x04, 0x17
        /*004a*/ 	.short	(.L_1015 - .L_1014)
.L_1014:
        /*004c*/ 	.word	0x00000000
        /*0050*/ 	.short	0x0008
        /*0052*/ 	.short	0x0c18
        /*0054*/ 	.byte	0x00, 0xf0, 0x11, 0x00


	//----- nvinfo : EIATTR_KPARAM_INFO
	.align		4
.L_1015:
        /*0058*/ 	.byte	0x04, 0x17
        /*005a*/ 	.short	(.L_1017 - .L_1016)
.L_1016:
        /*005c*/ 	.word	0x00000000
        /*0060*/ 	.short	0x0007
        /*0062*/ 	.short	0x0c10
        /*0064*/ 	.byte	0x00, 0xf0, 0x21, 0x00


	//----- nvinfo : EIATTR_KPARAM_INFO
	.align		4
.L_1017:
        /*0068*/ 	.byte	0x04, 0x17
        /*006a*/ 	.short	(.L_1019 - .L_1018)
.L_1018:
        /*006c*/ 	.word	0x00000000
        /*0070*/ 	.short	0x0006
        /*0072*/ 	.short	0x0c0c
        /*0074*/ 	.byte	0x00, 0xf0, 0x11, 0x00


	//----- nvinfo : EIATTR_KPARAM_INFO
	.align		4
.L_1019:
        /*0078*/ 	.byte	0x04, 0x17
        /*007a*/ 	.short	(.L_1021 - .L_1020)
.L_1020:
        /*007c*/ 	.word	0x00000000
        /*0080*/ 	.short	0x0005
        /*0082*/ 	.short	0x0c08
        /*0084*/ 	.byte	0x00, 0xf0, 0x11, 0x00


	//----- nvinfo : EIATTR_KPARAM_INFO
	.align		4
.L_1021:
        /*0088*/ 	.byte	0x04, 0x17
        /*008a*/ 	.short	(.L_1023 - .L_1022)
.L_1022:
        /*008c*/ 	.word	0x00000000
        /*0090*/ 	.short	0x0004
        /*0092*/ 	.short	0x0c00
        /*0094*/ 	.byte	0x00, 0xf0, 0x21, 0x00


	//----- nvinfo : EIATTR_KPARAM_INFO
	.align		4
.L_1023:
        /*0098*/ 	.byte	0x04, 0x17
        /*009a*/ 	.short	(.L_1025 - .L_1024)
.L_1024:
        /*009c*/ 	.word	0x00000000
        /*00a0*/ 	.short	0x0003
        /*00a2*/ 	.short	0x0bf8
        /*00a4*/ 	.byte	0x00, 0xf0, 0x05, 0x00


	//----- nvinfo : EIATTR_KPARAM_INFO
	.align		4
.L_1025:
        /*00a8*/ 	.byte	0x04, 0x17
        /*00aa*/ 	.short	(.L_1027 - .L_1026)
.L_1026:
        /*00ac*/ 	.word	0x00000000
        /*00b0*/ 	.short	0x0002
        /*00b2*/ 	.short	0x0010
        /*00b4*/ 	.byte	0x00, 0xf0, 0xa1, 0x2f


	//----- nvinfo : EIATTR_KPARAM_INFO
	.align		4
.L_1027:
        /*00b8*/ 	.byte	0x04, 0x17
        /*00ba*/ 	.short	(.L_1029 - .L_1028)
.L_1028:
        /*00bc*/ 	.word	0x00000000
        /*00c0*/ 	.short	0x0001
        /*00c2*/ 	.short	0x0008
        /*00c4*/ 	.byte	0x00, 0xf0, 0x21, 0x00


	//----- nvinfo : EIATTR_KPARAM_INFO
	.align		4
.L_1029:
        /*00c8*/ 	.byte	0x04, 0x17
        /*00ca*/ 	.short	(.L_1031 - .L_1030)
.L_1030:
        /*00cc*/ 	.word	0x00000000
        /*00d0*/ 	.short	0x0000
        /*00d2*/ 	.short	0x0000
        /*00d4*/ 	.byte	0x00, 0xf0, 0x21, 0x00


	//----- nvinfo : EIATTR_SPARSE_MMA_MASK
	.align		4
.L_1031:
        /*00d8*/ 	.byte	0x03, 0x50
        /*00da*/ 	.short	0x0000


	//----- nvinfo : EIATTR_MAXREG_COUNT
	.align		4
        /*00dc*/ 	.byte	0x03, 0x1b
        /*00de*/ 	.short	0x00ff


	//----- nvinfo : EIATTR_EXTERNS
	.align		4
        /*00e0*/ 	.byte	0x04, 0x0f
        /*00e2*/ 	.short	(.L_1033 - .L_1032)


	//   ....[0]....
	.align		4
.L_1032:
        /*00e4*/ 	.word	index@(__assertfail)


	//----- nvinfo : EIATTR_MERCURY_ISA_VERSION
	.align		4
.L_1033:
        /*00e8*/ 	.byte	0x03, 0x5f
        /*00ea*/ 	.short	0x0101


	//----- nvinfo : EIATTR_SYSCALL_OFFSETS
	.align		4
        /*00ec*/ 	.byte	0x04, 0x46
        /*00ee*/ 	.short	(.L_1035 - .L_1034)


	//   ....[0]....
.L_1034:
        /*00f0*/ 	.word	0x00000140


	//   ....[1]....
        /*00f4*/ 	.word	0x00000280


	//   ....[2]....
        /*00f8*/ 	.word	0x000003c0


	//   ....[3]....
        /*00fc*/ 	.word	0x00000510


	//----- nvinfo : EIATTR_EXIT_INSTR_OFFSETS
	.align		4
.L_1035:
        /*0100*/ 	.byte	0x04, 0x1c
        /*0102*/ 	.short	(.L_1037 - .L_1036)


	//   ....[0]....
.L_1036:
        /*0104*/ 	.word	0x00000570


	//   ....[1]....
        /*0108*/ 	.word	0x00001240


	//   ....[2]....
        /*010c*/ 	.word	0x00002ca0


	//----- nvinfo : EIATTR_CRS_STACK_SIZE
	.align		4
.L_1037:
        /*0110*/ 	.byte	0x04, 0x1e
        /*0112*/ 	.short	(.L_1039 - .L_1038)
.L_1038:
        /*0114*/ 	.word	0x00000000


	//----- nvinfo : EIATTR_CBANK_PARAM_SIZE
	.align		4
.L_1039:
        /*0118*/ 	.byte	0x03, 0x19
        /*011a*/ 	.short	0x0c30


	//----- nvinfo : EIATTR_PARAM_CBANK
	.align		4
        /*011c*/ 	.byte	0x04, 0x0a
        /*011e*/ 	.short	(.L_1041 - .L_1040)
	.align		4
.L_1040:
        /*0120*/ 	.word	index@(.nv.constant0._Z25multi_tensor_apply_kernelI18TensorListMetadataILi5EE25DistAdamCapturableFunctorIN3c104HalfENS3_8BFloat16EfEJPfffPiifS7_10adamMode_tfEEvlPViT_T0_DpT1_)
        /*0124*/ 	.short	0x0210
        /*0126*/ 	.short	0x0c30


	//----- nvinfo : EIATTR_SW_WAR
	.align		4
.L_1041:
        /*0128*/ 	.byte	0x04, 0x36
        /*012a*/ 	.short	(.L_1043 - .L_1042)
.L_1042:
        /*012c*/ 	.word	0x00000008
.L_1043:


//--------------------- .nv.info._Z25multi_tensor_apply_kernelI18TensorListMetadataILi5EE25DistAdamCapturableFunctorIN3c104HalfES4_NS3_8BFloat16EEJPfffPiifS7_10adamMode_tfEEvlPViT_T0_DpT1_ --------------------------
	.section	.nv.info._Z25multi_tensor_apply_kernelI18TensorListMetadataILi5EE25DistAdamCapturableFunctorIN3c104HalfES4_NS3_8BFloat16EEJPfffPiifS7_10adamMode_tfEEvlPViT_T0_DpT1_,"",@"SHT_CUDA_INFO"
	.sectionflags	@""
	.align	4


	//----- nvinfo : EIATTR_CUDA_API_VERSION
	.align		4
        /*0000*/ 	.byte	0x04, 0x37
        /*0002*/ 	.short	(.L_1045 - .L_1044)
.L_1044:
        /*0004*/ 	.word	0x00000082


	//----- nvinfo : EIATTR_KPARAM_INFO
	.align		4
.L_1045:
        /*0008*/ 	.byte	0x04, 0x17
        /*000a*/ 	.short	(.L_1047 - .L_1046)
.L_1046:
        /*000c*/ 	.word	0x00000000
        /*0010*/ 	.short	0x000c
        /*0012*/ 	.short	0x0c2c
        /*0014*/ 	.byte	0x00, 0xf0, 0x11, 0x00


	//----- nvinfo : EIATTR_KPARAM_INFO
	.align		4
.L_1047:
        /*0018*/ 	.byte	0x04, 0x17
        /*001a*/ 	.short	(.L_1049 - .L_1048)
.L_1048:
        /*001c*/ 	.word	0x00000000
        /*0020*/ 	.short	0x000b
        /*0022*/ 	.short	0x0c28
        /*0024*/ 	.byte	0x00, 0xf0, 0x11, 0x00


	//----- nvinfo : EIATTR_KPARAM_INFO
	.align		4
.L_1049:
        /*0028*/ 	.byte	0x04, 0x17
        /*002a*/ 	.short	(.L_1051 - .L_1050)
.L_1050:
        /*002c*/ 	.word	0x00000000
        /*0030*/ 	.short	0x000a
        /*0032*/ 	.short	0x0c20
        /*0034*/ 	.byte	0x00, 0xf0, 0x21, 0x00


	//----- nvinfo : EIATTR_KPARAM_INFO
	.align		4
.L_1051:
        /*0038*/ 	.byte	0x04, 0x17
        /*003a*/ 	.short	(.L_1053 - .L_1052)
.L_1052:
        /*003c*/ 	.word	0x00000000
        /*0040*/ 	.short	0x0009
        /*0042*/ 	.short	0x0c1c
        /*0044*/ 	.byte	0x00, 0xf0, 0x11, 0x00


	//----- nvinfo : EIATTR_KPARAM_INFO
	.align		4
.L_1053:
        /*0048*/ 	.byte	0x04, 0x17
        /*004a*/ 	.short	(.L_1055 - .L_1054)
.L_1054:
        /*004c*/ 	.word	0x00000000
        /*0050*/ 	.short	0x0008
        /*0052*/ 	.short	0x0c18
        /*0054*/ 	.byte	0x00, 0xf0, 0x11, 0x00


	//----- nvinfo : EIATTR_KPARAM_INFO
	.align		4
.L_1055:
        /*0058*/ 	.byte	0x04, 0x17
        /*005a*/ 	.short	(.L_1057 - .L_1056)
.L_1056:
        /*005c*/ 	.word	0x00000000
        /*0060*/ 	.short	0x0007
        /*0062*/ 	.short	0x0c10
        /*0064*/ 	.byte	0x00, 0xf0, 0x21, 0x00


	//----- nvinfo : EIATTR_KPARAM_INFO
	.align		4
.L_1057:
        /*0068*/ 	.byte	0x04, 0x17
        /*006a*/ 	.short	(.L_1059 - .L_1058)
.L_1058:
        /*006c*/ 	.word	0x00000000
        /*0070*/ 	.short	0x0006
        /*0072*/ 	.short	0x0c0c
        /*0074*/ 	.byte	0x00, 0xf0, 0x11, 0x00


	//----- nvinfo : EIATTR_KPARAM_INFO
	.align		4
.L_1059:
        /*0078*/ 	.byte	0x04, 0x17
        /*007a*/ 	.short	(.L_1061 - .L_1060)
.L_1060:
        /*007c*/ 	.word	0x00000000
        /*0080*/ 	.short	0x0005
        /*0082*/ 	.short	0x0c08
        /*0084*/ 	.byte	0x00, 0xf0, 0x11, 0x00


	//----- nvinfo : EIATTR_KPARAM_INFO
	.align		4
.L_1061:
        /*0088*/ 	.byte	0x04, 0x17
        /*008a*/ 	.short	(.L_1063 - .L_1062)
.L_1062:
        /*008c*/ 	.word	0x00000000
        /*0090*/ 	.short	0x0004
        /*0092*/ 	.short	0x0c00
        /*0094*/ 	.byte	0x00, 0xf0, 0x21, 0x00


	//----- nvinfo : EIATTR_KPARAM_INFO
	.align		4
.L_1063:
        /*0098*/ 	.byte	0x04, 0x17
        /*009a*/ 	.short	(.L_1065 - .L_1064)
.L_1064:
        /*009c*/ 	.word	0x00000000
        /*00a0*/ 	.short	0x0003
        /*00a2*/ 	.short	0x0bf8
        /*00a4*/ 	.byte	0x00, 0xf0, 0x05, 0x00


	//----- nvinfo : EIATTR_KPARAM_INFO
	.align		4
.L_1065:
        /*00a8*/ 	.byte	0x04, 0x17
        /*00aa*/ 	.short	(.L_1067 - .L_1066)
.L_1066:
        /*00ac*/ 	.word	0x00000000
        /*00b0*/ 	.short	0x0002
        /*00b2*/ 	.short	0x0010
        /*00b4*/ 	.byte	0x00, 0xf0, 0xa1, 0x2f


	//----- nvinfo : EIATTR_KPARAM_INFO
	.align		4
.L_1067:
        /*00b8*/ 	.byte	0x04, 0x17
        /*00ba*/ 	.short	(.L_1069 - .L_1068)
.L_1068:
        /*00bc*/ 	.word	0x00000000
        /*00c0*/ 	.short	0x0001
        /*00c2*/ 	.short	0x0008
        /*00c4*/ 	.byte	0x00, 0xf0, 0x21, 0x00


	//----- nvinfo : EIATTR_KPARAM_INFO
	.align		4
.L_1069:
        /*00c8*/ 	.byte	0x04, 0x17
        /*00ca*/ 	.short	(.L_1071 - .L_1070)
.L_1070:
        /*00cc*/ 	.word	0x00000000
        /*00d0*/ 	.short	0x0000
        /*00d2*/ 	.short	0x0000
        /*00d4*/ 	.byte	0x00, 0xf0, 0x21, 0x00


	//----- nvinfo : EIATTR_SPARSE_MMA_MASK
	.align		4
.L_1071:
        /*00d8*/ 	.byte	0x03, 0x50
        /*00da*/ 	.short	0x0000


	//----- nvinfo : EIATTR_MAXREG_COUNT
	.align		4
        /*00dc*/ 	.byte	0x03, 0x1b
        /*00de*/ 	.short	0x00ff


	//----- nvinfo : EIATTR_EXTERNS
	.align		4
        /*00e0*/ 	.byte	0x04, 0x0f
        /*00e2*/ 	.short	(.L_1073 - .L_1072)


	//   ....[0]....
	.align		4
.L_1072:
        /*00e4*/ 	.word	index@(__assertfail)


	//----- nvinfo : EIATTR_MERCURY_ISA_VERSION
	.align		4
.L_1073:
        /*00e8*/ 	.byte	0x03, 0x5f
        /*00ea*/ 	.short	0x0101


	//----- nvinfo : EIATTR_SYSCALL_OFFSETS
	.align		4
        /*00ec*/ 	.byte	0x04, 0x46
        /*00ee*/ 	.short	(.L_1075 - .L_1074)


	//   ....[0]....
.L_1074:
        /*00f0*/ 	.word	0x00000140


	//   ....[1]....
        /*00f4*/ 	.word	0x00000280


	//   ....[2]....
        /*00f8*/ 	.word	0x000003c0


	//   ....[3]....
        /*00fc*/ 	.word	0x00000510


	//----- nvinfo : EIATTR_EXIT_INSTR_OFFSETS
	.align		4
.L_1075:
        /*0100*/ 	.byte	0x04, 0x1c
        /*0102*/ 	.short	(.L_1077 - .L_1076)


	//   ....[0]....
.L_1076:
        /*0104*/ 	.word	0x00000570


	//   ....[1]....
        /*0108*/ 	.word	0x00001240


	//   ....[2]....
        /*010c*/ 	.word	0x00002d00


	//----- nvinfo : EIATTR_CRS_STACK_SIZE
	.align		4
.L_1077:
        /*0110*/ 	.byte	0x04, 0x1e
        /*0112*/ 	.short	(.L_1079 - .L_1078)
.L_1078:
        /*0114*/ 	.word	0x00000000


	//----- nvinfo : EIATTR_CBANK_PARAM_SIZE
	.align		4
.L_1079:
        /*0118*/ 	.byte	0x03, 0x19
        /*011a*/ 	.short	0x0c30


	//----- nvinfo : EIATTR_PARAM_CBANK
	.align		4
        /*011c*/ 	.byte	0x04, 0x0a
        /*011e*/ 	.short	(.L_1081 - .L_1080)
	.align		4
.L_1080:
        /*0120*/ 	.word	index@(.nv.constant0._Z25multi_tensor_apply_kernelI18TensorListMetadataILi5EE25DistAdamCapturableFunctorIN3c104HalfES4_NS3_8BFloat16EEJPfffPiifS7_10adamMode_tfEEvlPViT_T0_DpT1_)
        /*0124*/ 	.short	0x0210
        /*0126*/ 	.short	0x0c30


	//----- nvinfo : EIATTR_SW_WAR
	.align		4
.L_1081:
        /*0128*/ 	.byte	0x04, 0x36
        /*012a*/ 	.short	(.L_1083 - .L_1082)
.L_1082:
        /*012c*/ 	.word	0x00000008
.L_1083:


//--------------------- .nv.info._Z25multi_tensor_apply_kernelI18TensorListMetadataILi5EE25DistAdamCapturableFunctorIN3c104HalfES4_S4_EJPfffPiifS6_10adamMode_tfEEvlPViT_T0_DpT1_ --------------------------
	.section	.nv.info._Z25multi_tensor_apply_kernelI18TensorListMetadataILi5EE25DistAdamCapturableFunctorIN3c104HalfES4_S4_EJPfffPiifS6_10adamMode_tfEEvlPViT_T0_DpT1_,"",@"SHT_CUDA_INFO"
	.sectionflags	@""
	.align	4


	//----- nvinfo : EIATTR_CUDA_API_VERSION
	.align		4
        /*0000*/ 	.byte	0x04, 0x37
        /*0002*/ 	.short	(.L_1085 - .L_1084)
.L_1084:
        /*0004*/ 	.word	0x00000082


	//----- nvinfo : EIATTR_KPARAM_INFO
	.align		4
.L_1085:
        /*0008*/ 	.byte	0x04, 0x17
        /*000a*/ 	.short	(.L_1087 - .L_1086)
.L_1086:
        /*000c*/ 	.word	0x00000000
        /*0010*/ 	.short	0x000c
        /*0012*/ 	.short	0x0c2c
        /*0014*/ 	.byte	0x00, 0xf0, 0x11, 0x00


	//----- nvinfo : EIATTR_KPARAM_INFO
	.align		4
.L_1087:
        /*0018*/ 	.byte	0x04, 0x17
        /*001a*/ 	.short	(.L_1089 - .L_1088)
.L_1088:
        /*001c*/ 	.word	0x00000000
        /*0020*/ 	.short	0x000b
        /*0022*/ 	.short	0x0c28
        /*0024*/ 	.byte	0x00, 0xf0, 0x11, 0x00


	//----- nvinfo : EIATTR_KPARAM_INFO
	.align		4
.L_1089:
        /*0028*/ 	.byte	0x04, 0x17
        /*002a*/ 	.short	(.L_1091 - .L_1090)
.L_1090:
        /*002c*/ 	.word	0x00000000
        /*0030*/ 	.short	0x000a
        /*0032*/ 	.short	0x0c20
        /*0034*/ 	.byte	0x00, 0xf0, 0x21, 0x00


	//----- nvinfo : EIATTR_KPARAM_INFO
	.align		4
.L_1091:
        /*0038*/ 	.byte	0x04, 0x17
        /*003a*/ 	.short	(.L_1093 - .L_1092)
.L_1092:
        /*003c*/ 	.word	0x00000000
        /*0040*/ 	.short	0x0009
        /*0042*/ 	.short	0x0c1c
        /*0044*/ 	.byte	0x00, 0xf0, 0x11, 0x00


	//----- nvinfo : EIATTR_KPARAM_INFO
	.align		4
.L_1093:
        /*0048*/ 	.byte	0x04, 0x17
        /*004a*/ 	.short	(.L_1095 - .L_1094)
.L_1094:
        /*004c*/ 	.word	0x00000000
        /*0050*/ 	.short	0x0008
        /*0052*/ 	.short	0x0c18
        /*0054*/ 	.byte	0x00, 0xf0, 0x11, 0x00


	//----- nvinfo : EIATTR_KPARAM_INFO
	.align		4
.L_1095:
        /*0058*/ 	.byte	0x04, 0x17
        /*005a*/ 	.short	(.L_1097 - .L_1096)
.L_1096:
        /*005c*/ 	.word	0x00000000
        /*0060*/ 	.short	0x0007
        /*0062*/ 	.short	0x0c10
        /*0064*/ 	.byte	0x00, 0xf0, 0x21, 0x00


	//----- nvinfo : EIATTR_KPARAM_INFO
	.align		4
.L_1097:
        /*0068*/ 	.byte	0x04, 0x17
        /*006a*/ 	.short	(.L_1099 - .L_1098)
.L_1098:
        /*006c*/ 	.word	0x00000000
        /*0070*/ 	.short	0x0006
        /*0072*/ 	.short	0x0c0c
        /*0074*/ 	.byte	0x00, 0xf0, 0x11, 0x00


	//----- nvinfo : EIATTR_KPARAM_INFO
	.align		4
.L_1099:
        /*0078*/ 	.byte	0x04, 0x17
        /*007a*/ 	.short	(.L_1101 - .L_1100)
.L_1100:
        /*007c*/ 	.word	0x00000000
        /*0080*/ 	.short	0x0005
        /*0082*/ 	.short	0x0c08
        /*0084*/ 	.byte	0x00, 0xf0, 0x11, 0x00


	//----- nvinfo : EIATTR_KPARAM_INFO
	.align		4
.L_1101:
        /*0088*/ 	.byte	0x04, 0x17
        /*008a*/ 	.short	(.L_1103 - .L_1102)
.L_1102:
        /*008c*/ 	.word	0x00000000
        /*0090*/ 	.short	0x0004
        /*0092*/ 	.short	0x0c00
        /*0094*/ 	.byte	0x00, 0xf0, 0x21, 0x00


	//----- nvinfo : EIATTR_KPARAM_INFO
	.align		4
.L_1103:
        /*0098*/ 	.byte	0x04, 0x17
        /*009a*/ 	.short	(.L_1105 - .L_1104)
.L_1104:
        /*009c*/ 	.word	0x00000000
        /*00a0*/ 	.short	0x0003
        /*00a2*/ 	.short	0x0bf8
        /*00a4*/ 	.byte	0x00, 0xf0, 0x05, 0x00


	//----- nvinfo : EIATTR_KPARAM_INFO
	.align		4
.L_1105:
        /*00a8*/ 	.byte	0x04, 0x17
        /*00aa*/ 	.short	(.L_1107 - .L_1106)
.L_1106:
        /*00ac*/ 	.word	0x00000000
        /*00b0*/ 	.short	0x0002
        /*00b2*/ 	.short	0x0010
        /*00b4*/ 	.byte	0x00, 0xf0, 0xa1, 0x2f


	//----- nvinfo : EIATTR_KPARAM_INFO
	.align		4
.L_1107:
        /*00b8*/ 	.byte	0x04, 0x17
        /*00ba*/ 	.short	(.L_1109 - .L_1108)
.L_1108:
        /*00bc*/ 	.word	0x00000000
        /*00c0*/ 	.short	0x0001
        /*00c2*/ 	.short	0x0008
        /*00c4*/ 	.byte	0x00, 0xf0, 0x21, 0x00


	//----- nvinfo : EIATTR_KPARAM_INFO
	.align		4
.L_1109:
        /*00c8*/ 	.byte	0x04, 0x17
        /*00ca*/ 	.short	(.L_1111 - .L_1110)
.L_1110:
        /*00cc*/ 	.word	0x00000000
        /*00d0*/ 	.short	0x0000
        /*00d2*/ 	.short	0x0000
        /*00d4*/ 	.byte	0x00, 0xf0, 0x21, 0x00


	//----- nvinfo : EIATTR_SPARSE_MMA_MASK
	.align		4
.L_1111:
        /*00d8*/ 	.byte	0x03, 0x50
        /*00da*/ 	.short	0x0000


	//----- nvinfo : EIATTR_MAXREG_COUNT
	.align		4
        /*00dc*/ 	.byte	0x03, 0x1b
        /*00de*/ 	.short	0x00ff


	//----- nvinfo : EIATTR_EXTERNS
	.align		4
        /*00e0*/ 	.byte	0x04, 0x0f
        /*00e2*/ 	.short	(.L_1113 - .L_1112)


	//   ....[0]....
	.align		4
.L_1112:
        /*00e4*/ 	.word	index@(__assertfail)


	//----- nvinfo : EIATTR_MERCURY_ISA_VERSION
	.align		4
.L_1113:
        /*00e8*/ 	.byte	0x03, 0x5f
        /*00ea*/ 	.short	0x0101


	//----- nvinfo : EIATTR_SYSCALL_OFFSETS
	.align		4
        /*00ec*/ 	.byte	0x04, 0x46
        /*00ee*/ 	.short	(.L_1115 - .L_1114)


	//   ....[0]....
.L_1114:
        /*00f0*/ 	.word	0x00000140


	//   ....[1]....
        /*00f4*/ 	.word	0x00000280


	//   ....[2]....
        /*00f8*/ 	.word	0x000003c0


	//   ....[3]....
        /*00fc*/ 	.word	0x00000510


	//----- nvinfo : EIATTR_EXIT_INSTR_OFFSETS
	.align		4
.L_1115:
        /*0100*/ 	.byte	0x04, 0x1c
        /*0102*/ 	.short	(.L_1117 - .L_1116)


	//   ....[0]....
.L_1116:
        /*0104*/ 	.word	0x00000570


	//   ....[1]....
        /*0108*/ 	.word	0x00001240


	//   ....[2]....
        /*010c*/ 	.word	0x00002c20


	//----- nvinfo : EIATTR_CRS_STACK_SIZE
	.align		4
.L_1117:
        /*0110*/ 	.byte	0x04, 0x1e
        /*0112*/ 	.short	(.L_1119 - .L_1118)
.L_1118:
        /*0114*/ 	.word	0x00000000


	//----- nvinfo : EIATTR_CBANK_PARAM_SIZE
	.align		4
.L_1119:
        /*0118*/ 	.byte	0x03, 0x19
        /*011a*/ 	.short	0x0c30


	//----- nvinfo : EIATTR_PARAM_CBANK
	.align		4
        /*011c*/ 	.byte	0x04, 0x0a
        /*011e*/ 	.short	(.L_1121 - .L_1120)
	.align		4
.L_1120:
        /*0120*/ 	.word	index@(.nv.constant0._Z25multi_tensor_apply_kernelI18TensorListMetadataILi5EE25DistAdamCapturableFunctorIN3c104HalfES4_S4_EJPfffPiifS6_10adamMode_tfEEvlPViT_T0_DpT1_)
        /*0124*/ 	.short	0x0210
        /*0126*/ 	.short	0x0c30


	//----- nvinfo : EIATTR_SW_WAR
	.align		4
.L_1121:
        /*0128*/ 	.byte	0x04, 0x36
        /*012a*/ 	.short	(.L_1123 - .L_1122)
.L_1122:
        /*012c*/ 	.word	0x00000008
.L_1123:


//--------------------- .nv.info._Z25multi_tensor_apply_kernelI18TensorListMetadataILi5EE25DistAdamCapturableFunctorIN3c104HalfES4_fEJPfffPiifS6_10adamMode_tfEEvlPViT_T0_DpT1_ --------------------------
	.section	.nv.info._Z25multi_tensor_apply_kernelI18TensorListMetadataILi5EE25DistAdamCapturableFunctorIN3c104HalfES4_fEJPfffPiifS6_10adamMode_tfEEvlPViT_T0_DpT1_,"",@"SHT_CUDA_INFO"
	.sectionflags	@""
	.align	4


	//----- nvinfo : EIATTR_CUDA_API_VERSION
	.align		4
        /*0000*/ 	.byte	0x04, 0x37
        /*0002*/ 	.short	(.L_1125 - .L_1124)
.L_1124:
        /*0004*/ 	.word	0x00000082


	//----- nvinfo : EIATTR_KPARAM_INFO
	.align		4
.L_1125:
        /*0008*/ 	.byte	0x04, 0x17
        /*000a*/ 	.short	(.L_1127 - .L_1126)
.L_1126:
        /*000c*/ 	.word	0x00000000
        /*0010*/ 	.short	0x000c
        /*0012*/ 	.short	0x0c2c
        /*0014*/ 	.byte	0x00, 0xf0, 0x11, 0x00


	//----- nvinfo : EIATTR_KPARAM_INFO
	.align		4
.L_1127:
        /*0018*/ 	.byte	0x04, 0x17
        /*001a*/ 	.short	(.L_1129 - .L_1128)
.L_1128:
        /*001c*/ 	.word	0x00000000
        /*0020*/ 	.short	0x000b
        /*0022*/ 	.short	0x0c28
        /*0024*/ 	.byte	0x00, 0xf0, 0x11, 0x00


	//----- nvinfo : EIATTR_KPARAM_INFO
	.align		4
.L_1129:
        /*0028*/ 	.byte	0x04, 0x17
        /*002a*/ 	.short	(.L_1131 - .L_1130)
.L_1130:
        /*002c*/ 	.word	0x00000000
        /*0030*/ 	.short	0x000a
        /*0032*/ 	.short	0x0c20
        /*0034*/ 	.byte	0x00, 0xf0, 0x21, 0x00


	//----- nvinfo : EIATTR_KPARAM_INFO
	.align		4
.L_1131:
        /*0038*/ 	.byte	0x04, 0x17
        /*003a*/ 	.short	(.L_1133 - .L_1132)
.L_1132:
        /*003c*/ 	.word	0x00000000
        /*0040*/ 	.short	0x0009
        /*0042*/ 	.short	0x0c1c
        /*0044*/ 	.byte	0x00, 0xf0, 0x11, 0x00


	//----- nvinfo : EIATTR_KPARAM_INFO
	.align		4
.L_1133:
        /*0048*/ 	.byte	0x04, 0x17
        /*004a*/ 	.short	(.L_1135 - .L_1134)
.L_1134:
        /*004c*/ 	.word	0x00000000
        /*0050*/ 	.short	0x0008
        /*0052*/ 	.short	0x0c18
        /*0054*/ 	.byte	0x00, 0xf0, 0x11, 0x00


	//----- nvinfo : EIATTR_KPARAM_INFO
	.align		4
.L_1135:
        /*0058*/ 	.byte	0x04, 0x17
        /*005a*/ 	.short	(.L_1137 - .L_1136)
.L_1136:
        /*005c*/ 	.word	0x00000000
        /*0060*/ 	.short	0x0007
        /*0062*/ 	.short	0x0c10
        /*0064*/ 	.byte	0x00, 0xf0, 0x21, 0x00


	//----- nvinfo : EIATTR_KPARAM_INFO
	.align		4
.L_1137:
        /*0068*/ 	.byte	0x04, 0x17
        /*006a*/ 	.short	(.L_1139 - .L_1138)
.L_1138:
        /*006c*/ 	.word	0x00000000
        /*0070*/ 	.short	0x0006
        /*0072*/ 	.short	0x0c0c
        /*0074*/ 	.byte	0x00, 0xf0, 0x11, 0x00


	//----- nvinfo : EIATTR_KPARAM_INFO
	.align		4
.L_1139:
        /*0078*/ 	.byte	0x04, 0x17
        /*007a*/ 	.short	(.L_1141 - .L_1140)
.L_1140:
        /*007c*/ 	.word	0x00000000
        /*0080*/ 	.short	0x0005
        /*0082*/ 	.short	0x0c08
        /*0084*/ 	.byte	0x00, 0xf0, 0x11, 0x00


	//----- nvinfo : EIATTR_KPARAM_INFO
	.align		4
.L_1141:
        /*0088*/ 	.byte	0x04, 0x17
        /*008a*/ 	.short	(.L_1143 - .L_1142)
.L_1142:
        /*008c*/ 	.word	0x00000000
        /*0090*/ 	.short	0x0004
        /*0092*/ 	.short	0x0c00
        /*0094*/ 	.byte	0x00, 0xf0, 0x21, 0x00


	//----- nvinfo : EIATTR_KPARAM_INFO
	.align		4
.L_1143:
        /*0098*/ 	.byte	0x04, 0x17
        /*009a*/ 	.short	(.L_1145 - .L_1144)
.L_1144:
        /*009c*/ 	.word	0x00000000
        /*00a0*/ 	.short	0x0003
        /*00a2*/ 	.short	0x0bf8
        /*00a4*/ 	.byte	0x00, 0xf0, 0x05, 0x00


	//----- nvinfo : EIATTR_KPARAM_INFO
	.align		4
.L_1145:
        /*00a8*/ 	.byte	0x04, 0x17
        /*00aa*/ 	.short	(.L_1147 - .L_1146)
.L_1146:
        /*00ac*/ 	.word	0x00000000
        /*00b0*/ 	.short	0x0002
        /*00b2*/ 	.short	0x0010
        /*00b4*/ 	.byte	0x00, 0xf0, 0xa1, 0x2f


	//----- nvinfo : EIATTR_KPARAM_INFO
	.align		4
.L_1147:
        /*00b8*/ 	.byte	0x04, 0x17
        /*00ba*/ 	.short	(.L_1149 - .L_1148)
.L_1148:
        /*00bc*/ 	.word	0x00000000
        /*00c0*/ 	.short	0x0001
        /*00c2*/ 	.short	0x0008
        /*00c4*/ 	.byte	0x00, 0xf0, 0x21, 0x00


	//----- nvinfo : EIATTR_KPARAM_INFO
	.align		4
.L_1149:
        /*00c8*/ 	.byte	0x04, 0x17
        /*00ca*/ 	.short	(.L_1151 - .L_1150)
.L_1150:
        /*00cc*/ 	.word	0x00000000
        /*00d0*/ 	.short	0x0000
        /*00d2*/ 	.short	0x0000
        /*00d4*/ 	.byte	0x00, 0xf0, 0x21, 0x00


	//----- nvinfo : EIATTR_SPARSE_MMA_MASK
	.align		4
.L_1151:
        /*00d8*/ 	.byte	0x03, 0x50
        /*00da*/ 	.short	0x0000


	//----- nvinfo : EIATTR_MAXREG_COUNT
	.align		4
        /*00dc*/ 	.byte	0x03, 0x1b
        /*00de*/ 	.short	0x00ff


	//----- nvinfo : EIATTR_EXTERNS
	.align		4
        /*00e0*/ 	.byte	0x04, 0x0f
        /*00e2*/ 	.short	(.L_1153 - .L_1152)


	//   ....[0]....
	.align		4
.L_1152:
        /*00e4*/ 	.word	index@(__assertfail)


	//----- nvinfo : EIATTR_MERCURY_ISA_VERSION
	.align		4
.L_1153:
        /*00e8*/ 	.byte	0x03, 0x5f
        /*00ea*/ 	.short	0x0101


	//----- nvinfo : EIATTR_SYSCALL_OFFSETS
	.align		4
        /*00ec*/ 	.byte	0x04, 0x46
        /*00ee*/ 	.short	(.L_1155 - .L_1154)


	//   ....[0]....
.L_1154:
        /*00f0*/ 	.word	0x00000140


	//   ....[1]....
        /*00f4*/ 	.word	0x00000280


	//   ....[2]....
        /*00f8*/ 	.word	0x000003c0


	//   ....[3]....
        /*00fc*/ 	.word	0x00000510


	//----- nvinfo : EIATTR_EXIT_INSTR_OFFSETS
	.align		4
.L_1155:
        /*0100*/ 	.byte	0x04, 0x1c
        /*0102*/ 	.short	(.L_1157 - .L_1156)


	//   ....[0]....
.L_1156:
        /*0104*/ 	.word	0x00000570


	//   ....[1]....
        /*0108*/ 	.word	0x00001240


	//   ....[2]....
        /*010c*/ 	.word	0x00002ca0


	//----- nvinfo : EIATTR_CRS_STACK_SIZE
	.align		4
.L_1157:
        /*0110*/ 	.byte	0x04, 0x1e
        /*0112*/ 	.short	(.L_1159 - .L_1158)
.L_1158:
        /*0114*/ 	.word	0x00000000


	//----- nvinfo : EIATTR_CBANK_PARAM_SIZE
	.align		4
.L_1159:
        /*0118*/ 	.byte	0x03, 0x19
        /*011a*/ 	.short	0x0c30


	//----- nvinfo : EIATTR_PARAM_CBANK
	.align		4
        /*011c*/ 	.byte	0x04, 0x0a
        /*011e*/ 	.short	(.L_1161 - .L_1160)
	.align		4
.L_1160:
        /*0120*/ 	.word	index@(.nv.constant0._Z25multi_tensor_apply_kernelI18TensorListMetadataILi5EE25DistAdamCapturableFunctorIN3c104HalfES4_fEJPfffPiifS6_10adamMode_tfEEvlPViT_T0_DpT1_)
        /*0124*/ 	.short	0x0210
        /*0126*/ 	.short	0x0c30


	//----- nvinfo : EIATTR_SW_WAR
	.align		4
.L_1161:
        /*0128*/ 	.byte	0x04, 0x36
        /*012a*/ 	.short	(.L_1163 - .L_1162)
.L_1162:
        /*012c*/ 	.word	0x00000008
.L_1163:


//--------------------- .nv.info._Z25multi_tensor_apply_kernelI18TensorListMetadataILi5EE25DistAdamCapturableFunctorIN3c104HalfEfNS3_8BFloat16EEJPfffPiifS7_10adamMode_tfEEvlPViT_T0_DpT1_ --------------------------
	.section	.nv.info._Z25multi_tensor_apply_kernelI18TensorListMetadataILi5EE25DistAdamCapturableFunctorIN3c104HalfEfNS3_8BFloat16EEJPfffPiifS7_10adamMode_tfEEvlPViT_T0_DpT1_,"",@"SHT_CUDA_INFO"
	.sectionflags	@""
	.align	4


	//----- nvinfo : EIATTR_CUDA_API_VERSION
	.align		4
        /*0000*/ 	.byte	0x04, 0x37
        /*0002*/ 	.short	(.L_1165 - .L_1164)
.L_1164:
        /*0004*/ 	.word	0x00000082


	//----- nvinfo : EIATTR_KPARAM_INFO
	.align		4
.L_1165:
        /*0008*/ 	.byte	0x04, 0x17
        /*000a*/ 	.short	(.L_1167 - .L_1166)
.L_1166:
        /*000c*/ 	.word	0x00000000
        /*0010*/ 	.short	0x000c
        /*0012*/ 	.short	0x0c2c
        /*0014*/ 	.byte	0x00, 0xf0, 0x11, 0x00


	//----- nvinfo : EIATTR_KPARAM_INFO
	.align		4
.L_1167:
        /*0018*/ 	.byte	0x04, 0x17
        /*001a*/ 	.short	(.L_1169 - .L_1168)
.L_1168:
        /*001c*/ 	.word	0x00000000
        /*0020*/ 	.short	0x000b
        /*0022*/ 	.short	0x0c28
        /*0024*/ 	.byte	0x00, 0xf0, 0x11, 0x00


	//----- nvinfo : EIATTR_KPARAM_INFO
	.align		4
.L_1169:
        /*0028*/ 	.byte	0x04, 0x17
        /*002a*/ 	.short	(.L_1171 - .L_1170)
.L_1170:
        /*002c*/ 	.word	0x00000000
        /*0030*/ 	.short	0x000a
        /*0032*/ 	.short	0x0c20
        /*0034*/ 	.byte	0x00, 0xf0, 0x21, 0x00


	//----- nvinfo : EIATTR_KPARAM_INFO
	.align		4
.L_1171:
        /*0038*/ 	.byte	0x04, 0x17
        /*003a*/ 	.short	(.L_1173 - .L_1172)
.L_1172:
        /*003c*/ 	.word	0x00000000
        /*0040*/ 	.short	0x0009
        /*0042*/ 	.short	0x0c1c
        /*0044*/ 	.byte	0x00, 0xf0, 0x11, 0x00


	//----- nvinfo : EIATTR_KPARAM_INFO
	.align		4
.L_1173:
        /*0048*/ 	.byte	0x04, 0x17
        /*004a*/ 	.short	(.L_1175 - .L_1174)
.L_1174:
        /*004c*/ 	.word	0x00000000
        /*0050*/ 	.short	0x0008
        /*0052*/ 	.short	0x0c18
        /*0054*/ 	.byte	0x00, 0xf0, 0x11, 0x00


	//----- nvinfo : EIATTR_KPARAM_INFO
	.align		4
.L_1175:
        /*0058*/ 	.byte	0x04, 0x17
        /*005a*/ 	.short	(.L_1177 - .L_1176)
.L_1176:
        /*005c*/ 	.word	0x00000000
        /*0060*/ 	.short	0x0007
        /*0062*/ 	.short	0x0c10
        /*0064*/ 	.byte	0x00, 0xf0, 0x21, 0x00


	//----- nvinfo : EIATTR_KPARAM_INFO
	.align		4
.L_1177:
        /*0068*/ 	.byte	0x04, 0x17
        /*006a*/ 	.short	(.L_1179 - .L_1178)
.L_1178:
        /*006c*/ 	.word	0x00000000
        /*0070*/ 	.short	0x0006
        /*0072*/ 	.short	0x0c0c
        /*0074*/ 	.byte	0x00, 0xf0, 0x11, 0x00


	//----- nvinfo : EIATTR_KPARAM_INFO
	.align		4
.L_1179:
        /*0078*/ 	.byte	0x04, 0x17
        /*007a*/ 	.short	(.L_1181 - .L_1180)
.L_1180:
        /*007c*/ 	.word	0x00000000
        /*0080*/ 	.short	0x0005
        /*0082*/ 	.short	0x0c08
        /*0084*/ 	.byte	0x00, 0xf0, 0x11, 0x00


	//----- nvinfo : EIATTR_KPARAM_INFO
	.align		4
.L_1181:
        /*0088*/ 	.byte	0x04, 0x17
        /*008a*/ 	.short	(.L_1183 - .L_1182)
.L_1182:
        /*008c*/ 	.word	0x00000000
        /*0090*/ 	.short	0x0004
        /*0092*/ 	.short	0x0c00
        /*0094*/ 	.byte	0x00, 0xf0, 0x21, 0x00


	//----- nvinfo : EIATTR_KPARAM_INFO
	.align		4
.L_1183:
        /*0098*/ 	.byte	0x04, 0x17
        /*009a*/ 	.short	(.L_1185 - .L_1184)
.L_1184:
        /*009c*/ 	.word	0x00000000
        /*00a0*/ 	.short	0x0003
        /*00a2*/ 	.short	0x0bf8
        /*00a4*/ 	.byte	0x00, 0xf0, 0x05, 0x00


	//----- nvinfo : EIATTR_KPARAM_INFO
	.align		4
.L_1185:
        /*00a8*/ 	.byte	0x04, 0x17
        /*00aa*/ 	.short	(.L_1187 - .L_1186)
.L_1186:
        /*00ac*/ 	.word	0x00000000
        /*00b0*/ 	.short	0x0002
        /*00b2*/ 	.short	0x0010
        /*00b4*/ 	.byte	0x00, 0xf0, 0xa1, 0x2f


	//----- nvinfo : EIATTR_KPARAM_INFO
	.align		4
.L_1187:
        /*00b8*/ 	.byte	0x04, 0x17
        /*00ba*/ 	.short	(.L_1189 - .L_1188)
.L_1188:
        /*00bc*/ 	.word	0x00000000
        /*00c0*/ 	.short	0x0001
        /*00c2*/ 	.short	0x0008
        /*00c4*/ 	.byte	0x00, 0xf0, 0x21, 0x00


	//----- nvinfo : EIATTR_KPARAM_INFO
	.align		4
.L_1189:
        /*00c8*/ 	.byte	0x04, 0x17
        /*00ca*/ 	.short	(.L_1191 - .L_1190)
.L_1190:
        /*00cc*/ 	.word	0x00000000
        /*00d0*/ 	.short	0x0000
        /*00d2*/ 	.short	0x0000
        /*00d4*/ 	.byte	0x00, 0xf0, 0x21, 0x00


	//----- nvinfo : EIATTR_SPARSE_MMA_MASK
	.align		4
.L_1191:
        /*00d8*/ 	.byte	0x03, 0x50
        /*00da*/ 	.short	0x0000


	//----- nvinfo : EIATTR_MAXREG_COUNT
	.align		4
        /*00dc*/ 	.byte	0x03, 0x1b
        /*00de*/ 	.short	0x00ff


	//----- nvinfo : EIATTR_EXTERNS
	.align		4
        /*00e0*/ 	.byte	0x04, 0x0f
        /*00e2*/ 	.short	(.L_1193 - .L_1192)


	//   ....[0]....
	.align		4
.L_1192:
        /*00e4*/ 	.word	index@(__assertfail)


	//----- nvinfo : EIATTR_MERCURY_ISA_VERSION
	.align		4
.L_1193:
        /*00e8*/ 	.byte	0x03, 0x5f
        /*00ea*/ 	.short	0x0101


	//----- nvinfo : EIATTR_SYSCALL_OFFSETS
	.align		4
        /*00ec*/ 	.byte	0x04, 0x46
        /*00ee*/ 	.short	(.L_1195 - .L_1194)


	//   ....[0]....
.L_1194:
        /*00f0*/ 	.word	0x00000140


	//   ....[1]....
        /*00f4*/ 	.word	0x00000280


	//   ....[2]....
        /*00f8*/ 	.word	0x000003c0


	//   ....[3]....
        /*00fc*/ 	.word	0x00000510


	//----- nvinfo : EIATTR_EXIT_INSTR_OFFSETS
	.align		4
.L_1195:
        /*0100*/ 	.byte	0x04, 0x1c
        /*0102*/ 	.short	(.L_1197 - .L_1196)


	//   ....[0]....
.L_1196:
        /*0104*/ 	.word	0x00000570


	//   ....[1]....
        /*0108*/ 	.word	0x00001240


	//   ....[2]....
        /*010c*/ 	.word	0x00002ba0


	//----- nvinfo : EIATTR_CRS_STACK_SIZE
	.align		4
.L_1197:
        /*0110*/ 	.byte	0x04, 0x1e
        /*0112*/ 	.short	(.L_1199 - .L_1198)
.L_1198:
        /*0114*/ 	.word	0x00000000


	//----- nvinfo : EIATTR_CBANK_PARAM_SIZE
	.align		4
.L_1199:
        /*0118*/ 	.byte	0x03, 0x19
        /*011a*/ 	.short	0x0c30


	//----- nvinfo : EIATTR_PARAM_CBANK
	.align		4
        /*011c*/ 	.byte	0x04, 0x0a
        /*011e*/ 	.short	(.L_1201 - .L_1200)
	.align		4
.L_1200:
        /*0120*/ 	.word	index@(.nv.constant0._Z25multi_tensor_apply_kernelI18TensorListMetadataILi5EE25DistAdamCapturableFunctorIN3c104HalfEfNS3_8BFloat16EEJPfffPiifS7_10adamMode_tfEEvlPViT_T0_DpT1_)
        /*0124*/ 	.short	0x0210
        /*0126*/ 	.short	0x0c30


	//----- nvinfo : EIATTR_SW_WAR
	.align		4
.L_1201:
        /*0128*/ 	.byte	0x04, 0x36
        /*012a*/ 	.short	(.L_1203 - .L_1202)
.L_1202:
        /*012c*/ 	.word	0x00000008
.L_1203:


//--------------------- .nv.info._Z25multi_tensor_apply_kernelI18TensorListMetadataILi5EE25DistAdamCapturableFunctorIN3c104HalfEfS4_EJPfffPiifS6_10adamMode_tfEEvlPViT_T0_DpT1_ --------------------------
	.section	.nv.info._Z25multi_tensor_apply_kernelI18TensorListMetadataILi5EE25DistAdamCapturableFunctorIN3c104HalfEfS4_EJPfffPiifS6_10adamMode_tfEEvlPViT_T0_DpT1_,"",@"SHT_CUDA_INFO"
	.sectionflags	@""
	.align	4


	//----- nvinfo : EIATTR_CUDA_API_VERSION
	.align		4
        /*0000*/ 	.byte	0x04, 0x37
        /*0002*/ 	.short	(.L_1205 - .L_1204)
.L_1204:
        /*0004*/ 	.word	0x00000082


	//----- nvinfo : EIATTR_KPARAM_INFO
	.align		4
.L_1205:
        /*0008*/ 	.byte	0x04, 0x17
        /*000a*/ 	.short	(.L_1207 - .L_1206)
.L_1206:
        /*000c*/ 	.word	0x00000000
        /*0010*/ 	.short	0x000c
        /*0012*/ 	.short	0x0c2c
        /*0014*/ 	.byte	0x00, 0xf0, 0x11, 0x00


	//----- nvinfo : EIATTR_KPARAM_INFO
	.align		4
.L_1207:
        /*0018*/ 	.byte	0x04, 0x17
        /*001a*/ 	.short	(.L_1209 - .L_1208)
.L_1208:
        /*001c*/ 	.word	0x00000000
        /*0020*/ 	.short	0x000b
        /*0022*/ 	.short	0x0c28
        /*0024*/ 	.byte	0x00, 0xf0, 0x11, 0x00


	//----- nvinfo : EIATTR_KPARAM_INFO
	.align		4
.L_1209:
        /*0028*/ 	.byte	0x04, 0x17
        /*002a*/ 	.short	(.L_1211 - .L_1210)
.L_1210:
        /*002c*/ 	.word	0x00000000
        /*0030*/ 	.short	0x000a
        /*0032*/ 	.short	0x0c20
        /*0034*/ 	.byte	0x00, 0xf0, 0x21, 0x00


	//----- nvinfo : EIATTR_KPARAM_INFO
	.align		4
.L_1211:
        /*0038*/ 	.byte	0x04, 0x17
        /*003a*/ 	.short	(.L_1213 - .L_1212)
.L_1212:
        /*003c*/ 	.word	0x00000000
        /*0040*/ 	.short	0x0009
        /*0042*/ 	.short	0x0c1c
        /*0044*/ 	.byte	0x00, 0xf0, 0x11, 0x00


	//----- nvinfo : EIATTR_KPARAM_INFO
	.align		4
.L_1213:
        /*0048*/ 	.byte	0x04, 0x17
        /*004a*/ 	.short	(.L_1215 - .L_1214)
.L_1214:
        /*004c*/ 	.word	0x00000000
        /*0050*/ 	.short	0x0008
        /*0052*/ 	.short	0x0c18
        /*0054*/ 	.byte	0x00, 0xf0, 0x11, 0x00


	//----- nvinfo : EIATTR_KPARAM_INFO
	.align		4
.L_1215:
        /*0058*/ 	.byte	0x04, 0x17
        /*005a*/ 	.short	(.L_1217 - .L_1216)
.L_1216:
        /*005c*/ 	.word	0x00000000
        /*0060*/ 	.short	0x0007
        /*0062*/ 	.short	0x0c10
        /*0064*/ 	.byte	0x00, 0xf0, 0x21, 0x00


	//----- nvinfo : EIATTR_KPARAM_INFO
	.align		4
.L_1217:
        /*0068*/ 	.byte	0x04, 0x17
        /*006a*/ 	.short	(.L_1219 - .L_1218)
.L_1218:
        /*006c*/ 	.word	0x00000000
        /*0070*/ 	.short	0x0006
        /*0072*/ 	.short	0x0c0c
        /*0074*/ 	.byte	0x00, 0xf0, 0x11, 0x00


	//----- nvinfo : EIATTR_KPARAM_INFO
	.align		4
.L_1219:
        /*0078*/ 	.byte	0x04, 0x17
        /*007a*/ 	.short	(.L_1221 - .L_1220)
.L_1220:
        /*007c*/ 	.word	0x00000000
        /*0080*/ 	.short	0x0005
        /*0082*/ 	.short	0x0c08
        /*0084*/ 	.byte	0x00, 0xf0, 0x11, 0x00


	//----- nvinfo : EIATTR_KPARAM_INFO
	.align		4
.L_1221:
        /*0088*/ 	.byte	0x04, 0x17
        /*008a*/ 	.short	(.L_1223 - .L_1222)
.L_1222:
        /*008c*/ 	.word	0x00000000
        /*0090*/ 	.short	0x0004
        /*0092*/ 	.short	0x0c00
        /*0094*/ 	.byte	0x00, 0xf0, 0x21, 0x00


	//----- nvinfo : EIATTR_KPARAM_INFO
	.align		4
.L_1223:
        /*0098*/ 	.byte	0x04, 0x17
        /*009a*/ 	.short	(.L_1225 - .L_1224)
.L_1224:
        /*009c*/ 	.word	0x00000000
        /*00a0*/ 	.short	0x0003
        /*00a2*/ 	.short	0x0bf8
        /*00a4*/ 	.byte	0x00, 0xf0, 0x05, 0x00


	//----- nvinfo : EIATTR_KPARAM_INFO
	.align		4
.L_1225:
        /*00a8*/ 	.byte	0x04, 0x17
        /*00aa*/ 	.short	(.L_1227 - .L_1226)
.L_1226:
        /*00ac*/ 	.word	0x00000000
        /*00b0*/ 	.short	0x0002
        /*00b2*/ 	.short	0x0010
        /*00b4*/ 	.byte	0x00, 0xf0, 0xa1, 0x2f


	//----- nvinfo : EIATTR_KPARAM_INFO
	.align		4
.L_1227:
        /*00b8*/ 	.byte	0x04, 0x17
        /*00ba*/ 	.short	(.L_1229 - .L_1228)
.L_1228:
        /*00bc*/ 	.word	0x00000000
        /*00c0*/ 	.short	0x0001
        /*00c2*/ 	.short	0x0008
        /*00c4*/ 	.byte	0x00, 0xf0, 0x21, 0x00


	//----- nvinfo : EIATTR_KPARAM_INFO
	.align		4
.L_1229:
        /*00c8*/ 	.byte	0x04, 0x17
        /*00ca*/ 	.short	(.L_1231 - .L_1230)
.L_1230:
        /*00cc*/ 	.word	0x00000000
        /*00d0*/ 	.short	0x0000
        /*00d2*/ 	.short	0x0000
        /*00d4*/ 	.byte	0x00, 0xf0, 0x21, 0x00


	//----- nvinfo : EIATTR_SPARSE_MMA_MASK
	.align		4
.L_1231:
        /*00d8*/ 	.byte	0x03, 0x50
        /*00da*/ 	.short	0x0000


	//----- nvinfo : EIATTR_MAXREG_COUNT
	.align		4
        /*00dc*/ 	.byte	0x03, 0x1b
        /*00de*/ 	.short	0x00ff


	//----- nvinfo : EIATTR_EXTERNS
	.align		4
        /*00e0*/ 	.byte	0x04, 0x0f
        /*00e2*/ 	.short	(.L_1233 - .L_1232)


	//   ....[0]....
	.align		4
.L_1232:
        /*00e4*/ 	.word	index@(__assertfail)


	//----- nvinfo : EIATTR_MERCURY_ISA_VERSION
	.align		4
.L_1233:
        /*00e8*/ 	.byte	0x03, 0x5f
        /*00ea*/ 	.short	0x0101


	//----- nvinfo : EIATTR_SYSCALL_OFFSETS
	.align		4
        /*00ec*/ 	.byte	0x04, 0x46
        /*00ee*/ 	.short	(.L_1235 - .L_1234)


	//   ....[0]....
.L_1234:
        /*00f0*/ 	.word	0x00000140


	//   ....[1]....
        /*00f4*/ 	.word	0x00000280


	//   ....[2]....
        /*00f8*/ 	.word	0x000003c0


	//   ....[3]....
        /*00fc*/ 	.word	0x00000510


	//----- nvinfo : EIATTR_EXIT_INSTR_OFFSETS
	.align		4
.L_1235:
        /*0100*/ 	.byte	0x04, 0x1c
        /*0102*/ 	.short	(.L_1237 - .L_1236)


	//   ....[0]....
.L_1236:
        /*0104*/ 	.word	0x00000570


	//   ....[1]....
        /*0108*/ 	.word	0x00001240


	//   ....[2]....
        /*010c*/ 	.word	0x00002b30


	//----- nvinfo : EIATTR_CRS_STACK_SIZE
	.align		4
.L_1237:
        /*0110*/ 	.byte	0x04, 0x1e
        /*0112*/ 	.short	(.L_1239 - .L_1238)
.L_1238:
        /*0114*/ 	.word	0x00000000


	//----- nvinfo : EIATTR_CBANK_PARAM_SIZE
	.align		4
.L_1239:
        /*0118*/ 	.byte	0x03, 0x19
        /*011a*/ 	.short	0x0c30


	//----- nvinfo : EIATTR_PARAM_CBANK
	.align		4
        /*011c*/ 	.byte	0x04, 0x0a
        /*011e*/ 	.short	(.L_1241 - .L_1240)
	.align		4
.L_1240:
        /*0120*/ 	.word	index@(.nv.constant0._Z25multi_tensor_apply_kernelI18TensorListMetadataILi5EE25DistAdamCapturableFunctorIN3c104HalfEfS4_EJPfffPiifS6_10adamMode_tfEEvlPViT_T0_DpT1_)
        /*0124*/ 	.short	0x0210
        /*0126*/ 	.short	0x0c30


	//----- nvinfo : EIATTR_SW_WAR
	.align		4
.L_1241:
        /*0128*/ 	.byte	0x04, 0x36
        /*012a*/ 	.short	(.L_1243 - .L_1242)
.L_1242:
        /*012c*/ 	.word	0x00000008
.L_1243:


//--------------------- .nv.info._Z25multi_tensor_apply_kernelI18TensorListMetadataILi5EE25DistAdamCapturableFunctorIN3c104HalfEffEJPfffPiifS6_10adamMode_tfEEvlPViT_T0_DpT1_ --------------------------
	.section	.nv.info._Z25multi_tensor_apply_kernelI18TensorListMetadataILi5EE25DistAdamCapturableFunctorIN3c104HalfEffEJPfffPiifS6_10adamMode_tfEEvlPViT_T0_DpT1_,"",@"SHT_CUDA_INFO"
	.sectionflags	@""
	.align	4


	//----- nvinfo : EIATTR_CUDA_API_VERSION
	.align		4
        /*0000*/ 	.byte	0x04, 0x37
        /*0002*/ 	.short	(.L_1245 - .L_1244)
.L_1244:
        /*0004*/ 	.word	0x00000082


	//----- nvinfo : EIATTR_KPARAM_INFO
	.align		4
.L_1245:
        /*0008*/ 	.byte	0x04, 0x17
        /*000a*/ 	.short	(.L_1247 - .L_1246)
.L_1246:
        /*000c*/ 	.word	0x00000000
        /*0010*/ 	.short	0x000c
        /*0012*/ 	.short	0x0c2c
        /*0014*/ 	.byte	0x00, 0xf0, 0x11, 0x00


	//----- nvinfo : EIATTR_KPARAM_INFO
	.align		4
.L_1247:
        /*0018*/ 	.byte	0x04, 0x17
        /*001a*/ 	.short	(.L_1249 - .L_1248)
.L_1248:
        /*001c*/ 	.word	0x00000000
        /*0020*/ 	.short	0x000b
        /*0022*/ 	.short	0x0c28
        /*0024*/ 	.byte	0x00, 0xf0, 0x11, 0x00


	//----- nvinfo : EIATTR_KPARAM_INFO
	.align		4
.L_1249:
        /*0028*/ 	.byte	0x04, 0x17
        /*002a*/ 	.short	(.L_1251 - .L_1250)
.L_1250:
        /*002c*/ 	.word	0x00000000
        /*0030*/ 	.short	0x000a
        /*0032*/ 	.short	0x0c20
        /*0034*/ 	.byte	0x00, 0xf0, 0x21, 0x00


	//----- nvinfo : EIATTR_KPARAM_INFO
	.align		4
.L_1251:
        /*0038*/ 	.byte	0x04, 0x17
        /*003a*/ 	.short	(.L_1253 - .L_1252)
.L_1252:
        /*003c*/ 	.word	0x00000000
        /*0040*/ 	.short	0x0009
        /*0042*/ 	.short	0x0c1c
        /*0044*/ 	.byte	0x00, 0xf0, 0x11, 0x00


	//----- nvinfo : EIATTR_KPARAM_INFO
	.align		4
.L_1253:
        /*0048*/ 	.byte	0x04, 0x17
        /*004a*/ 	.short	(.L_1255 - .L_1254)
.L_1254:
        /*004c*/ 	.word	0x00000000
        /*0050*/ 	.short	0x0008
        /*0052*/ 	.short	0x0c18
        /*0054*/ 	.byte	0x00, 0xf0, 0x11, 0x00


	//----- nvinfo : EIATTR_KPARAM_INFO
	.align		4
.L_1255:
        /*0058*/ 	.byte	0x04, 0x17
        /*005a*/ 	.short	(.L_1257 - .L_1256)
.L_1256:
        /*005c*/ 	.word	0x00000000
        /*0060*/ 	.short	0x0007
        /*0062*/ 	.short	0x0c10
        /*0064*/ 	.byte	0x00, 0xf0, 0x21, 0x00


	//----- nvinfo : EIATTR_KPARAM_INFO
	.align		4
.L_1257:
        /*0068*/ 	.byte	0x04, 0x17
        /*006a*/ 	.short	(.L_1259 - .L_1258)
.L_1258:
        /*006c*/ 	.word	0x00000000
        /*0070*/ 	.short	0x0006
        /*0072*/ 	.short	0x0c0c
        /*0074*/ 	.byte	0x00, 0xf0, 0x11, 0x00


	//----- nvinfo : EIATTR_KPARAM_INFO
	.align		4
.L_1259:
        /*0078*/ 	.byte	0x04, 0x17
        /*007a*/ 	.short	(.L_1261 - .L_1260)
.L_1260:
        /*007c*/ 	.word	0x00000000
        /*0080*/ 	.short	0x0005
        /*0082*/ 	.short	0x0c08
        /*0084*/ 	.byte	0x00, 0xf0, 0x11, 0x00


	//----- nvinfo : EIATTR_KPARAM_INFO
	.align		4
.L_1261:
        /*0088*/ 	.byte	0x04, 0x17
        /*008a*/ 	.short	(.L_1263 - .L_1262)
.L_1262:
        /*008c*/ 	.word	0x00000000
        /*0090*/ 	.short	0x0004
        /*0092*/ 	.short	0x0c00
        /*0094*/ 	.byte	0x00, 0xf0, 0x21, 0x00


	//----- nvinfo : EIATTR_KPARAM_INFO
	.align		4
.L_1263:
        /*0098*/ 	.byte	0x04, 0x17
        /*009a*/ 	.short	(.L_1265 - .L_1264)
.L_1264:
        /*009c*/ 	.word	0x00000000
        /*00a0*/ 	.short	0x0003
        /*00a2*/ 	.short	0x0bf8
        /*00a4*/ 	.byte	0x00, 0xf0, 0x05, 0x00


	//----- nvinfo : EIATTR_KPARAM_INFO
	.align		4
.L_1265:
        /*00a8*/ 	.byte	0x04, 0x17
        /*00aa*/ 	.short	(.L_1267 - .L_1266)
.L_1266:
        /*00ac*/ 	.word	0x00000000
        /*00b0*/ 	.short	0x0002
        /*00b2*/ 	.short	0x0010
        /*00b4*/ 	.byte	0x00, 0xf0, 0xa1, 0x2f


	//----- nvinfo : EIATTR_KPARAM_INFO
	.align		4
.L_1267:
        /*00b8*/ 	.byte	0x04, 0x17
        /*00ba*/ 	.short	(.L_1269 - .L_1268)
.L_1268:
        /*00bc*/ 	.word	0x00000000
        /*00c0*/ 	.short	0x0001
        /*00c2*/ 	.short	0x0008
        /*00c4*/ 	.byte	0x00, 0xf0, 0x21, 0x00


	//----- nvinfo : EIATTR_KPARAM_INFO
	.align		4
.L_1269:
        /*00c8*/ 	.byte	0x04, 0x17
        /*00ca*/ 	.short	(.L_1271 - .L_1270)
.L_1270:
        /*00cc*/ 	.word	0x00000000
        /*00d0*/ 	.short	0x0000
        /*00d2*/ 	.short	0x0000
        /*00d4*/ 	.byte	0x00, 0xf0, 0x21, 0x00


	//----- nvinfo : EIATTR_SPARSE_MMA_MASK
	.align		4
.L_1271:
        /*00d8*/ 	.byte	0x03, 0x50
        /*00da*/ 	.short	0x0000


	//----- nvinfo : EIATTR_MAXREG_COUNT
	.align		4
        /*00dc*/ 	.byte	0x03, 0x1b
        /*00de*/ 	.short	0x00ff


	//----- nvinfo : EIATTR_EXTERNS
	.align		4
        /*00e0*/ 	.byte	0x04, 0x0f
        /*00e2*/ 	.short	(.L_1273 - .L_1272)


	//   ....[0]....
	.align		4
.L_1272:
        /*00e4*/ 	.word	index@(__assertfail)


	//----- nvinfo : EIATTR_MERCURY_ISA_VERSION
	.align		4
.L_1273:
        /*00e8*/ 	.byte	0x03, 0x5f
        /*00ea*/ 	.short	0x0101


	//----- nvinfo : EIATTR_SYSCALL_OFFSETS
	.align		4
        /*00ec*/ 	.byte	0x04, 0x46
        /*00ee*/ 	.short	(.L_1275 - .L_1274)


	//   ....[0]....
.L_1274:
        /*00f0*/ 	.word	0x00000140


	//   ....[1]....
        /*00f4*/ 	.word	0x00000280


	//   ....[2]....
        /*00f8*/ 	.word	0x000003c0


	//   ....[3]....
        /*00fc*/ 	.word	0x00000510


	//----- nvinfo : EIATTR_EXIT_INSTR_OFFSETS
	.align		4
.L_1275:
        /*0100*/ 	.byte	0x04, 0x1c
        /*0102*/ 	.short	(.L_1277 - .L_1276)


	//   ....[0]....
.L_1276:
        /*0104*/ 	.word	0x00000570


	//   ....[1]....
        /*0108*/ 	.word	0x00001250


	//   ....[2]....
        /*010c*/ 	.word	0x00002ba0


	//----- nvinfo : EIATTR_CRS_STACK_SIZE
	.align		4
.L_1277:
        /*0110*/ 	.byte	0x04, 0x1e
        /*0112*/ 	.short	(.L_1279 - .L_1278)
.L_1278:
        /*0114*/ 	.word	0x00000000


	//----- nvinfo : EIATTR_CBANK_PARAM_SIZE
	.align		4
.L_1279:
        /*0118*/ 	.byte	0x03, 0x19
        /*011a*/ 	.short	0x0c30


	//----- nvinfo : EIATTR_PARAM_CBANK
	.align		4
        /*011c*/ 	.byte	0x04, 0x0a
        /*011e*/ 	.short	(.L_1281 - .L_1280)
	.align		4
.L_1280:
        /*0120*/ 	.word	index@(.nv.constant0._Z25multi_tensor_apply_kernelI18TensorListMetadataILi5EE25DistAdamCapturableFunctorIN3c104HalfEffEJPfffPiifS6_10adamMode_tfEEvlPViT_T0_DpT1_)
        /*0124*/ 	.short	0x0210
        /*0126*/ 	.short	0x0c30


	//----- nvinfo : EIATTR_SW_WAR
	.align		4
.L_1281:
        /*0128*/ 	.byte	0x04, 0x36
        /*012a*/ 	.short	(.L_1283 - .L_1282)
.L_1282:
        /*012c*/ 	.word	0x00000008
.L_1283:


//--------------------- .nv.info._Z25multi_tensor_apply_kernelI18TensorListMetadataILi5EE25DistAdamCapturableFunctorIfN3c108BFloat16ES4_EJPfffPiifS6_10adamMode_tfEEvlPViT_T0_DpT1_ --------------------------
	.section	.nv.info._Z25multi_tensor_apply_kernelI18TensorListMetadataILi5EE25DistAdamCapturableFunctorIfN3c108BFloat16ES4_EJPfffPiifS6_10adamMode_tfEEvlPViT_T0_DpT1_,"",@"SHT_CUDA_INFO"
	.sectionflags	@""
	.align	4


	//----- nvinfo : EIATTR_CUDA_API_VERSION
	.align		4
        /*0000*/ 	.byte	0x04, 0x37
        /*0002*/ 	.short	(.L_1285 - .L_1284)
.L_1284:
        /*0004*/ 	.word	0x00000082


	//----- nvinfo : EIATTR_KPARAM_INFO
	.align		4
.L_1285:
        /*0008*/ 	.byte	0x04, 0x17
        /*000a*/ 	.short	(.L_1287 - .L_1286)
.L_1286:
        /*000c*/ 	.word	0x00000000
        /*0010*/ 	.short	0x000c
        /*0012*/ 	.short	0x0c2c
        /*0014*/ 	.byte	0x00, 0xf0, 0x11, 0x00


	//----- nvinfo : EIATTR_KPARAM_INFO
	.align		4
.L_1287:
        /*0018*/ 	.byte	0x04, 0x17
        /*001a*/ 	.short	(.L_1289 - .L_1288)
.L_1288:
        /*001c*/ 	.word	0x00000000
        /*0020*/ 	.short	0x000b
        /*0022*/ 	.short	0x0c28
        /*0024*/ 	.byte	0x00, 0xf0, 0x11, 0x00


	//----- nvinfo : EIATTR_KPARAM_INFO
	.align		4
.L_1289:
        /*0028*/ 	.byte	0x04, 0x17
        /*002a*/ 	.short	(.L_1291 - .L_1290)
.L_1290:
        /*002c*/ 	.word	0x00000000
        /*0030*/ 	.short	0x000a
        /*0032*/ 	.short	0x0c20
        /*0034*/ 	.byte	0x00, 0xf0, 0x21, 0x00


	//----- nvinfo : EIATTR_KPARAM_INFO
	.align		4
.L_1291:
        /*0038*/ 	.byte	0x04, 0x17
        /*003a*/ 	.short	(.L_1293 - .L_1292)
.L_1292:
        /*003c*/ 	.word	0x00000000
        /*0040*/ 	.short	0x0009
        /*0042*/ 	.short	0x0c1c
        /*0044*/ 	.byte	0x00, 0xf0, 0x11, 0x00


	//----- nvinfo : EIATTR_KPARAM_INFO
	.align		4
.L_1293:
        /*0048*/ 	.byte	0x04, 0x17
        /*004a*/ 	.short	(.L_1295 - .L_1294)
.L_1294:
        /*004c*/ 	.word	0x00000000
        /*0050*/ 	.short	0x0008
        /*0052*/ 	.short	0x0c18
        /*0054*/ 	.byte	0x00, 0xf0, 0x11, 0x00


	//----- nvinfo : EIATTR_KPARAM_INFO
	.align		4
.L_1295:
        /*0058*/ 	.byte	0x04, 0x17
        /*005a*/ 	.short	(.L_1297 - .L_1296)
.L_1296:
        /*005c*/ 	.word	0x00000000
        /*0060*/ 	.short	0x0007
        /*0062*/ 	.short	0x0c10
        /*0064*/ 	.byte	0x00, 0xf0, 0x21, 0x00


	//----- nvinfo : EIATTR_KPARAM_INFO
	.align		4
.L_1297:
        /*0068*/ 	.byte	0x04, 0x17
        /*006a*/ 	.short	(.L_1299 - .L_1298)
.L_1298:
        /*006c*/ 	.word	0x00000000
        /*0070*/ 	.short	0x0006
        /*0072*/ 	.short	0x0c0c
        /*0074*/ 	.byte	0x00, 0xf0, 0x11, 0x00


	//----- nvinfo : EIATTR_KPARAM_INFO
	.align		4
.L_1299:
        /*0078*/ 	.byte	0x04, 0x17
        /*007a*/ 	.short	(.L_1301 - .L_1300)
.L_1300:
        /*007c*/ 	.word	0x00000000
        /*0080*/ 	.short	0x0005
        /*0082*/ 	.short	0x0c08
        /*0084*/ 	.byte	0x00, 0xf0, 0x11, 0x00


	//----- nvinfo : EIATTR_KPARAM_INFO
	.align		4
.L_1301:
        /*0088*/ 	.byte	0x04, 0x17
        /*008a*/ 	.short	(.L_1303 - .L_1302)
.L_1302:
        /*008c*/ 	.word	0x00000000
        /*0090*/ 	.short	0x0004
        /*0092*/ 	.short	0x0c00
        /*0094*/ 	.byte	0x00, 0xf0, 0x21, 0x00


	//----- nvinfo : EIATTR_KPARAM_INFO
	.align		4
.L_1303:
        /*0098*/ 	.byte	0x04, 0x17
        /*009a*/ 	.short	(.L_1305 - .L_1304)
.L_1304:
        /*009c*/ 	.word	0x00000000
        /*00a0*/ 	.short	0x0003
        /*00a2*/ 	.short	0x0bf8
        /*00a4*/ 	.byte	0x00, 0xf0, 0x05, 0x00


	//----- nvinfo : EIATTR_KPARAM_INFO
	.align		4
.L_1305:
        /*00a8*/ 	.byte	0x04, 0x17
        /*00aa*/ 	.short	(.L_1307 - .L_1306)
.L_1306:
        /*00ac*/ 	.word	0x00000000
        /*00b0*/ 	.short	0x0002
        /*00b2*/ 	.short	0x0010
        /*00b4*/ 	.byte	0x00, 0xf0, 0xa1, 0x2f


	//----- nvinfo : EIATTR_KPARAM_INFO
	.align		4
.L_1307:
        /*00b8*/ 	.byte	0x04, 0x17
        /*00ba*/ 	.short	(.L_1309 - .L_1308)
.L_1308:
        /*00bc*/ 	.word	0x00000000
        /*00c0*/ 	.short	0x0001
        /*00c2*/ 	.short	0x0008
        /*00c4*/ 	.byte	0x00, 0xf0, 0x21, 0x00


	//----- nvinfo : EIATTR_KPARAM_INFO
	.align		4
.L_1309:
        /*00c8*/ 	.byte	0x04, 0x17
        /*00ca*/ 	.short	(.L_1311 - .L_1310)
.L_1310:
        /*00cc*/ 	.word	0x00000000
        /*00d0*/ 	.short	0x0000
        /*00d2*/ 	.short	0x0000
        /*00d4*/ 	.byte	0x00, 0xf0, 0x21, 0x00


	//----- nvinfo : EIATTR_SPARSE_MMA_MASK
	.align		4
.L_1311:
        /*00d8*/ 	.byte	0x03, 0x50
        /*00da*/ 	.short	0x0000


	//----- nvinfo : EIATTR_MAXREG_COUNT
	.align		4
        /*00dc*/ 	.byte	0x03, 0x1b
        /*00de*/ 	.short	0x00ff


	//----- nvinfo : EIATTR_EXTERNS
	.align		4
        /*00e0*/ 	.byte	0x04, 0x0f
        /*00e2*/ 	.short	(.L_1313 - .L_1312)


	//   ....[0]....
	.align		4
.L_1312:
        /*00e4*/ 	.word	index@(__assertfail)


	//----- nvinfo : EIATTR_MERCURY_ISA_VERSION
	.align		4
.L_1313:
        /*00e8*/ 	.byte	0x03, 0x5f
        /*00ea*/ 	.short	0x0101


	//----- nvinfo : EIATTR_SYSCALL_OFFSETS
	.align		4
        /*00ec*/ 	.byte	0x04, 0x46
        /*00ee*/ 	.short	(.L_1315 - .L_1314)


	//   ....[0]....
.L_1314:
        /*00f0*/ 	.word	0x00000140


	//   ....[1]....
        /*00f4*/ 	.word	0x00000280


	//   ....[2]....
        /*00f8*/ 	.word	0x000003c0


	//   ....[3]....
        /*00fc*/ 	.word	0x00000510


	//----- nvinfo : EIATTR_EXIT_INSTR_OFFSETS
	.align		4
.L_1315:
        /*0100*/ 	.byte	0x04, 0x1c
        /*0102*/ 	.short	(.L_1317 - .L_1316)


	//   ....[0]....
.L_1316:
        /*0104*/ 	.word	0x00000570


	//   ....[1]....
        /*0108*/ 	.word	0x00001250


	//   ....[2]....
        /*010c*/ 	.word	0x000025d0


	//----- nvinfo : EIATTR_CRS_STACK_SIZE
	.align		4
.L_1317:
        /*0110*/ 	.byte	0x04, 0x1e
        /*0112*/ 	.short	(.L_1319 - .L_1318)
.L_1318:
        /*0114*/ 	.word	0x00000000


	//----- nvinfo : EIATTR_CBANK_PARAM_SIZE
	.align		4
.L_1319:
        /*0118*/ 	.byte	0x03, 0x19
        /*011a*/ 	.short	0x0c30


	//----- nvinfo : EIATTR_PARAM_CBANK
	.align		4
        /*011c*/ 	.byte	0x04, 0x0a
        /*011e*/ 	.short	(.L_1321 - .L_1320)
	.align		4
.L_1320:
        /*0120*/ 	.word	index@(.nv.constant0._Z25multi_tensor_apply_kernelI18TensorListMetadataILi5EE25DistAdamCapturableFunctorIfN3c108BFloat16ES4_EJPfffPiifS6_10adamMode_tfEEvlPViT_T0_DpT1_)
        /*0124*/ 	.short	0x0210
        /*0126*/ 	.short	0x0c30


	//----- nvinfo : EIATTR_SW_WAR
	.align		4
.L_1321:
        /*0128*/ 	.byte	0x04, 0x36
        /*012a*/ 	.short	(.L_1323 - .L_1322)
.L_1322:
        /*012c*/ 	.word	0x00000008
.L_1323:


//--------------------- .nv.info._Z25multi_tensor_apply_kernelI18TensorListMetadataILi5EE25DistAdamCapturableFunctorIfN3c108BFloat16ENS3_4HalfEEJPfffPiifS7_10adamMode_tfEEvlPViT_T0_DpT1_ --------------------------
	.section	.nv.info._Z25multi_tensor_apply_kernelI18TensorListMetadataILi5EE25DistAdamCapturableFunctorIfN3c108BFloat16ENS3_4HalfEEJPfffPiifS7_10adamMode_tfEEvlPViT_T0_DpT1_,"",@"SHT_CUDA_INFO"
	.sectionflags	@""
	.align	4


	//----- nvinfo : EIATTR_CUDA_API_VERSION
	.align		4
        /*0000*/ 	.byte	0x04, 0x37
        /*0002*/ 	.short	(.L_1325 - .L_1324)
.L_1324:
        /*0004*/ 	.word	0x00000082


	//----- nvinfo : EIATTR_KPARAM_INFO
	.align		4
.L_1325:
        /*0008*/ 	.byte	0x04, 0x17
        /*000a*/ 	.short	(.L_1327 - .L_1326)
.L_1326:
        /*000c*/ 	.word	0x00000000
        /*0010*/ 	.short	0x000c
        /*0012*/ 	.short	0x0c2c
        /*0014*/ 	.byte	0x00, 0xf0, 0x11, 0x00


	//----- nvinfo : EIATTR_KPARAM_INFO
	.align		4
.L_1327:
        /*0018*/ 	.byte	0x04, 0x17
        /*001a*/ 	.short	(.L_1329 - .L_1328)
.L_1328:
        /*001c*/ 	.word	0x00000000
        /*0020*/ 	.short	0x000b
        /*0022*/ 	.short	0x0c28
        /*0024*/ 	.byte	0x00, 0xf0, 0x11, 0x00


	//----- nvinfo : EIATTR_KPARAM_INFO
	.align		4
.L_1329:
        /*0028*/ 	.byte	0x04, 0x17
        /*002a*/ 	.short	(.L_1331 - .L_1330)
.L_1330:
        /*002c*/ 	.word	0x00000000
        /*0030*/ 	.short	0x000a
        /*0032*/ 	.short	0x0c20
        /*0034*/ 	.byte	0x00, 0xf0, 0x21, 0x00


	//----- nvinfo : EIATTR_KPARAM_INFO
	.align		4
.L_1331:
        /*0038*/ 	.byte	0x04, 0x17
        /*003a*/ 	.short	(.L_1333 - .L_1332)
.L_1332:
        /*003c*/ 	.word	0x00000000
        /*0040*/ 	.short	0x0009
        /*0042*/ 	.short	0x0c1c
        /*0044*/ 	.byte	0x00, 0xf0, 0x11, 0x00


	//----- nvinfo : EIATTR_KPARAM_INFO
	.align		4
.L_1333:
        /*0048*/ 	.byte	0x04, 0x17
        /*004a*/ 	.short	(.L_1335 - .L_1334)
.L_1334:
        /*004c*/ 	.word	0x00000000
        /*0050*/ 	.short	0x0008
        /*0052*/ 	.short	0x0c18
        /*0054*/ 	.byte	0x00, 0xf0, 0x11, 0x00


	//----- nvinfo : EIATTR_KPARAM_INFO
	.align		4
.L_1335:
        /*0058*/ 	.byte	0x04, 0x17
        /*005a*/ 	.short	(.L_1337 - .L_1336)
.L_1336:
        /*005c*/ 	.word	0x00000000
        /*0060*/ 	.short	0x0007
        /*0062*/ 	.short	0x0c10
        /*0064*/ 	.byte	0x00, 0xf0, 0x21, 0x00


	//----- nvinfo : EIATTR_KPARAM_INFO
	.align		4
.L_1337:
        /*0068*/ 	.byte	0x04, 0x17
        /*006a*/ 	.short	(.L_1339 - .L_1338)
.L_1338:
        /*006c*/ 	.word	0x00000000
        /*0070*/ 	.short	0x0006
        /*0072*/ 	.short	0x0c0c
        /*0074*/ 	.byte	0x00, 0xf0, 0x11, 0x00


	//----- nvinfo : EIATTR_KPARAM_INFO
	.align		4
.L_1339:
        /*0078*/ 	.byte	0x04, 0x17
        /*007a*/ 	.short	(.L_1341 - .L_1340)
.L_1340:
        /*007c*/ 	.word	0x00000000
        /*0080*/ 	.short	0x0005
        /*0082*/ 	.short	0x0c08
        /*0084*/ 	.byte	0x00, 0xf0, 0x11, 0x00


	//----- nvinfo : EIATTR_KPARAM_INFO
	.align		4
.L_1341:
        /*0088*/ 	.byte	0x04, 0x17
        /*008a*/ 	.short	(.L_1343 - .L_1342)
.L_1342:
        /*008c*/ 	.word	0x00000000
        /*0090*/ 	.short	0x0004
        /*0092*/ 	.short	0x0c00
        /*0094*/ 	.byte	0x00, 0xf0, 0x21, 0x00


	//----- nvinfo : EIATTR_KPARAM_INFO
	.align		4
.L_1343:
        /*0098*/ 	.byte	0x04, 0x17
        /*009a*/ 	.short	(.L_1345 - .L_1344)
.L_1344:
        /*009c*/ 	.word	0x00000000
        /*00a0*/ 	.short	0x0003
        /*00a2*/ 	.short	0x0bf8
        /*00a4*/ 	.byte	0x00, 0xf0, 0x05, 0x00


	//----- nvinfo : EIATTR_KPARAM_INFO
	.align		4
.L_1345:
        /*00a8*/ 	.byte	0x04, 0x17
        /*00aa*/ 	.short	(.L_1347 - .L_1346)
.L_1346:
        /*00ac*/ 	.word	0x00000000
        /*00b0*/ 	.short	0x0002
        /*00b2*/ 	.short	0x0010
        /*00b4*/ 	.byte	0x00, 0xf0, 0xa1, 0x2f


	//----- nvinfo : EIATTR_KPARAM_INFO
	.align		4
.L_1347:
        /*00b8*/ 	.byte	0x04, 0x17
        /*00ba*/ 	.short	(.L_1349 - .L_1348)
.L_1348:
        /*00bc*/ 	.word	0x00000000
        /*00c0*/ 	.short	0x0001
        /*00c2*/ 	.short	0x0008
        /*00c4*/ 	.byte	0x00, 0xf0, 0x21, 0x00


	//----- nvinfo : EIATTR_KPARAM_INFO
	.align		4
.L_1349:
        /*00c8*/ 	.byte	0x04, 0x17
        /*00ca*/ 	.short	(.L_1351 - .L_1350)
.L_1350:
        /*00cc*/ 	.word	0x00000000
        /*00d0*/ 	.short	0x0000
        /*00d2*/ 	.short	0x0000
        /*00d4*/ 	.byte	0x00, 0xf0, 0x21, 0x00


	//----- nvinfo : EIATTR_SPARSE_MMA_MASK
	.align		4
.L_1351:
        /*00d8*/ 	.byte	0x03, 0x50
        /*00da*/ 	.short	0x0000


	//----- nvinfo : EIATTR_MAXREG_COUNT
	.align		4
        /*00dc*/ 	.byte	0x03, 0x1b
        /*00de*/ 	.short	0x00ff


	//----- nvinfo : EIATTR_EXTERNS
	.align		4
        /*00e0*/ 	.byte	0x04, 0x0f
        /*00e2*/ 	.short	(.L_1353 - .L_1352)


	//   ....[0]....
	.align		4
.L_1352:
        /*00e4*/ 	.word	index@(__assertfail)


	//----- nvinfo : EIATTR_MERCURY_ISA_VERSION
	.align		4
.L_1353:
        /*00e8*/ 	.byte	0x03, 0x5f
        /*00ea*/ 	.short	0x0101


	//----- nvinfo : EIATTR_SYSCALL_OFFSETS
	.align		4
        /*00ec*/ 	.byte	0x04, 0x46
        /*00ee*/ 	.short	(.L_1355 - .L_1354)


	//   ....[0]....
.L_1354:
        /*00f0*/ 	.word	0x00000140


	//   ....[1]....
        /*00f4*/ 	.word	0x00000280


	//   ....[2]....
        /*00f8*/ 	.word	0x000003c0


	//   ....[3]....
        /*00fc*/ 	.word	0x00000510


	//----- nvinfo : EIATTR_EXIT_INSTR_OFFSETS
	.align		4
.L_1355:
        /*0100*/ 	.byte	0x04, 0x1c
        /*0102*/ 	.short	(.L_1357 - .L_1356)


	//   ....[0]....
.L_1356:
        /*0104*/ 	.word	0x00000570


	//   ....[1]....
        /*0108*/ 	.word	0x00001250


	//   ....[2]....
        /*010c*/ 	.word	0x000025d0


	//----- nvinfo : EIATTR_CRS_STACK_SIZE
	.align		4
.L_1357:
        /*0110*/ 	.byte	0x04, 0x1e
        /*0112*/ 	.short	(.L_1359 - .L_1358)
.L_1358:
        /*0114*/ 	.word	0x00000000


	//----- nvinfo : EIATTR_CBANK_PARAM_SIZE
	.align		4
.L_1359:
        /*0118*/ 	.byte	0x03, 0x19
        /*011a*/ 	.short	0x0c30


	//----- nvinfo : EIATTR_PARAM_CBANK
	.align		4
        /*011c*/ 	.byte	0x04, 0x0a
        /*011e*/ 	.short	(.L_1361 - .L_1360)
	.align		4
.L_1360:
        /*0120*/ 	.word	index@(.nv.constant0._Z25multi_tensor_apply_kernelI18TensorListMetadataILi5EE25DistAdamCapturableFunctorIfN3c108BFloat16ENS3_4HalfEEJPfffPiifS7_10adamMode_tfEEvlPViT_T0_DpT1_)
        /*0124*/ 	.short	0x0210
        /*0126*/ 	.short	0x0c30


	//----- nvinfo : EIATTR_SW_WAR
	.align		4
.L_1361:
        /*0128*/ 	.byte	0x04, 0x36
        /*012a*/ 	.short	(.L_1363 - .L_1362)
.L_1362:
        /*012c*/ 	.word	0x00000008
.L_1363:


//--------------------- .nv.info._Z25multi_tensor_apply_kernelI18TensorListMetadataILi5EE25DistAdamCapturableFunctorIfN3c108BFloat16EfEJPfffPiifS6_10adamMode_tfEEvlPViT_T0_DpT1_ --------------------------
	.section	.nv.info._Z25multi_tensor_apply_kernelI18TensorListMetadataILi5EE25DistAdamCapturableFunctorIfN3c108BFloat16EfEJPfffPiifS6_10adamMode_tfEEvlPViT_T0_DpT1_,"",@"SHT_CUDA_INFO"
	.sectionflags	@""
	.align	4


	//----- nvinfo : EIATTR_CUDA_API_VERSION
	.align		4
        /*0000*/ 	.byte	0x04, 0x37
        /*0002*/ 	.short	(.L_1365 - .L_1364)
.L_1364:
        /*0004*/ 	.word	0x00000082


	//----- nvinfo : EIATTR_KPARAM_INFO
	.align		4
.L_1365:
        /*0008*/ 	.byte	0x04, 0x17
        /*000a*/ 	.short	(.L_1367 - .L_1366)
.L_1366:
        /*000c*/ 	.word	0x00000000
        /*0010*/ 	.short	0x000c
        /*0012*/ 	.short	0x0c2c
        /*0014*/ 	.byte	0x00, 0xf0, 0x11, 0x00


	//----- nvinfo : EIATTR_KPARAM_INFO
	.align		4
.L_1367:
        /*0018*/ 	.byte	0x04, 0x17
        /*001a*/ 	.short	(.L_1369 - .L_1368)
.L_1368:
        /*001c*/ 	.word	0x00000000
        /*0020*/ 	.short	0x000b
        /*0022*/ 	.short	0x0c28
        /*0024*/ 	.byte	0x00, 0xf0, 0x11, 0x00


	//----- nvinfo : EIATTR_KPARAM_INFO
	.align		4
.L_1369:
        /*0028*/ 	.byte	0x04, 0x17
        /*002a*/ 	.short	(.L_1371 - .L_1370)
.L_1370:
        /*002c*/ 	.word	0x00000000
        /*0030*/ 	.short	0x000a
        /*0032*/ 	.short	0x0c20
        /*0034*/ 	.byte	0x00, 0xf0, 0x21, 0x00


	//----- nvinfo : EIATTR_KPARAM_INFO
	.align		4
.L_1371:
        /*0038*/ 	.byte	0x04, 0x17
        /*003a*/ 	.short	(.L_1373 - .L_1372)
.L_1372:
        /*003c*/ 	.word	0x00000000
        /*0040*/ 	.short	0x0009
        /*0042*/ 	.short	0x0c1c
        /*0044*/ 	.byte	0x00, 0xf0, 0x11, 0x00


	//----- nvinfo : EIATTR_KPARAM_INFO
	.align		4
.L_1373:
        /*0048*/ 	.byte	0x04, 0x17
        /*004a*/ 	.short	(.L_1375 - .L_1374)
.L_1374:
        /*004c*/ 	.word	0x00000000
        /*0050*/ 	.short	0x0008
        /*0052*/ 	.short	0x0c18
        /*0054*/ 	.byte	0x00, 0xf0, 0x11, 0x00


	//----- nvinfo : EIATTR_KPARAM_INFO
	.align		4
.L_1375:
        /*0058*/ 	.byte	0x04, 0x17
        /*005a*/ 	.short	(.L_1377 - .L_1376)
.L_1376:
        /*005c*/ 	.word	0x00000000
        /*0060*/ 	.short	0x0007
        /*0062*/ 	.short	0x0c10
        /*0064*/ 	.byte	0x00, 0xf0, 0x21, 0x00


	//----- nvinfo : EIATTR_KPARAM_INFO
	.align		4
.L_1377:
        /*0068*/ 	.byte	0x04, 0x17
        /*006a*/ 	.short	(.L_1379 - .L_1378)
.L_1378:
        /*006c*/ 	.word	0x00000000
        /*0070*/ 	.short	0x0006
        /*0072*/ 	.short	0x0c0c
        /*0074*/ 	.byte	0x00, 0xf0, 0x11, 0x00


	//----- nvinfo : EIATTR_KPARAM_INFO
	.align		4
.L_1379:
        /*0078*/ 	.byte	0x04, 0x17
        /*007a*/ 	.short	(.L_1381 - .L_1380)
.L_1380:
        /*007c*/ 	.word	0x00000000
        /*0080*/ 	.short	0x0005
        /*0082*/ 	.short	0x0c08
        /*0084*/ 	.byte	0x00, 0xf0, 0x11, 0x00


	//----- nvinfo : EIATTR_KPARAM_INFO
	.align		4
.L_1381:
        /*0088*/ 	.byte	0x04, 0x17
        /*008a*/ 	.short	(.L_1383 - .L_1382)
.L_1382:
        /*008c*/ 	.word	0x00000000
        /*0090*/ 	.short	0x0004
        /*0092*/ 	.short	0x0c00
        /*0094*/ 	.byte	0x00, 0xf0, 0x21, 0x00


	//----- nvinfo : EIATTR_KPARAM_INFO
	.align		4
.L_1383:
        /*0098*/ 	.byte	0x04, 0x17
        /*009a*/ 	.short	(.L_1385 - .L_1384)
.L_1384:
        /*009c*/ 	.word	0x00000000
        /*00a0*/ 	.short	0x0003
        /*00a2*/ 	.short	0x0bf8
        /*00a4*/ 	.byte	0x00, 0xf0, 0x05, 0x00


	//----- nvinfo : EIATTR_KPARAM_INFO
	.align		4
.L_1385:
        /*00a8*/ 	.byte	0x04, 0x17
        /*00aa*/ 	.short	(.L_1387 - .L_1386)
.L_1386:
        /*00ac*/ 	.word	0x00000000
        /*00b0*/ 	.short	0x0002
        /*00b2*/ 	.short	0x0010
        /*00b4*/ 	.byte	0x00, 0xf0, 0xa1, 0x2f


	//----- nvinfo : EIATTR_KPARAM_INFO
	.align		4
.L_1387:
        /*00b8*/ 	.byte	0x04, 0x17
        /*00ba*/ 	.short	(.L_1389 - .L_1388)
.L_1388:
        /*00bc*/ 	.word	0x00000000
        /*00c0*/ 	.short	0x0001
        /*00c2*/ 	.short	0x0008
        /*00c4*/ 	.byte	0x00, 0xf0, 0x21, 0x00


	//----- nvinfo : EIATTR_KPARAM_INFO
	.align		4
.L_1389:
        /*00c8*/ 	.byte	0x04, 0x17
        /*00ca*/ 	.short	(.L_1391 - .L_1390)
.L_1390:
        /*00cc*/ 	.word	0x00000000
        /*00d0*/ 	.short	0x0000
        /*00d2*/ 	.short	0x0000
        /*00d4*/ 	.byte	0x00, 0xf0, 0x21, 0x00


	//----- nvinfo : EIATTR_SPARSE_MMA_MASK
	.align		4
.L_1391:
        /*00d8*/ 	.byte	0x03, 0x50
        /*00da*/ 	.short	0x0000


	//----- nvinfo : EIATTR_MAXREG_COUNT
	.align		4
        /*00dc*/ 	.byte	0x03, 0x1b
        /*00de*/ 	.short	0x00ff


	//----- nvinfo : EIATTR_EXTERNS
	.align		4
        /*00e0*/ 	.byte	0x04, 0x0f
        /*00e2*/ 	.short	(.L_1393 - .L_1392)


	//   ....[0]....
	.align		4
.L_1392:
        /*00e4*/ 	.word	index@(__assertfail)


	//----- nvinfo : EIATTR_MERCURY_ISA_VERSION
	.align		4
.L_1393:
        /*00e8*/ 	.byte	0x03, 0x5f
        /*00ea*/ 	.short	0x0101


	//----- nvinfo : EIATTR_SYSCALL_OFFSETS
	.align		4
        /*00ec*/ 	.byte	0x04, 0x46
        /*00ee*/ 	.short	(.L_1395 - .L_1394)


	//   ....[0]....
.L_1394:
        /*00f0*/ 	.word	0x00000140


	//   ....[1]....
        /*00f4*/ 	.word	0x00000280


	//   ....[2]....
        /*00f8*/ 	.word	0x000003c0


	//   ....[3]....
        /*00fc*/ 	.word	0x00000510


	//----- nvinfo : EIATTR_EXIT_INSTR_OFFSETS
	.align		4
.L_1395:
        /*0100*/ 	.byte	0x04, 0x1c
        /*0102*/ 	.short	(.L_1397 - .L_1396)


	//   ....[0]....
.L_1396:
        /*0104*/ 	.word	0x00000570


	//   ....[1]....
        /*0108*/ 	.word	0x00001240


	//   ....[2]....
        /*010c*/ 	.word	0x00002510


	//----- nvinfo : EIATTR_CRS_STACK_SIZE
	.align		4
.L_1397:
        /*0110*/ 	.byte	0x04, 0x1e
        /*0112*/ 	.short	(.L_1399 - .L_1398)
.L_1398:
        /*0114*/ 	.word	0x00000000


	//----- nvinfo : EIATTR_CBANK_PARAM_SIZE
	.align		4
.L_1399:
        /*0118*/ 	.byte	0x03, 0x19
        /*011a*/ 	.short	0x0c30


	//----- nvinfo : EIATTR_PARAM_CBANK
	.align		4
        /*011c*/ 	.byte	0x04, 0x0a
        /*011e*/ 	.short	(.L_1401 - .L_1400)
	.align		4
.L_1400:
        /*0120*/ 	.word	index@(.nv.constant0._Z25multi_tensor_apply_kernelI18TensorListMetadataILi5EE25DistAdamCapturableFunctorIfN3c108BFloat16EfEJPfffPiifS6_10adamMode_tfEEvlPViT_T0_DpT1_)
        /*0124*/ 	.short	0x0210
        /*0126*/ 	.short	0x0c30


	//----- nvinfo : EIATTR_SW_WAR
	.align		4
.L_1401:
        /*0128*/ 	.byte	0x04, 0x36
        /*012a*/ 	.short	(.L_1403 - .L_1402)
.L_1402:
        /*012c*/ 	.word	0x00000008
.L_1403:


//--------------------- .nv.info._Z25multi_tensor_apply_kernelI18TensorListMetadataILi5EE25DistAdamCapturableFunctorIfN3c104HalfENS3_8BFloat16EEJPfffPiifS7_10adamMode_tfEEvlPViT_T0_DpT1_ --------------------------
	.section	.nv.info._Z25multi_tensor_apply_kernelI18TensorListMetadataILi5EE25DistAdamCapturableFunctorIfN3c104HalfENS3_8BFloat16EEJPfffPiifS7_10adamMode_tfEEvlPViT_T0_DpT1_,"",@"SHT_CUDA_INFO"
	.sectionflags	@""
	.align	4


	//----- nvinfo : EIATTR_CUDA_API_VERSION
	.align		4
        /*0000*/ 	.byte	0x04, 0x37
        /*0002*/ 	.short	(.L_1405 - .L_1404)
.L_1404:
        /*0004*/ 	.word	0x00000082


	//----- nvinfo : EIATTR_KPARAM_INFO
	.align		4
.L_1405:
        /*0008*/ 	.byte	0x04, 0x17
        /*000a*/ 	.short	(.L_1407 - .L_1406)
.L_1406:
        /*000c*/ 	.word	0x00000000
        /*0010*/ 	.short	0x000c
        /*0012*/ 	.short	0x0c2c
        /*0014*/ 	.byte	0x00, 0xf0, 0x11, 0x00


	//----- nvinfo : EIATTR_KPARAM_INFO
	.align		4
.L_1407:
        /*0018*/ 	.byte	0x04, 0x17
        /*001a*/ 	.short	(.L_1409 - .L_1408)
.L_1408:
        /*001c*/ 	.word	0x00000000
        /*0020*/ 	.short	0x000b
        /*0022*/ 	.short	0x0c28
        /*0024*/ 	.byte	0x00, 0xf0, 0x11, 0x00


	//----- nvinfo : EIATTR_KPARAM_INFO
	.align		4
.L_1409:
        /*0028*/ 	.byte	0x04, 0x17
        /*002a*/ 	.short	(.L_1411 - .L_1410)
.L_1410:
        /*002c*/ 	.word	0x00000000
        /*0030*/ 	.short	0x000a
        /*0032*/ 	.short	0x0c20
        /*0034*/ 	.byte	0x00, 0xf0, 0x21, 0x00


	//----- nvinfo : EIATTR_KPARAM_INFO
	.align		4
.L_1411:
        /*0038*/ 	.byte	0x04, 0x17
        /*003a*/ 	.short	(.L_1413 - .L_1412)
.L_1412:
        /*003c*/ 	.word	0x00000000
        /*0040*/ 	.short	0x0009
        /*0042*/ 	.short	0x0c1c
        /*0044*/ 	.byte	0x00, 0xf0, 0x11, 0x00


	//----- nvinfo : EIATTR_KPARAM_INFO
	.align		4
.L_1413:
        /*0048*/ 	.byte	0x04, 0x17
        /*004a*/ 	.short	(.L_1415 - .L_1414)
.L_1414:
        /*004c*/ 	.word	0x00000000
        /*0050*/ 	.short	0x0008
        /*0052*/ 	.short	0x0c18
        /*0054*/ 	.byte	0x00, 0xf0, 0x11, 0x00


	//----- nvinfo : EIATTR_KPARAM_INFO
	.align		4
.L_1415:
        /*0058*/ 	.byte	0x04, 0x17
        /*005a*/ 	.short	(.L_1417 - .L_1416)
.L_1416:
        /*005c*/ 	.word	0x00000000
        /*0060*/ 	.short	0x0007
        /*0062*/ 	.short	0x0c10
        /*0064*/ 	.byte	0x00, 0xf0, 0x21, 0x00


	//----- nvinfo : EIATTR_KPARAM_INFO
	.align		4
.L_1417:
        /*0068*/ 	.byte	0x04, 0x17
        /*006a*/ 	.short	(.L_1419 - .L_1418)
.L_1418:
        /*006c*/ 	.word	0x00000000
        /*0070*/ 	.short	0x0006
        /*0072*/ 	.short	0x0c0c
        /*0074*/ 	.byte	0x00, 0xf0, 0x11, 0x00


	//----- nvinfo : EIATTR_KPARAM_INFO
	.align		4
.L_1419:
        /*0078*/ 	.byte	0x04, 0x17
        /*007a*/ 	.short	(.L_1421 - .L_1420)
.L_1420:
        /*007c*/ 	.word	0x00000000
        /*0080*/ 	.short	0x0005
        /*0082*/ 	.short	0x0c08
        /*0084*/ 	.byte	0x00, 0xf0, 0x11, 0x00


	//----- nvinfo : EIATTR_KPARAM_INFO
	.align		4
.L_1421:
        /*0088*/ 	.byte	0x04, 0x17
        /*008a*/ 	.short	(.L_1423 - .L_1422)
.L_1422:
        /*008c*/ 	.word	0x00000000
        /*0090*/ 	.short	0x0004
        /*0092*/ 	.short	0x0c00
        /*0094*/ 	.byte	0x00, 0xf0, 0x21, 0x00


	//----- nvinfo : EIATTR_KPARAM_INFO
	.align		4
.L_1423:
        /*0098*/ 	.byte	0x04, 0x17
        /*009a*/ 	.short	(.L_1425 - .L_1424)
.L_1424:
        /*009c*/ 	.word	0x00000000
        /*00a0*/ 	.short	0x0003
        /*00a2*/ 	.short	0x0bf8
        /*00a4*/ 	.byte	0x00, 0xf0, 0x05, 0x00


	//----- nvinfo : EIATTR_KPARAM_INFO
	.align		4
.L_1425:
        /*00a8*/ 	.byte	0x04, 0x17
        /*00aa*/ 	.short	(.L_1427 - .L_1426)
.L_1426:
        /*00ac*/ 	.word	0x00000000
        /*00b0*/ 	.short	0x0002
        /*00b2*/ 	.short	0x0010
        /*00b4*/ 	.byte	0x00, 0xf0, 0xa1, 0x2f


	//----- nvinfo : EIATTR_KPARAM_INFO
	.align		4
.L_1427:
        /*00b8*/ 	.byte	0x04, 0x17
        /*00ba*/ 	.short	(.L_1429 - .L_1428)
.L_1428:
        /*00bc*/ 	.word	0x00000000
        /*00c0*/ 	.short	0x0001
        /*00c2*/ 	.short	0x0008
        /*00c4*/ 	.byte	0x00, 0xf0, 0x21, 0x00


	//----- nvinfo : EIATTR_KPARAM_INFO
	.align		4
.L_1429:
        /*00c8*/ 	.byte	0x04, 0x17
        /*00ca*/ 	.short	(.L_1431 - .L_1430)
.L_1430:
        /*00cc*/ 	.word	0x00000000
        /*00d0*/ 	.short	0x0000
        /*00d2*/ 	.short	0x0000
        /*00d4*/ 	.byte	0x00, 0xf0, 0x21, 0x00


	//----- nvinfo : EIATTR_SPARSE_MMA_MASK
	.align		4
.L_1431:
        /*00d8*/ 	.byte	0x03, 0x50
        /*00da*/ 	.short	0x0000


	//----- nvinfo : EIATTR_MAXREG_COUNT
	.align		4
        /*00dc*/ 	.byte	0x03, 0x1b
        /*00de*/ 	.short	0x00ff


	//----- nvinfo : EIATTR_EXTERNS
	.align		4
        /*00e0*/ 	.byte	0x04, 0x0f
        /*00e2*/ 	.short	(.L_1433 - .L_1432)


	//   ....[0]....
	.align		4
.L_1432:
        /*00e4*/ 	.word	index@(__assertfail)


	//----- nvinfo : EIATTR_MERCURY_ISA_VERSION
	.align		4
.L_1433:
        /*00e8*/ 	.byte	0x03, 0x5f
        /*00ea*/ 	.short	0x0101


	//----- nvinfo : EIATTR_SYSCALL_OFFSETS
	.align		4
        /*00ec*/ 	.byte	0x04, 0x46
        /*00ee*/ 	.short	(.L_1435 - .L_1434)


	//   ....[0]....
.L_1434:
        /*00f0*/ 	.word	0x00000140


	//   ....[1]....
        /*00f4*/ 	.word	0x00000280


	//   ....[2]....
        /*00f8*/ 	.word	0x000003c0


	//   ....[3]....
        /*00fc*/ 	.word	0x00000510


	//----- nvinfo : EIATTR_EXIT_INSTR_OFFSETS
	.align		4
.L_1435:
        /*0100*/ 	.byte	0x04, 0x1c
        /*0102*/ 	.short	(.L_1437 - .L_1436)


	//   ....[0]....
.L_1436:
        /*0104*/ 	.word	0x00000570


	//   ....[1]....
        /*0108*/ 	.word	0x00001250


	//   ....[2]....
        /*010c*/ 	.word	0x000025d0


	//----- nvinfo : EIATTR_CRS_STACK_SIZE
	.align		4
.L_1437:
        /*0110*/ 	.byte	0x04, 0x1e
        /*0112*/ 	.short	(.L_1439 - .L_1438)
.L_1438:
        /*0114*/ 	.word	0x00000000


	//----- nvinfo : EIATTR_CBANK_PARAM_SIZE
	.align		4
.L_1439:
        /*0118*/ 	.byte	0x03, 0x19
        /*011a*/ 	.short	0x0c30


	//----- nvinfo : EIATTR_PARAM_CBANK
	.align		4
        /*011c*/ 	.byte	0x04, 0x0a
        /*011e*/ 	.short	(.L_1441 - .L_1440)
	.align		4
.L_1440:
        /*0120*/ 	.word	index@(.nv.constant0._Z25multi_tensor_apply_kernelI18TensorListMetadataILi5EE25DistAdamCapturableFunctorIfN3c104HalfENS3_8BFloat16EEJPfffPiifS7_10adamMode_tfEEvlPViT_T0_DpT1_)
        /*0124*/ 	.short	0x0210
        /*0126*/ 	.short	0x0c30


	//----- nvinfo : EIATTR_SW_WAR
	.align		4
.L_1441:
        /*0128*/ 	.byte	0x04, 0x36
        /*012a*/ 	.short	(.L_1443 - .L_1442)
.L_1442:
        /*012c*/ 	.word	0x00000008
.L_1443:


//--------------------- .nv.info._Z25multi_tensor_apply_kernelI18TensorListMetadataILi5EE25DistAdamCapturableFunctorIfN3c104HalfES4_EJPfffPiifS6_10adamMode_tfEEvlPViT_T0_DpT1_ --------------------------
	.section	.nv.info._Z25multi_tensor_apply_kernelI18TensorListMetadataILi5EE25DistAdamCapturableFunctorIfN3c104HalfES4_EJPfffPiifS6_10adamMode_tfEEvlPViT_T0_DpT1_,"",@"SHT_CUDA_INFO"
	.sectionflags	@""
	.align	4


	//----- nvinfo : EIATTR_CUDA_API_VERSION
	.align		4
        /*0000*/ 	.byte	0x04, 0x37
        /*0002*/ 	.short	(.L_1445 - .L_1444)
.L_1444:
        /*0004*/ 	.word	0x00000082


	//----- nvinfo : EIATTR_KPARAM_INFO
	.align		4
.L_1445:
        /*0008*/ 	.byte	0x04, 0x17
        /*000a*/ 	.short	(.L_1447 - .L_1446)
.L_1446:
        /*000c*/ 	.word	0x00000000
        /*0010*/ 	.short	0x000c
        /*0012*/ 	.short	0x0c2c
        /*0014*/ 	.byte	0x00, 0xf0, 0x11, 0x00


	//----- nvinfo : EIATTR_KPARAM_INFO
	.align		4
.L_1447:
        /*0018*/ 	.byte	0x04, 0x17
        /*001a*/ 	.short	(.L_1449 - .L_1448)
.L_1448:
        /*001c*/ 	.word	0x00000000
        /*0020*/ 	.short	0x000b
        /*0022*/ 	.short	0x0c28
        /*0024*/ 	.byte	0x00, 0xf0, 0x11, 0x00


	//----- nvinfo : EIATTR_KPARAM_INFO
	.align		4
.L_1449:
        /*0028*/ 	.byte	0x04, 0x17
        /*002a*/ 	.short	(.L_1451 - .L_1450)
.L_1450:
        /*002c*/ 	.word	0x00000000
        /*0030*/ 	.short	0x000a
        /*0032*/ 	.short	0x0c20
        /*0034*/ 	.byte	0x00, 0xf0, 0x21, 0x00


	//----- nvinfo : EIATTR_KPARAM_INFO
	.align		4
.L_1451:
        /*0038*/ 	.byte	0x04, 0x17
        /*003a*/ 	.short	(.L_1453 - .L_1452)
.L_1452:
        /*003c*/ 	.word	0x00000000
        /*0040*/ 	.short	0x0009
        /*0042*/ 	.short	0x0c1c
        /*0044*/ 	.byte	0x00, 0xf0, 0x11, 0x00


	//----- nvinfo : EIATTR_KPARAM_INFO
	.align		4
.L_1453:
        /*0048*/ 	.byte	0x04, 0x17
        /*004a*/ 	.short	(.L_1455 - .L_1454)
.L_1454:
        /*004c*/ 	.word	0x00000000
        /*0050*/ 	.short	0x0008
        /*0052*/ 	.short	0x0c18
        /*0054*/ 	.byte	0x00, 0xf0, 0x11, 0x00


	//----- nvinfo : EIATTR_KPARAM_INFO
	.align		4
.L_1455:
        /*0058*/ 	.byte	0x04, 0x17
        /*005a*/ 	.short	(.L_1457 - .L_1456)
.L_1456:
        /*005c*/ 	.word	0x00000000
        /*0060*/ 	.short	0x0007
        /*0062*/ 	.short	0x0c10
        /*0064*/ 	.byte	0x00, 0xf0, 0x21, 0x00


	//----- nvinfo : EIATTR_KPARAM_INFO
	.align		4
.L_1457:
        /*0068*/ 	.byte	0x04, 0x17
        /*006a*/ 	.short	(.L_1459 - .L_1458)
.L_1458:
        /*006c*/ 	.word	0x00000000
        /*0070*/ 	.short	0x0006
        /*0072*/ 	.short	0x0c0c
        /*0074*/ 	.byte	0x00, 0xf0, 0x11, 0x00


	//----- nvinfo : EIATTR_KPARAM_INFO
	.align		4
.L_1459:
        /*0078*/ 	.byte	0x04, 0x17
        /*007a*/ 	.short	(.L_1461 - .L_1460)
.L_1460:
        /*007c*/ 	.word	0x00000000
        /*0080*/ 	.short	0x0005
        /*0082*/ 	.short	0x0c08
        /*0084*/ 	.byte	0x00, 0xf0, 0x11, 0x00


	//----- nvinfo : EIATTR_KPARAM_INFO
	.align		4
.L_1461:
        /*0088*/ 	.byte	0x04, 0x17
        /*008a*/ 	.short	(.L_1463 - .L_1462)
.L_1462:
        /*008c*/ 	.word	0x00000000
        /*0090*/ 	.short	0x0004
        /*0092*/ 	.short	0x0c00
        /*0094*/ 	.byte	0x00, 0xf0, 0x21, 0x00


	//----- nvinfo : EIATTR_KPARAM_INFO
	.align		4
.L_1463:
        /*0098*/ 	.byte	0x04, 0x17
        /*009a*/ 	.short	(.L_1465 - .L_1464)
.L_1464:
        /*009c*/ 	.word	0x00000000
        /*00a0*/ 	.short	0x0003
        /*00a2*/ 	.short	0x0bf8
        /*00a4*/ 	.byte	0x00, 0xf0, 0x05, 0x00


	//----- nvinfo : EIATTR_KPARAM_INFO
	.align		4
.L_1465:
        /*00a8*/ 	.byte	0x04, 0x17
        /*00aa*/ 	.short	(.L_1467 - .L_1466)
.L_1466:
        /*00ac*/ 	.word	0x00000000
        /*00b0*/ 	.short	0x0002
        /*00b2*/ 	.short	0x0010
        /*00b4*/ 	.byte	0x00, 0xf0, 0xa1, 0x2f


	//----- nvinfo : EIATTR_KPARAM_INFO
	.align		4
.L_1467:
        /*00b8*/ 	.byte	0x04, 0x17
        /*00ba*/ 	.short	(.L_1469 - .L_1468)
.L_1468:
        /*00bc*/ 	.word	0x00000000
        /*00c0*/ 	.short	0x0001
        /*00c2*/ 	.short	0x0008
        /*00c4*/ 	.byte	0x00, 0xf0, 0x21, 0x00


	//----- nvinfo : EIATTR_KPARAM_INFO
	.align		4
.L_1469:
        /*00c8*/ 	.byte	0x04, 0x17
        /*00ca*/ 	.short	(.L_1471 - .L_1470)
.L_1470:
        /*00cc*/ 	.word	0x00000000
        /*00d0*/ 	.short	0x0000
        /*00d2*/ 	.short	0x0000
        /*00d4*/ 	.byte	0x00, 0xf0, 0x21, 0x00


	//----- nvinfo : EIATTR_SPARSE_MMA_MASK
	.align		4
.L_1471:
        /*00d8*/ 	.byte	0x03, 0x50
        /*00da*/ 	.short	0x0000


	//----- nvinfo : EIATTR_MAXREG_COUNT
	.align		4
        /*00dc*/ 	.byte	0x03, 0x1b
        /*00de*/ 	.short	0x00ff


	//----- nvinfo : EIATTR_EXTERNS
	.align		4
        /*00e0*/ 	.byte	0x04, 0x0f
        /*00e2*/ 	.short	(.L_1473 - .L_1472)


	//   ....[0]....
	.align		4
.L_1472:
        /*00e4*/ 	.word	index@(__assertfail)


	//----- nvinfo : EIATTR_MERCURY_ISA_VERSION
	.align		4
.L_1473:
        /*00e8*/ 	.byte	0x03, 0x5f
        /*00ea*/ 	.short	0x0101


	//----- nvinfo : EIATTR_SYSCALL_OFFSETS
	.align		4
        /*00ec*/ 	.byte	0x04, 0x46
        /*00ee*/ 	.short	(.L_1475 - .L_1474)


	//   ....[0]....
.L_1474:
        /*00f0*/ 	.word	0x00000140


	//   ....[1]....
        /*00f4*/ 	.word	0x00000280


	//   ....[2]....
        /*00f8*/ 	.word	0x000003c0


	//   ....[3]....
        /*00fc*/ 	.word	0x00000510


	//----- nvinfo : EIATTR_EXIT_INSTR_OFFSETS
	.align		4
.L_1475:
        /*0100*/ 	.byte	0x04, 0x1c
        /*0102*/ 	.short	(.L_1477 - .L_1476)


	//   ....[0]....
.L_1476:
        /*0104*/ 	.word	0x00000570


	//   ....[1]....
        /*0108*/ 	.word	0x00001250


	//   ....[2]....
        /*010c*/ 	.word	0x000025d0


	//----- nvinfo : EIATTR_CRS_STACK_SIZE
	.align		4
.L_1477:
        /*0110*/ 	.byte	0x04, 0x1e
        /*0112*/ 	.short	(.L_1479 - .L_1478)
.L_1478:
        /*0114*/ 	.word	0x00000000


	//----- nvinfo : EIATTR_CBANK_PARAM_SIZE
	.align		4
.L_1479:
        /*0118*/ 	.byte	0x03, 0x19
        /*011a*/ 	.short	0x0c30


	//----- nvinfo : EIATTR_PARAM_CBANK
	.align		4
        /*011c*/ 	.byte	0x04, 0x0a
        /*011e*/ 	.short	(.L_1481 - .L_1480)
	.align		4
.L_1480:
        /*0120*/ 	.word	index@(.nv.constant0._Z25multi_tensor_apply_kernelI18TensorListMetadataILi5EE25DistAdamCapturableFunctorIfN3c104HalfES4_EJPfffPiifS6_10adamMode_tfEEvlPViT_T0_DpT1_)
        /*0124*/ 	.short	0x0210
        /*0126*/ 	.short	0x0c30


	//----- nvinfo : EIATTR_SW_WAR
	.align		4
.L_1481:
        /*0128*/ 	.byte	0x04, 0x36
        /*012a*/ 	.short	(.L_1483 - .L_1482)
.L_1482:
        /*012c*/ 	.word	0x00000008
.L_1483:


//--------------------- .nv.info._Z25multi_tensor_apply_kernelI18TensorListMetadataILi5EE25DistAdamCapturableFunctorIfN3c104HalfEfEJPfffPiifS6_10adamMode_tfEEvlPViT_T0_DpT1_ --------------------------
	.section	.nv.info._Z25multi_tensor_apply_kernelI18TensorListMetadataILi5EE25DistAdamCapturableFunctorIfN3c104HalfEfEJPfffPiifS6_10adamMode_tfEEvlPViT_T0_DpT1_,"",@"SHT_CUDA_INFO"
	.sectionflags	@""
	.align	4


	//----- nvinfo : EIATTR_CUDA_API_VERSION
	.align		4
        /*0000*/ 	.byte	0x04, 0x37
        /*0002*/ 	.short	(.L_1485 - .L_1484)
.L_1484:
        /*0004*/ 	.word	0x00000082


	//----- nvinfo : EIATTR_KPARAM_INFO
	.align		4
.L_1485:
        /*0008*/ 	.byte	0x04, 0x17
        /*000a*/ 	.short	(.L_1487 - .L_1486)
.L_1486:
        /*000c*/ 	.word	0x00000000
        /*0010*/ 	.short	0x000c
        /*0012*/ 	.short	0x0c2c
        /*0014*/ 	.byte	0x00, 0xf0, 0x11, 0x00


	//----- nvinfo : EIATTR_KPARAM_INFO
	.align		4
.L_1487:
        /*0018*/ 	.byte	0x04, 0x17
        /*001a*/ 	.short	(.L_1489 - .L_1488)
.L_1488:
        /*001c*/ 	.word	0x00000000
        /*0020*/ 	.short	0x000b
        /*0022*/ 	.short	0x0c28
        /*0024*/ 	.byte	0x00, 0xf0, 0x11, 0x00


	//----- nvinfo : EIATTR_KPARAM_INFO
	.align		4
.L_1489:
        /*0028*/ 	.byte	0x04, 0x17
        /*002a*/ 	.short	(.L_1491 - .L_1490)
.L_1490:
        /*002c*/ 	.word	0x00000000
        /*0030*/ 	.short	0x000a
        /*0032*/ 	.short	0x0c20
        /*0034*/ 	.byte	0x00, 0xf0, 0x21, 0x00


	//----- nvinfo : EIATTR_KPARAM_INFO
	.align		4
.L_1491:
        /*0038*/ 	.byte	0x04, 0x17
        /*003a*/ 	.short	(.L_1493 - .L_1492)
.L_1492:
        /*003c*/ 	.word	0x00000000
        /*0040*/ 	.short	0x0009
        /*0042*/ 	.short	0x0c1c
        /*0044*/ 	.byte	0x00, 0xf0, 0x11, 0x00


	//----- nvinfo : EIATTR_KPARAM_INFO
	.align		4
.L_1493:
        /*0048*/ 	.byte	0x04, 0x17
        /*004a*/ 	.short	(.L_1495 - .L_1494)
.L_1494:
        /*004c*/ 	.word	0x00000000
        /*0050*/ 	.short	0x0008
        /*0052*/ 	.short	0x0c18
        /*0054*/ 	.byte	0x00, 0xf0, 0x11, 0x00


	//----- nvinfo : EIATTR_KPARAM_INFO
	.align		4
.L_1495:
        /*0058*/ 	.byte	0x04, 0x17
        /*005a*/ 	.short	(.L_1497 - .L_1496)
.L_1496:
        /*005c*/ 	.word	0x00000000
        /*0060*/ 	.short	0x0007
        /*0062*/ 	.short	0x0c10
        /*0064*/ 	.byte	0x00, 0xf0, 0x21, 0x00


	//----- nvinfo : EIATTR_KPARAM_INFO
	.align		4
.L_1497:
        /*0068*/ 	.byte	0x04, 0x17
        /*006a*/ 	.short	(.L_1499 - .L_1498)
.L_1498:
        /*006c*/ 	.word	0x00000000
        /*0070*/ 	.short	0x0006
        /*0072*/ 	.short	0x0c0c
        /*0074*/ 	.byte	0x00, 0xf0, 0x11, 0x00


	//----- nvinfo : EIATTR_KPARAM_INFO
	.align		4
.L_1499:
        /*0078*/ 	.byte	0x04, 0x17
        /*007a*/ 	.short	(.L_1501 - .L_1500)
.L_1500:
        /*007c*/ 	.word	0x00000000
        /*0080*/ 	.short	0x0005
        /*0082*/ 	.short	0x0c08
        /*0084*/ 	.byte	0x00, 0xf0, 0x11, 0x00


	//----- nvinfo : EIATTR_KPARAM_INFO
	.align		4
.L_1501:
        /*0088*/ 	.byte	0x04, 0x17
        /*008a*/ 	.short	(.L_1503 - .L_1502)
.L_1502:
        /*008c*/ 	.word	0x00000000
        /*0090*/ 	.short	0x0004
        /*0092*/ 	.short	0x0c00
        /*0094*/ 	.byte	0x00, 0xf0, 0x21, 0x00


	//----- nvinfo : EIATTR_KPARAM_INFO
	.align		4
.L_1503:
        /*0098*/ 	.byte	0x04, 0x17
        /*009a*/ 	.short	(.L_1505 - .L_1504)
.L_1504:
        /*009c*/ 	.word	0x00000000
        /*00a0*/ 	.short	0x0003
        /*00a2*/ 	.short	0x0bf8
        /*00a4*/ 	.byte	0x00, 0xf0, 0x05, 0x00


	//----- nvinfo : EIATTR_KPARAM_INFO
	.align		4
.L_1505:
        /*00a8*/ 	.byte	0x04, 0x17
        /*00aa*/ 	.short	(.L_1507 - .L_1506)
.L_1506:
        /*00ac*/ 	.word	0x00000000
        /*00b0*/ 	.short	0x0002
        /*00b2*/ 	.short	0x0010
        /*00b4*/ 	.byte	0x00, 0xf0, 0xa1, 0x2f


	//----- nvinfo : EIATTR_KPARAM_INFO
	.align		4
.L_1507:
        /*00b8*/ 	.byte	0x04, 0x17
        /*00ba*/ 	.short	(.L_1509 - .L_1508)
.L_1508:
        /*00bc*/ 	.word	0x00000000
        /*00c0*/ 	.short	0x0001
        /*00c2*/ 	.short	0x0008
        /*00c4*/ 	.byte	0x00, 0xf0, 0x21, 0x00


	//----- nvinfo : EIATTR_KPARAM_INFO
	.align		4
.L_1509:
        /*00c8*/ 	.byte	0x04, 0x17
        /*00ca*/ 	.short	(.L_1511 - .L_1510)
.L_1510:
        /*00cc*/ 	.word	0x00000000
        /*00d0*/ 	.short	0x0000
        /*00d2*/ 	.short	0x0000
        /*00d4*/ 	.byte	0x00, 0xf0, 0x21, 0x00


	//----- nvinfo : EIATTR_SPARSE_MMA_MASK
	.align		4
.L_1511:
        /*00d8*/ 	.byte	0x03, 0x50
        /*00da*/ 	.short	0x0000


	//----- nvinfo : EIATTR_MAXREG_COUNT
	.align		4
        /*00dc*/ 	.byte	0x03, 0x1b
        /*00de*/ 	.short	0x00ff


	//----- nvinfo : EIATTR_EXTERNS
	.align		4
        /*00e0*/ 	.byte	0x04, 0x0f
        /*00e2*/ 	.short	(.L_1513 - .L_1512)


	//   ....[0]....
	.align		4
.L_1512:
        /*00e4*/ 	.word	index@(__assertfail)


	//----- nvinfo : EIATTR_MERCURY_ISA_VERSION
	.align		4
.L_1513:
        /*00e8*/ 	.byte	0x03, 0x5f
        /*00ea*/ 	.short	0x0101


	//----- nvinfo : EIATTR_SYSCALL_OFFSETS
	.align		4
        /*00ec*/ 	.byte	0x04, 0x46
        /*00ee*/ 	.short	(.L_1515 - .L_1514)


	//   ....[0]....
.L_1514:
        /*00f0*/ 	.word	0x00000140


	//   ....[1]....
        /*00f4*/ 	.word	0x00000280


	//   ....[2]....
        /*00f8*/ 	.word	0x000003c0


	//   ....[3]....
        /*00fc*/ 	.word	0x00000510


	//----- nvinfo : EIATTR_EXIT_INSTR_OFFSETS
	.align		4
.L_1515:
        /*0100*/ 	.byte	0x04, 0x1c
        /*0102*/ 	.short	(.L_1517 - .L_1516)


	//   ....[0]....
.L_1516:
        /*0104*/ 	.word	0x00000570


	//   ....[1]....
        /*0108*/ 	.word	0x00001240


	//   ....[2]....
        /*010c*/ 	.word	0x00002510


	//----- nvinfo : EIATTR_CRS_STACK_SIZE
	.align		4
.L_1517:
        /*0110*/ 	.byte	0x04, 0x1e
        /*0112*/ 	.short	(.L_1519 - .L_1518)
.L_1518:
        /*0114*/ 	.word	0x00000000


	//----- nvinfo : EIATTR_CBANK_PARAM_SIZE
	.align		4
.L_1519:
        /*0118*/ 	.byte	0x03, 0x19
        /*011a*/ 	.short	0x0c30


	//----- nvinfo : EIATTR_PARAM_CBANK
	.align		4
        /*011c*/ 	.byte	0x04, 0x0a
        /*011e*/ 	.short	(.L_1521 - .L_1520)
	.align		4
.L_1520:
        /*0120*/ 	.word	index@(.nv.constant0._Z25multi_tensor_apply_kernelI18TensorListMetadataILi5EE25DistAdamCapturableFunctorIfN3c104HalfEfEJPfffPiifS6_10adamMode_tfEEvlPViT_T0_DpT1_)
        /*0124*/ 	.short	0x0210
        /*0126*/ 	.short	0x0c30


	//----- nvinfo : EIATTR_SW_WAR
	.align		4
.L_1521:
        /*0128*/ 	.byte	0x04, 0x36
        /*012a*/ 	.short	(.L_1523 - .L_1522)
.L_1522:
        /*012c*/ 	.word	0x00000008
.L_1523:


//--------------------- .nv.info._Z25multi_tensor_apply_kernelI18TensorListMetadataILi5EE25DistAdamCapturableFunctorIffN3c108BFloat16EEJPfffPiifS6_10adamMode_tfEEvlPViT_T0_DpT1_ --------------------------
	.section	.nv.info._Z25multi_tensor_apply_kernelI18TensorListMetadataILi5EE25DistAdamCapturableFunctorIffN3c108BFloat16EEJPfffPiifS6_10adamMode_tfEEvlPViT_T0_DpT1_,"",@"SHT_CUDA_INFO"
	.sectionflags	@""
	.align	4


	//----- nvinfo : EIATTR_CUDA_API_VERSION
	.align		4
        /*0000*/ 	.byte	0x04, 0x37
        /*0002*/ 	.short	(.L_1525 - .L_1524)
.L_1524:
        /*0004*/ 	.word	0x00000082


	//----- nvinfo : EIATTR_KPARAM_INFO
	.align		4
.L_1525:
        /*0008*/ 	.byte	0x04, 0x17
        /*000a*/ 	.short	(.L_1527 - .L_1526)
.L_1526:
        /*000c*/ 	.word	0x00000000
        /*0010*/ 	.short	0x000c
        /*0012*/ 	.short	0x0c2c
        /*0014*/ 	.byte	0x00, 0xf0, 0x11, 0x00


	//----- nvinfo : EIATTR_KPARAM_INFO
	.align		4
.L_1527:
        /*0018*/ 	.byte	0x04, 0x17
        /*001a*/ 	.short	(.L_1529 - .L_1528)
.L_1528:
        /*001c*/ 	.word	0x00000000
        /*0020*/ 	.short	0x000b
        /*0022*/ 	.short	0x0c28
        /*0024*/ 	.byte	0x00, 0xf0, 0x11, 0x00


	//----- nvinfo : EIATTR_KPARAM_INFO
	.align		4
.L_1529:
        /*0028*/ 	.byte	0x04, 0x17
        /*002a*/ 	.short	(.L_1531 - .L_1530)
.L_1530:
        /*002c*/ 	.word	0x00000000
        /*0030*/ 	.short	0x000a
        /*0032*/ 	.short	0x0c20
        /*0034*/ 	.byte	0x00, 0xf0, 0x21, 0x00


	//----- nvinfo : EIATTR_KPARAM_INFO
	.align		4
.L_1531:
        /*0038*/ 	.byte	0x04, 0x17
        /*003a*/ 	.short	(.L_1533 - .L_1532)
.L_1532:
        /*003c*/ 	.word	0x00000000
        /*0040*/ 	.short	0x0009
        /*0042*/ 	.short	0x0c1c
        /*0044*/ 	.byte	0x00, 0xf0, 0x11, 0x00


	//----- nvinfo : EIATTR_KPARAM_INFO
	.align		4
.L_1533:
        /*0048*/ 	.byte	0x04, 0x17
        /*004a*/ 	.short	(.L_1535 - .L_1534)
.L_1534:
        /*004c*/ 	.word	0x00000000
        /*0050*/ 	.short	0x0008
        /*0052*/ 	.short	0x0c18
        /*0054*/ 	.byte	0x00, 0xf0, 0x11, 0x00


	//----- nvinfo : EIATTR_KPARAM_INFO
	.align		4
.L_1535:
        /*0058*/ 	.byte	0x04, 0x17
        /*005a*/ 	.short	(.L_1537 - .L_1536)
.L_1536:
        /*005c*/ 	.word	0x00000000
        /*0060*/ 	.short	0x0007
        /*0062*/ 	.short	0x0c10
        /*0064*/ 	.byte	0x00, 0xf0, 0x21, 0x00


	//----- nvinfo : EIATTR_KPARAM_INFO
	.align		4
.L_1537:
        /*0068*/ 	.byte	0x04, 0x17
        /*006a*/ 	.short	(.L_1539 - .L_1538)
.L_1538:
        /*006c*/ 	.word	0x00000000
        /*0070*/ 	.short	0x0006
        /*0072*/ 	.short	0x0c0c
        /*0074*/ 	.byte	0x00, 0xf0, 0x11, 0x00


	//----- nvinfo : EIATTR_KPARAM_INFO
	.align		4
.L_1539:
        /*0078*/ 	.byte	0x04, 0x17
        /*007a*/ 	.short	(.L_1541 - .L_1540)
.L_1540:
        /*007c*/ 	.word	0x00000000
        /*0080*/ 	.short	0x0005
        /*0082*/ 	.short	0x0c08
        /*0084*/ 	.byte	0x00, 0xf0, 0x11, 0x00


	//----- nvinfo : EIATTR_KPARAM_INFO
	.align		4
.L_1541:
        /*0088*/ 	.byte	0x04, 0x17
        /*008a*/ 	.short	(.L_1543 - .L_1542)
.L_1542:
        /*008c*/ 	.word	0x00000000
        /*0090*/ 	.short	0x0004
        /*0092*/ 	.short	0x0c00
        /*0094*/ 	.byte	0x00, 0xf0, 0x21, 0x00


	//----- nvinfo : EIATTR_KPARAM_INFO
	.align		4
.L_1543:
        /*0098*/ 	.byte	0x04, 0x17
        /*009a*/ 	.short	(.L_1545 - .L_1544)
.L_1544:
        /*009c*/ 	.word	0x00000000
        /*00a0*/ 	.short	0x0003
        /*00a2*/ 	.short	0x0bf8
        /*00a4*/ 	.byte	0x00, 0xf0, 0x05, 0x00


	//----- nvinfo : EIATTR_KPARAM_INFO
	.align		4
.L_1545:
        /*00a8*/ 	.byte	0x04, 0x17
        /*00aa*/ 	.short	(.L_1547 - .L_1546)
.L_1546:
        /*00ac*/ 	.word	0x00000000
        /*00b0*/ 	.short	0x0002
        /*00b2*/ 	.short	0x0010
        /*00b4*/ 	.byte	0x00, 0xf0, 0xa1, 0x2f


	//----- nvinfo : EIATTR_KPARAM_INFO
	.align		4
.L_1547:
        /*00b8*/ 	.byte	0x04, 0x17
        /*00ba*/ 	.short	(.L_1549 - .L_1548)
.L_1548:
        /*00bc*/ 	.word	0x00000000
        /*00c0*/ 	.short	0x0001
        /*00c2*/ 	.short	0x0008
        /*00c4*/ 	.byte	0x00, 0xf0, 0x21, 0x00


	//----- nvinfo : EIATTR_KPARAM_INFO
	.align		4
.L_1549:
        /*00c8*/ 	.byte	0x04, 0x17
        /*00ca*/ 	.short	(.L_1551 - .L_1550)
.L_1550:
        /*00cc*/ 	.word	0x00000000
        /*00d0*/ 	.short	0x0000
        /*00d2*/ 	.short	0x0000
        /*00d4*/ 	.byte	0x00, 0xf0, 0x21, 0x00


	//----- nvinfo : EIATTR_SPARSE_MMA_MASK
	.align		4
.L_1551:
        /*00d8*/ 	.byte	0x03, 0x50
        /*00da*/ 	.short	0x0000


	//----- nvinfo : EIATTR_MAXREG_COUNT
	.align		4
        /*00dc*/ 	.byte	0x03, 0x1b
        /*00de*/ 	.short	0x00ff


	//----- nvinfo : EIATTR_EXTERNS
	.align		4
        /*00e0*/ 	.byte	0x04, 0x0f
        /*00e2*/ 	.short	(.L_1553 - .L_1552)


	//   ....[0]....
	.align		4
.L_1552:
        /*00e4*/ 	.word	index@(__assertfail)


	//----- nvinfo : EIATTR_MERCURY_ISA_VERSION
	.align		4
.L_1553:
        /*00e8*/ 	.byte	0x03, 0x5f
        /*00ea*/ 	.short	0x0101


	//----- nvinfo : EIATTR_SYSCALL_OFFSETS
	.align		4
        /*00ec*/ 	.byte	0x04, 0x46
        /*00ee*/ 	.short	(.L_1555 - .L_1554)


	//   ....[0]....
.L_1554:
        /*00f0*/ 	.word	0x00000140


	//   ....[1]....
        /*00f4*/ 	.word	0x00000280


	//   ....[2]....
        /*00f8*/ 	.word	0x000003c0


	//   ....[3]....
        /*00fc*/ 	.word	0x00000510


	//----- nvinfo : EIATTR_EXIT_INSTR_OFFSETS
	.align		4
.L_1555:
        /*0100*/ 	.byte	0x04, 0x1c
        /*0102*/ 	.short	(.L_1557 - .L_1556)


	//   ....[0]....
.L_1556:
        /*0104*/ 	.word	0x00000570


	//   ....[1]....
        /*0108*/ 	.word	0x00001240


	//   ....[2]....
        /*010c*/ 	.word	0x000024a0


	//----- nvinfo : EIATTR_CRS_STACK_SIZE
	.align		4
.L_1557:
        /*0110*/ 	.byte	0x04, 0x1e
        /*0112*/ 	.short	(.L_1559 - .L_1558)
.L_1558:
        /*0114*/ 	.word	0x00000000


	//----- nvinfo : EIATTR_CBANK_PARAM_SIZE
	.align		4
.L_1559:
        /*0118*/ 	.byte	0x03, 0x19
        /*011a*/ 	.short	0x0c30


	//----- nvinfo : EIATTR_PARAM_CBANK
	.align		4
        /*011c*/ 	.byte	0x04, 0x0a
        /*011e*/ 	.short	(.L_1561 - .L_1560)
	.align		4
.L_1560:
        /*0120*/ 	.word	index@(.nv.constant0._Z25multi_tensor_apply_kernelI18TensorListMetadataILi5EE25DistAdamCapturableFunctorIffN3c108BFloat16EEJPfffPiifS6_10adamMode_tfEEvlPViT_T0_DpT1_)
        /*0124*/ 	.short	0x0210
        /*0126*/ 	.short	0x0c30


	//----- nvinfo : EIATTR_SW_WAR
	.align		4
.L_1561:
        /*0128*/ 	.byte	0x04, 0x36
        /*012a*/ 	.short	(.L_1563 - .L_1562)
.L_1562:
        /*012c*/ 	.word	0x00000008
.L_1563:


//--------------------- .nv.info._Z25multi_tensor_apply_kernelI18TensorListMetadataILi5EE25DistAdamCapturableFunctorIffN3c104HalfEEJPfffPiifS6_10adamMode_tfEEvlPViT_T0_DpT1_ --------------------------
	.section	.nv.info._Z25multi_tensor_apply_kernelI18TensorListMetadataILi5EE25DistAdamCapturableFunctorIffN3c104HalfEEJPfffPiifS6_10adamMode_tfEEvlPViT_T0_DpT1_,"",@"SHT_CUDA_INFO"
	.sectionflags	@""
	.align	4


	//----- nvinfo : EIATTR_CUDA_API_VERSION
	.align		4
        /*0000*/ 	.byte	0x04, 0x37
        /*0002*/ 	.short	(.L_1565 - .L_1564)
.L_1564:
        /*0004*/ 	.word	0x00000082


	//----- nvinfo : EIATTR_KPARAM_INFO
	.align		4
.L_1565:
        /*0008*/ 	.byte	0x04, 0x17
        /*000a*/ 	.short	(.L_1567 - .L_1566)
.L_1566:
        /*000c*/ 	.word	0x00000000
        /*0010*/ 	.short	0x000c
        /*0012*/ 	.short	0x0c2c
        /*0014*/ 	.byte	0x00, 0xf0, 0x11, 0x00


	//----- nvinfo : EIATTR_KPARAM_INFO
	.align		4
.L_1567:
        /*0018*/ 	.byte	0x04, 0x17
        /*001a*/ 	.short	(.L_1569 - .L_1568)
.L_1568:
        /*001c*/ 	.word	0x00000000
        /*0020*/ 	.short	0x000b
        /*0022*/ 	.short	0x0c28
        /*0024*/ 	.byte	0x00, 0xf0, 0x11, 0x00


	//----- nvinfo : EIATTR_KPARAM_INFO
	.align		4
.L_1569:
        /*0028*/ 	.byte	0x04, 0x17
        /*002a*/ 	.short	(.L_1571 - .L_1570)
.L_1570:
        /*002c*/ 	.word	0x00000000
        /*0030*/ 	.short	0x000a
        /*0032*/ 	.short	0x0c20
        /*0034*/ 	.byte	0x00, 0xf0, 0x21, 0x00


	//----- nvinfo : EIATTR_KPARAM_INFO
	.align		4
.L_1571:
        /*0038*/ 	.byte	0x04, 0x17
        /*003a*/ 	.short	(.L_1573 - .L_1572)
.L_1572:
        /*003c*/ 	.word	0x00000000
        /*0040*/ 	.short	0x0009
        /*0042*/ 	.short	0x0c1c
        /*0044*/ 	.byte	0x00, 0xf0, 0x11, 0x00


	//----- nvinfo : EIATTR_KPARAM_INFO
	.align		4
.L_1573:
        /*0048*/ 	.byte	0x04, 0x17
        /*004a*/ 	.short	(.L_1575 - .L_1574)
.L_1574:
        /*004c*/ 	.word	0x00000000
        /*0050*/ 	.short	0x0008
        /*0052*/ 	.short	0x0c18
        /*0054*/ 	.byte	0x00, 0xf0, 0x11, 0x00


	//----- nvinfo : EIATTR_KPARAM_INFO
	.align		4
.L_1575:
        /*0058*/ 	.byte	0x04, 0x17
        /*005a*/ 	.short	(.L_1577 - .L_1576)
.L_1576:
        /*005c*/ 	.word	0x00000000
        /*0060*/ 	.short	0x0007
        /*0062*/ 	.short	0x0c10
        /*0064*/ 	.byte	0x00, 0xf0, 0x21, 0x00


	//----- nvinfo : EIATTR_KPARAM_INFO
	.align		4
.L_1577:
        /*0068*/ 	.byte	0x04, 0x17
        /*006a*/ 	.short	(.L_1579 - .L_1578)
.L_1578:
        /*006c*/ 	.word	0x00000000
        /*0070*/ 	.short	0x0006
        /*0072*/ 	.short	0x0c0c
        /*0074*/ 	.byte	0x00, 0xf0, 0x11, 0x00


	//----- nvinfo : EIATTR_KPARAM_INFO
	.align		4
.L_1579:
        /*0078*/ 	.byte	0x04, 0x17
        /*007a*/ 	.short	(.L_1581 - .L_1580)
.L_1580:
        /*007c*/ 	.word	0x00000000
        /*0080*/ 	.short	0x0005
        /*0082*/ 	.short	0x0c08
        /*0084*/ 	.byte	0x00, 0xf0, 0x11, 0x00


	//----- nvinfo : EIATTR_KPARAM_INFO
	.align		4
.L_1581:
        /*0088*/ 	.byte	0x04, 0x17
        /*008a*/ 	.short	(.L_1583 - .L_1582)
.L_1582:
        /*008c*/ 	.word	0x00000000
        /*0090*/ 	.short	0x0004
        /*0092*/ 	.short	0x0c00
        /*0094*/ 	.byte	0x00, 0xf0, 0x21, 0x00


	//----- nvinfo : EIATTR_KPARAM_INFO
	.align		4
.L_1583:
        /*0098*/ 	.byte	0x04, 0x17
        /*009a*/ 	.short	(.L_1585 - .L_1584)
.L_1584:
        /*009c*/ 	.word	0x00000000
        /*00a0*/ 	.short	0x0003
        /*00a2*/ 	.short	0x0bf8
        /*00a4*/ 	.byte	0x00, 0xf0, 0x05, 0x00


	//----- nvinfo : EIATTR_KPARAM_INFO
	.align		4
.L_1585:
        /*00a8*/ 	.byte	0x04, 0x17
        /*00aa*/ 	.short	(.L_1587 - .L_1586)
.L_1586:
        /*00ac*/ 	.word	0x00000000
        /*00b0*/ 	.short	0x0002
        /*00b2*/ 	.short	0x0010
        /*00b4*/ 	.byte	0x00, 0xf0, 0xa1, 0x2f


	//----- nvinfo : EIATTR_KPARAM_INFO
	.align		4
.L_1587:
        /*00b8*/ 	.byte	0x04, 0x17
        /*00ba*/ 	.short	(.L_1589 - .L_1588)
.L_1588:
        /*00bc*/ 	.word	0x00000000
        /*00c0*/ 	.short	0x0001
        /*00c2*/ 	.short	0x0008
        /*00c4*/ 	.byte	0x00, 0xf0, 0x21, 0x00


	//----- nvinfo : EIATTR_KPARAM_INFO
	.align		4
.L_1589:
        /*00c8*/ 	.byte	0x04, 0x17
        /*00ca*/ 	.short	(.L_1591 - .L_1590)
.L_1590:
        /*00cc*/ 	.word	0x00000000
        /*00d0*/ 	.short	0x0000
        /*00d2*/ 	.short	0x0000
        /*00d4*/ 	.byte	0x00, 0xf0, 0x21, 0x00


	//----- nvinfo : EIATTR_SPARSE_MMA_MASK
	.align		4
.L_1591:
        /*00d8*/ 	.byte	0x03, 0x50
        /*00da*/ 	.short	0x0000


	//----- nvinfo : EIATTR_MAXREG_COUNT
	.align		4
        /*00dc*/ 	.byte	0x03, 0x1b
        /*00de*/ 	.short	0x00ff


	//----- nvinfo : EIATTR_EXTERNS
	.align		4
        /*00e0*/ 	.byte	0x04, 0x0f
        /*00e2*/ 	.short	(.L_1593 - .L_1592)


	//   ....[0]....
	.align		4
.L_1592:
        /*00e4*/ 	.word	index@(__assertfail)


	//----- nvinfo : EIATTR_MERCURY_ISA_VERSION
	.align		4
.L_1593:
        /*00e8*/ 	.byte	0x03, 0x5f
        /*00ea*/ 	.short	0x0101


	//----- nvinfo : EIATTR_SYSCALL_OFFSETS
	.align		4
        /*00ec*/ 	.byte	0x04, 0x46
        /*00ee*/ 	.short	(.L_1595 - .L_1594)


	//   ....[0]....
.L_1594:
        /*00f0*/ 	.word	0x00000140


	//   ....[1]....
        /*00f4*/ 	.word	0x00000280


	//   ....[2]....
        /*00f8*/ 	.word	0x000003c0


	//   ....[3]....
        /*00fc*/ 	.word	0x00000510


	//----- nvinfo : EIATTR_EXIT_INSTR_OFFSETS
	.align		4
.L_1595:
        /*0100*/ 	.byte	0x04, 0x1c
        /*0102*/ 	.short	(.L_1597 - .L_1596)


	//   ....[0]....
.L_1596:
        /*0104*/ 	.word	0x00000570


	//   ....[1]....
        /*0108*/ 	.word	0x00001240


	//   ....[2]....
        /*010c*/ 	.word	0x000024a0


	//----- nvinfo : EIATTR_CRS_STACK_SIZE
	.align		4
.L_1597:
        /*0110*/ 	.byte	0x04, 0x1e
        /*0112*/ 	.short	(.L_1599 - .L_1598)
.L_1598:
        /*0114*/ 	.word	0x00000000


	//----- nvinfo : EIATTR_CBANK_PARAM_SIZE
	.align		4
.L_1599:
        /*0118*/ 	.byte	0x03, 0x19
        /*011a*/ 	.short	0x0c30


	//----- nvinfo : EIATTR_PARAM_CBANK
	.align		4
        /*011c*/ 	.byte	0x04, 0x0a
        /*011e*/ 	.short	(.L_1601 - .L_1600)
	.align		4
.L_1600:
        /*0120*/ 	.word	index@(.nv.constant0._Z25multi_tensor_apply_kernelI18TensorListMetadataILi5EE25DistAdamCapturableFunctorIffN3c104HalfEEJPfffPiifS6_10adamMode_tfEEvlPViT_T0_DpT1_)
        /*0124*/ 	.short	0x0210
        /*0126*/ 	.short	0x0c30


	//----- nvinfo : EIATTR_SW_WAR
	.align		4
.L_1601:
        /*0128*/ 	.byte	0x04, 0x36
        /*012a*/ 	.short	(.L_1603 - .L_1602)
.L_1602:
        /*012c*/ 	.word	0x00000008
.L_1603:


//--------------------- .nv.info._Z25multi_tensor_apply_kernelI18TensorListMetadataILi5EE25DistAdamCapturableFunctorIfffEJPfffPiifS4_10adamMode_tfEEvlPViT_T0_DpT1_ --------------------------
	.section	.nv.info._Z25multi_tensor_apply_kernelI18TensorListMetadataILi5EE25DistAdamCapturableFunctorIfffEJPfffPiifS4_10adamMode_tfEEvlPViT_T0_DpT1_,"",@"SHT_CUDA_INFO"
	.sectionflags	@""
	.align	4


	//----- nvinfo : EIATTR_CUDA_API_VERSION
	.align		4
        /*0000*/ 	.byte	0x04, 0x37
        /*0002*/ 	.short	(.L_1605 - .L_1604)
.L_1604:
        /*0004*/ 	.word	0x00000082


	//----- nvinfo : EIATTR_KPARAM_INFO
	.align		4
.L_1605:
        /*0008*/ 	.byte	0x04, 0x17
        /*000a*/ 	.short	(.L_1607 - .L_1606)
.L_1606:
        /*000c*/ 	.word	0x00000000
        /*0010*/ 	.short	0x000c
        /*0012*/ 	.short	0x0c2c
        /*0014*/ 	.byte	0x00, 0xf0, 0x11, 0x00


	//----- nvinfo : EIATTR_KPARAM_INFO
	.align		4
.L_1607:
        /*0018*/ 	.byte	0x04, 0x17
        /*001a*/ 	.short	(.L_1609 - .L_1608)
.L_1608:
        /*001c*/ 	.word	0x00000000
        /*0020*/ 	.short	0x000b
        /*0022*/ 	.short	0x0c28
        /*0024*/ 	.byte	0x00, 0xf0, 0x11, 0x00


	//----- nvinfo : EIATTR_KPARAM_INFO
	.align		4
.L_1609:
        /*0028*/ 	.byte	0x04, 0x17
        /*002a*/ 	.short	(.L_1611 - .L_1610)
.L_1610:
        /*002c*/ 	.word	0x00000000
        /*0030*/ 	.short	0x000a
        /*0032*/ 	.short	0x0c20
        /*0034*/ 	.byte	0x00, 0xf0, 0x21, 0x00


	//----- nvinfo : EIATTR_KPARAM_INFO
	.align		4
.L_1611:
        /*0038*/ 	.byte	0x04, 0x17
        /*003a*/ 	.short	(.L_1613 - .L_1612)
.L_1612:
        /*003c*/ 	.word	0x00000000
        /*0040*/ 	.short	0x0009
        /*0042*/ 	.short	0x0c1c
        /*0044*/ 	.byte	0x00, 0xf0, 0x11, 0x00


	//----- nvinfo : EIATTR_KPARAM_INFO
	.align		4
.L_1613:
        /*0048*/ 	.byte	0x04, 0x17
        /*004a*/ 	.short	(.L_1615 - .L_1614)
.L_1614:
        /*004c*/ 	.word	0x00000000
        /*0050*/ 	.short	0x0008
        /*0052*/ 	.short	0x0c18
        /*0054*/ 	.byte	0x00, 0xf0, 0x11, 0x00


	//----- nvinfo : EIATTR_KPARAM_INFO
	.align		4
.L_1615:
        /*0058*/ 	.byte	0x04, 0x17
        /*005a*/ 	.short	(.L_1617 - .L_1616)
.L_1616:
        /*005c*/ 	.word	0x00000000
        /*0060*/ 	.short	0x0007
        /*0062*/ 	.short	0x0c10
        /*0064*/ 	.byte	0x00, 0xf0, 0x21, 0x00


	//----- nvinfo : EIATTR_KPARAM_INFO
	.align		4
.L_1617:
        /*0068*/ 	.byte	0x04, 0x17
        /*006a*/ 	.short	(.L_1619 - .L_1618)
.L_1618:
        /*006c*/ 	.word	0x00000000
        /*0070*/ 	.short	0x0006
        /*0072*/ 	.short	0x0c0c
        /*0074*/ 	.byte	0x00, 0xf0, 0x11, 0x00


	//----- nvinfo : EIATTR_KPARAM_INFO
	.align		4
.L_1619:
        /*0078*/ 	.byte	0x04, 0x17
        /*007a*/ 	.short	(.L_1621 - .L_1620)
.L_1620:
        /*007c*/ 	.word	0x00000000
        /*0080*/ 	.short	0x0005
        /*0082*/ 	.short	0x0c08
        /*0084*/ 	.byte	0x00, 0xf0, 0x11, 0x00


	//----- nvinfo : EIATTR_KPARAM_INFO
	.align		4
.L_1621:
        /*0088*/ 	.byte	0x04, 0x17
        /*008a*/ 	.short	(.L_1623 - .L_1622)
.L_1622:
        /*008c*/ 	.word	0x00000000
        /*0090*/ 	.short	0x0004
        /*0092*/ 	.short	0x0c00
        /*0094*/ 	.byte	0x00, 0xf0, 0x21, 0x00


	//----- nvinfo : EIATTR_KPARAM_INFO
	.align		4
.L_1623:
        /*0098*/ 	.byte	0x04, 0x17
        /*009a*/ 	.short	(.L_1625 - .L_1624)
.L_1624:
        /*009c*/ 	.word	0x00000000
        /*00a0*/ 	.short	0x0003
        /*00a2*/ 	.short	0x0bf8
        /*00a4*/ 	.byte	0x00, 0xf0, 0x05, 0x00


	//----- nvinfo : EIATTR_KPARAM_INFO
	.align		4
.L_1625:
        /*00a8*/ 	.byte	0x04, 0x17
        /*00aa*/ 	.short	(.L_1627 - .L_1626)
.L_1626:
        /*00ac*/ 	.word	0x00000000
        /*00b0*/ 	.short	0x0002
        /*00b2*/ 	.short	0x0010
        /*00b4*/ 	.byte	0x00, 0xf0, 0xa1, 0x2f


	//----- nvinfo : EIATTR_KPARAM_INFO
	.align		4
.L_1627:
        /*00b8*/ 	.byte	0x04, 0x17
        /*00ba*/ 	.short	(.L_1629 - .L_1628)
.L_1628:
        /*00bc*/ 	.word	0x00000000
        /*00c0*/ 	.short	0x0001
        /*00c2*/ 	.short	0x0008
        /*00c4*/ 	.byte	0x00, 0xf0, 0x21, 0x00


	//----- nvinfo : EIATTR_KPARAM_INFO
	.align		4
.L_1629:
        /*00c8*/ 	.byte	0x04, 0x17
        /*00ca*/ 	.short	(.L_1631 - .L_1630)
.L_1630:
        /*00cc*/ 	.word	0x00000000
        /*00d0*/ 	.short	0x0000
        /*00d2*/ 	.short	0x0000
        /*00d4*/ 	.byte	0x00, 0xf0, 0x21, 0x00


	//----- nvinfo : EIATTR_SPARSE_MMA_MASK
	.align		4
.L_1631:
        /*00d8*/ 	.byte	0x03, 0x50
        /*00da*/ 	.short	0x0000


	//----- nvinfo : EIATTR_MAXREG_COUNT
	.align		4
        /*00dc*/ 	.byte	0x03, 0x1b
        /*00de*/ 	.short	0x00ff


	//----- nvinfo : EIATTR_EXTERNS
	.align		4
        /*00e0*/ 	.byte	0x04, 0x0f
        /*00e2*/ 	.short	(.L_1633 - .L_1632)


	//   ....[0]....
	.align		4
.L_1632:
        /*00e4*/ 	.word	index@(__assertfail)


	//----- nvinfo : EIATTR_MERCURY_ISA_VERSION
	.align		4
.L_1633:
        /*00e8*/ 	.byte	0x03, 0x5f
        /*00ea*/ 	.short	0x0101


	//----- nvinfo : EIATTR_SYSCALL_OFFSETS
	.align		4
        /*00ec*/ 	.byte	0x04, 0x46
        /*00ee*/ 	.short	(.L_1635 - .L_1634)


	//   ....[0]....
.L_1634:
        /*00f0*/ 	.word	0x00000140


	//   ....[1]....
        /*00f4*/ 	.word	0x00000280


	//   ....[2]....
        /*00f8*/ 	.word	0x000003c0


	//   ....[3]....
        /*00fc*/ 	.word	0x00000510


	//----- nvinfo : EIATTR_EXIT_INSTR_OFFSETS
	.align		4
.L_1635:
        /*0100*/ 	.byte	0x04, 0x1c
        /*0102*/ 	.short	(.L_1637 - .L_1636)


	//   ....[0]....
.L_1636:
        /*0104*/ 	.word	0x00000570


	//   ....[1]....
        /*0108*/ 	.word	0x00001240


	//   ....[2]....
        /*010c*/ 	.word	0x00002400


	//----- nvinfo : EIATTR_CRS_STACK_SIZE
	.align		4
.L_1637:
        /*0110*/ 	.byte	0x04, 0x1e
        /*0112*/ 	.short	(.L_1639 - .L_1638)
.L_1638:
        /*0114*/ 	.word	0x00000000


	//----- nvinfo : EIATTR_CBANK_PARAM_SIZE
	.align		4
.L_1639:
        /*0118*/ 	.byte	0x03, 0x19
        /*011a*/ 	.short	0x0c30


	//----- nvinfo : EIATTR_PARAM_CBANK
	.align		4
        /*011c*/ 	.byte	0x04, 0x0a
        /*011e*/ 	.short	(.L_1641 - .L_1640)
	.align		4
.L_1640:
        /*0120*/ 	.word	index@(.nv.constant0._Z25multi_tensor_apply_kernelI18TensorListMetadataILi5EE25DistAdamCapturableFunctorIfffEJPfffPiifS4_10adamMode_tfEEvlPViT_T0_DpT1_)
        /*0124*/ 	.short	0x0210
        /*0126*/ 	.short	0x0c30


	//----- nvinfo : EIATTR_SW_WAR
	.align		4
.L_1641:
        /*0128*/ 	.byte	0x04, 0x36
        /*012a*/ 	.short	(.L_1643 - .L_1642)
.L_1642:
        /*012c*/ 	.word	0x00000008
.L_1643:


//--------------------- .nv.info._Z25multi_tensor_apply_kernelI18TensorListMetadataILi5EE15DistAdamFunctorIN3c108BFloat16ES4_S4_EJPfffffff10adamMode_tfEEvlPViT_T0_DpT1_ --------------------------
	.section	.nv.info._Z25multi_tensor_apply_kernelI18TensorListMetadataILi5EE15DistAdamFunctorIN3c108BFloat16ES4_S4_EJPfffffff10adamMode_tfEEvlPViT_T0_DpT1_,"",@"SHT_CUDA_INFO"
	.sectionflags	@""
	.align	4


	//----- nvinfo : EIATTR_CUDA_API_VERSION
	.align		4
        /*0000*/ 	.byte	0x04, 0x37
        /*0002*/ 	.short	(.L_1645 - .L_1644)
.L_1644:
        /*0004*/ 	.word	0x00000082


	//----- nvinfo : EIATTR_KPARAM_INFO
	.align		4
.L_1645:
        /*0008*/ 	.byte	0x04, 0x17
        /*000a*/ 	.short	(.L_1647 - .L_1646)
.L_1646:
        /*000c*/ 	.word	0x00000000
        /*0010*/ 	.short	0x000c
        /*0012*/ 	.short	0x0c24
        /*0014*/ 	.byte	0x00, 0xf0, 0x11, 0x00


	//----- nvinfo : EIATTR_KPARAM_INFO
	.align		4
.L_1647:
        /*0018*/ 	.byte	0x04, 0x17
        /*001a*/ 	.short	(.L_1649 - .L_1648)
.L_1648:
        /*001c*/ 	.word	0x00000000
        /*0020*/ 	.short	0x000b
        /*0022*/ 	.short	0x0c20
        /*0024*/ 	.byte	0x00, 0xf0, 0x11, 0x00


	//----- nvinfo : EIATTR_KPARAM_INFO
	.align		4
.L_1649:
        /*0028*/ 	.byte	0x04, 0x17
        /*002a*/ 	.short	(.L_1651 - .L_1650)
.L_1650:
        /*002c*/ 	.word	0x00000000
        /*0030*/ 	.short	0x000a
        /*0032*/ 	.short	0x0c1c
        /*0034*/ 	.byte	0x00, 0xf0, 0x11, 0x00


	//----- nvinfo : EIATTR_KPARAM_INFO
	.align		4
.L_1651:
        /*0038*/ 	.byte	0x04, 0x17
        /*003a*/ 	.short	(.L_1653 - .L_1652)
.L_1652:
        /*003c*/ 	.word	0x00000000
        /*0040*/ 	.short	0x0009
        /*0042*/ 	.short	0x0c18
        /*0044*/ 	.byte	0x00, 0xf0, 0x11, 0x00


	//----- nvinfo : EIATTR_KPARAM_INFO
	.align		4
.L_1653:
        /*0048*/ 	.byte	0x04, 0x17
        /*004a*/ 	.short	(.L_1655 - .L_1654)
.L_1654:
        /*004c*/ 	.word	0x00000000
        /*0050*/ 	.short	0x0008
        /*0052*/ 	.short	0x0c14
        /*0054*/ 	.byte	0x00, 0xf0, 0x11, 0x00


	//----- nvinfo : EIATTR_KPARAM_INFO
	.align		4
.L_1655:
        /*0058*/ 	.byte	0x04, 0x17
        /*005a*/ 	.short	(.L_1657 - .L_1656)
.L_1656:
        /*005c*/ 	.word	0x00000000
        /*0060*/ 	.short	0x0007
        /*0062*/ 	.short	0x0c10
        /*0064*/ 	.byte	0x00, 0xf0, 0x11, 0x00


	//----- nvinfo : EIATTR_KPARAM_INFO
	.align		4
.L_1657:
        /*0068*/ 	.byte	0x04, 0x17
        /*006a*/ 	.short	(.L_1659 - .L_1658)
.L_1658:
        /*006c*/ 	.word	0x00000000
        /*0070*/ 	.short	0x0006
        /*0072*/ 	.short	0x0c0c
        /*0074*/ 	.byte	0x00, 0xf0, 0x11, 0x00


	//----- nvinfo : EIATTR_KPARAM_INFO
	.align		4
.L_1659:
        /*0078*/ 	.byte	0x04, 0x17
        /*007a*/ 	.short	(.L_1661 - .L_1660)
.L_1660:
        /*007c*/ 	.word	0x00000000
        /*0080*/ 	.short	0x0005
        /*0082*/ 	.short	0x0c08
        /*0084*/ 	.byte	0x00, 0xf0, 0x11, 0x00


	//----- nvinfo : EIATTR_KPARAM_INFO
	.align		4
.L_1661:
        /*0088*/ 	.byte	0x04, 0x17
        /*008a*/ 	.short	(.L_1663 - .L_1662)
.L_1662:
        /*008c*/ 	.word	0x00000000
        /*0090*/ 	.short	0x0004
        /*0092*/ 	.short	0x0c00
        /*0094*/ 	.byte	0x00, 0xf0, 0x21, 0x00


	//----- nvinfo : EIATTR_KPARAM_INFO
	.align		4
.L_1663:
        /*0098*/ 	.byte	0x04, 0x17
        /*009a*/ 	.short	(.L_1665 - .L_1664)
.L_1664:
        /*009c*/ 	.word	0x00000000
        /*00a0*/ 	.short	0x0003
        /*00a2*/ 	.short	0x0bf8
        /*00a4*/ 	.byte	0x00, 0xf0, 0x05, 0x00


	//----- nvinfo : EIATTR_KPARAM_INFO
	.align		4
.L_1665:
        /*00a8*/ 	.byte	0x04, 0x17
        /*00aa*/ 	.short	(.L_1667 - .L_1666)
.L_1666:
        /*00ac*/ 	.word	0x00000000
        /*00b0*/ 	.short	0x0002
        /*00b2*/ 	.short	0x0010
        /*00b4*/ 	.byte	0x00, 0xf0, 0xa1, 0x2f


	//----- nvinfo : EIATTR_KPARAM_INFO
	.align		4
.L_1667:
        /*00b8*/ 	.byte	0x04, 0x17
        /*00ba*/ 	.short	(.L_1669 - .L_1668)
.L_1668:
        /*00bc*/ 	.word	0x00000000
        /*00c0*/ 	.short	0x0001
        /*00c2*/ 	.short	0x0008
        /*00c4*/ 	.byte	0x00, 0xf0, 0x21, 0x00


	//----- nvinfo : EIATTR_KPARAM_INFO
	.align		4
.L_1669:
        /*00c8*/ 	.byte	0x04, 0x17
        /*00ca*/ 	.short	(.L_1671 - .L_1670)
.L_1670:
        /*00cc*/ 	.word	0x00000000
        /*00d0*/ 	.short	0x0000
        /*00d2*/ 	.short	0x0000
        /*00d4*/ 	.byte	0x00, 0xf0, 0x21, 0x00


	//----- nvinfo : EIATTR_SPARSE_MMA_MASK
	.align		4
.L_1671:
        /*00d8*/ 	.byte	0x03, 0x50
        /*00da*/ 	.short	0x0000


	//----- nvinfo : EIATTR_MAXREG_COUNT
	.align		4
        /*00dc*/ 	.byte	0x03, 0x1b
        /*00de*/ 	.short	0x00ff


	//----- nvinfo : EIATTR_MERCURY_ISA_VERSION
	.align		4
        /*00e0*/ 	.byte	0x03, 0x5f
        /*00e2*/ 	.short	0x0101


	//----- nvinfo : EIATTR_EXIT_INSTR_OFFSETS
	.align		4
        /*00e4*/ 	.byte	0x04, 0x1c
        /*00e6*/ 	.short	(.L_1673 - .L_1672)


	//   ....[0]....
.L_1672:
        /*00e8*/ 	.word	0x000002a0


	//   ....[1]....
        /*00ec*/ 	.word	0x00001810


	//----- nvinfo : EIATTR_CRS_STACK_SIZE
	.align		4
.L_1673:
        /*00f0*/ 	.byte	0x04, 0x1e
        /*00f2*/ 	.short	(.L_1675 - .L_1674)
.L_1674:
        /*00f4*/ 	.word	0x00000000


	//----- nvinfo : EIATTR_CBANK_PARAM_SIZE
	.align		4
.L_1675:
        /*00f8*/ 	.byte	0x03, 0x19
        /*00fa*/ 	.short	0x0c28


	//----- nvinfo : EIATTR_PARAM_CBANK
	.align		4
        /*00fc*/ 	.byte	0x04, 0x0a
        /*00fe*/ 	.short	(.L_1677 - .L_1676)
	.align		4
.L_1676:
        /*0100*/ 	.word	index@(.nv.constant0._Z25multi_tensor_apply_kernelI18TensorListMetadataILi5EE15DistAdamFunctorIN3c108BFloat16ES4_S4_EJPfffffff10adamMode_tfEEvlPViT_T0_DpT1_)
        /*0104*/ 	.short	0x0210
        /*0106*/ 	.short	0x0c28


	//----- nvinfo : EIATTR_SW_WAR
	.align		4
.L_1677:
        /*0108*/ 	.byte	0x04, 0x36
        /*010a*/ 	.short	(.L_1679 - .L_1678)
.L_1678:
        /*010c*/ 	.word	0x00000008
.L_1679:


//--------------------- .nv.info._Z25multi_tensor_apply_kernelI18TensorListMetadataILi5EE15DistAdamFunctorIN3c108BFloat16ES4_NS3_4HalfEEJPfffffff10adamMode_tfEEvlPViT_T0_DpT1_ --------------------------
	.section	.nv.info._Z25multi_tensor_apply_kernelI18TensorListMetadataILi5EE15DistAdamFunctorIN3c108BFloat16ES4_NS3_4HalfEEJPfffffff10adamMode_tfEEvlPViT_T0_DpT1_,"",@"SHT_CUDA_INFO"
	.sectionflags	@""
	.align	4


	//----- nvinfo : EIATTR_CUDA_API_VERSION
	.align		4
        /*0000*/ 	.byte	0x04, 0x37
        /*0002*/ 	.short	(.L_1681 - .L_1680)
.L_1680:
        /*0004*/ 	.word	0x00000082


	//----- nvinfo : EIATTR_KPARAM_INFO
	.align		4
.L_1681:
        /*0008*/ 	.byte	0x04, 0x17
        /*000a*/ 	.short	(.L_1683 - .L_1682)
.L_1682:
        /*000c*/ 	.word	0x00000000
        /*0010*/ 	.short	0x000c
        /*0012*/ 	.short	0x0c24
        /*0014*/ 	.byte	0x00, 0xf0, 0x11, 0x00


	//----- nvinfo : EIATTR_KPARAM_INFO
	.align		4
.L_1683:
        /*0018*/ 	.byte	0x04, 0x17
        /*001a*/ 	.short	(.L_1685 - .L_1684)
.L_1684:
        /*001c*/ 	.word	0x00000000
        /*0020*/ 	.short	0x000b
        /*0022*/ 	.short	0x0c20
        /*0024*/ 	.byte	0x00, 0xf0, 0x11, 0x00


	//----- nvinfo : EIATTR_KPARAM_INFO
	.align		4
.L_1685:
        /*0028*/ 	.byte	0x04, 0x17
        /*002a*/ 	.short	(.L_1687 - .L_1686)
.L_1686:
        /*002c*/ 	.word	0x00000000
        /*0030*/ 	.short	0x000a
        /*0032*/ 	.short	0x0c1c
        /*0034*/ 	.byte	0x00, 0xf0, 0x11, 0x00


	//----- nvinfo : EIATTR_KPARAM_INFO
	.align		4
.L_1687:
        /*0038*/ 	.byte	0x04, 0x17
        /*003a*/ 	.short	(.L_1689 - .L_1688)
.L_1688:
        /*003c*/ 	.word	0x00000000
        /*0040*/ 	.short	0x0009
        /*0042*/ 	.short	0x0c18
        /*0044*/ 	.byte	0x00, 0xf0, 0x11, 0x00


	//----- nvinfo : EIATTR_KPARAM_INFO
	.align		4
.L_1689:
        /*0048*/ 	.byte	0x04, 0x17
        /*004a*/ 	.short	(.L_1691 - .L_1690)
.L_1690:
        /*004c*/ 	.word	0x00000000
        /*0050*/ 	.short	0x0008
        /*0052*/ 	.short	0x0c14
        /*0054*/ 	.byte	0x00, 0xf0, 0x11, 0x00


	//----- nvinfo : EIATTR_KPARAM_INFO
	.align		4
.L_1691:
        /*0058*/ 	.byte	0x04, 0x17
        /*005a*/ 	.short	(.L_1693 - .L_1692)
.L_1692:
        /*005c*/ 	.word	0x00000000
        /*0060*/ 	.short	0x0007
        /*0062*/ 	.short	0x0c10
        /*0064*/ 	.byte	0x00, 0xf0, 0x11, 0x00


	//----- nvinfo : EIATTR_KPARAM_INFO
	.align		4
.L_1693:
        /*0068*/ 	.byte	0x04, 0x17
        /*006a*/ 	.short	(.L_1695 - .L_1694)
.L_1694:
        /*006c*/ 	.word	0x00000000
        /*0070*/ 	.short	0x0006
        /*0072*/ 	.short	0x0c0c
        /*0074*/ 	.byte	0x00, 0xf0, 0x11, 0x00


	//----- nvinfo : EIATTR_KPARAM_INFO
	.align		4
.L_1695:
        /*0078*/ 	.byte	0x04, 0x17
        /*007a*/ 	.short	(.L_1697 - .L_1696)
.L_1696:
        /*007c*/ 	.word	0x00000000
        /*0080*/ 	.short	0x0005
        /*0082*/ 	.short	0x0c08
        /*0084*/ 	.byte	0x00, 0xf0, 0x11, 0x00


	//----- nvinfo : EIATTR_KPARAM_INFO
	.align		4
.L_1697:
        /*0088*/ 	.byte	0x04, 0x17
        /*008a*/ 	.short	(.L_1699 - .L_1698)
.L_1698:
        /*008c*/ 	.word	0x00000000
        /*0090*/ 	.short	0x0004
        /*0092*/ 	.short	0x0c00
        /*0094*/ 	.byte	0x00, 0xf0, 0x21, 0x00


	//----- nvinfo : EIATTR_KPARAM_INFO
	.align		4
.L_1699:
        /*0098*/ 	.byte	0x04, 0x17
        /*009a*/ 	.short	(.L_1701 - .L_1700)
.L_1700:
        /*009c*/ 	.word	0x00000000
        /*00a0*/ 	.short	0x0003
        /*00a2*/ 	.short	0x0bf8
        /*00a4*/ 	.byte	0x00, 0xf0, 0x05, 0x00


	//----- nvinfo : EIATTR_KPARAM_INFO
	.align		4
.L_1701:
        /*00a8*/ 	.byte	0x04, 0x17
        /*00aa*/ 	.short	(.L_1703 - .L_1702)
.L_1702:
        /*00ac*/ 	.word	0x00000000
        /*00b0*/ 	.short	0x0002
        /*00b2*/ 	.short	0x0010
        /*00b4*/ 	.byte	0x00, 0xf0, 0xa1, 0x2f


	//----- nvinfo : EIATTR_KPARAM_INFO
	.align		4
.L_1703:
        /*00b8*/ 	.byte	0x04, 0x17
        /*00ba*/ 	.short	(.L_1705 - .L_1704)
.L_1704:
        /*00bc*/ 	.word	0x00000000
        /*00c0*/ 	.short	0x0001
        /*00c2*/ 	.short	0x0008
        /*00c4*/ 	.byte	0x00, 0xf0, 0x21, 0x00


	//----- nvinfo : EIATTR_KPARAM_INFO
	.align		4
.L_1705:
        /*00c8*/ 	.byte	0x04, 0x17
        /*00ca*/ 	.short	(.L_1707 - .L_1706)
.L_1706:
        /*00cc*/ 	.word	0x00000000
        /*00d0*/ 	.short	0x0000
        /*00d2*/ 	.short	0x0000
        /*00d4*/ 	.byte	0x00, 0xf0, 0x21, 0x00


	//----- nvinfo : EIATTR_SPARSE_MMA_MASK
	.align		4
.L_1707:
        /*00d8*/ 	.byte	0x03, 0x50
        /*00da*/ 	.short	0x0000


	//----- nvinfo : EIATTR_MAXREG_COUNT
	.align		4
        /*00dc*/ 	.byte	0x03, 0x1b
        /*00de*/ 	.short	0x00ff


	//----- nvinfo : EIATTR_MERCURY_ISA_VERSION
	.align		4
        /*00e0*/ 	.byte	0x03, 0x5f
        /*00e2*/ 	.short	0x0101


	//----- nvinfo : EIATTR_EXIT_INSTR_OFFSETS
	.align		4
        /*00e4*/ 	.byte	0x04, 0x1c
        /*00e6*/ 	.short	(.L_1709 - .L_1708)


	//   ....[0]....
.L_1708:
        /*00e8*/ 	.word	0x000002a0


	//   ....[1]....
        /*00ec*/ 	.word	0x000018c0


	//----- nvinfo : EIATTR_CRS_STACK_SIZE
	.align		4
.L_1709:
        /*00f0*/ 	.byte	0x04, 0x1e
        /*00f2*/ 	.short	(.L_1711 - .L_1710)
.L_1710:
        /*00f4*/ 	.word	0x00000000


	//----- nvinfo : EIATTR_CBANK_PARAM_SIZE
	.align		4
.L_1711:
        /*00f8*/ 	.byte	0x03, 0x19
        /*00fa*/ 	.short	0x0c28


	//----- nvinfo : EIATTR_PARAM_CBANK
	.align		4
        /*00fc*/ 	.byte	0x04, 0x0a
        /*00fe*/ 	.short	(.L_1713 - .L_1712)
	.align		4
.L_1712:
        /*0100*/ 	.word	index@(.nv.constant0._Z25multi_tensor_apply_kernelI18TensorListMetadataILi5EE15DistAdamFunctorIN3c108BFloat16ES4_NS3_4HalfEEJPfffffff10adamMode_tfEEvlPViT_T0_DpT1_)
        /*0104*/ 	.short	0x0210
        /*0106*/ 	.short	0x0c28


	//----- nvinfo : EIATTR_SW_WAR
	.align		4
.L_1713:
        /*0108*/ 	.byte	0x04, 0x36
        /*010a*/ 	.short	(.L_1715 - .L_1714)
.L_1714:
        /*010c*/ 	.word	0x00000008
.L_1715:


//--------------------- .nv.info._Z25multi_tensor_apply_kernelI18TensorListMetadataILi5EE15DistAdamFunctorIN3c108BFloat16ES4_fEJPfffffff10adamMode_tfEEvlPViT_T0_DpT1_ --------------------------
	.section	.nv.info._Z25multi_tensor_apply_kernelI18TensorListMetadataILi5EE15DistAdamFunctorIN3c108BFloat16ES4_fEJPfffffff10adamMode_tfEEvlPViT_T0_DpT1_,"",@"SHT_CUDA_INFO"
	.sectionflags	@""
	.align	4


	//----- nvinfo : EIATTR_CUDA_API_VERSION
	.align		4
        /*0000*/ 	.byte	0x04, 0x37
        /*0002*/ 	.short	(.L_1717 - .L_1716)
.L_1716:
        /*0004*/ 	.word	0x00000082


	//----- nvinfo : EIATTR_KPARAM_INFO
	.align		4
.L_1717:
        /*0008*/ 	.byte	0x04, 0x17
        /*000a*/ 	.short	(.L_1719 - .L_1718)
.L_1718:
        /*000c*/ 	.word	0x00000000
        /*0010*/ 	.short	0x000c
        /*0012*/ 	.short	0x0c24
        /*0014*/ 	.byte	0x00, 0xf0, 0x11, 0x00


	//----- nvinfo : EIATTR_KPARAM_INFO
	.align		4
.L_1719:
        /*0018*/ 	.byte	0x04, 0x17
        /*001a*/ 	.short	(.L_1721 - .L_1720)
.L_1720:
        /*001c*/ 	.word	0x00000000
        /*0020*/ 	.short	0x000b
        /*0022*/ 	.short	0x0c20
        /*0024*/ 	.byte	0x00, 0xf0, 0x11, 0x00


	//----- nvinfo : EIATTR_KPARAM_INFO
	.align		4
.L_1721:
        /*0028*/ 	.byte	0x04, 0x17
        /*002a*/ 	.short	(.L_1723 - .L_1722)
.L_1722:
        /*002c*/ 	.word	0x00000000
        /*0030*/ 	.short	0x000a
        /*0032*/ 	.short	0x0c1c
        /*0034*/ 	.byte	0x00, 0xf0, 0x11, 0x00


	//----- nvinfo : EIATTR_KPARAM_INFO
	.align		4
.L_1723:
        /*0038*/ 	.byte	0x04, 0x17
        /*003a*/ 	.short	(.L_1725 - .L_1724)
.L_1724:
        /*003c*/ 	.word	0x00000000
        /*0040*/ 	.short	0x0009
        /*0042*/ 	.short	0x0c18
        /*0044*/ 	.byte	0x00, 0xf0, 0x11, 0x00


	//----- nvinfo : EIATTR_KPARAM_INFO
	.align		4
.L_1725:
        /*0048*/ 	.byte	0x04, 0x17
        /*004a*/ 	.short	(.L_1727 - .L_1726)
.L_1726:
        /*004c*/ 	.word	0x00000000
        /*0050*/ 	.short	0x0008
        /*0052*/ 	.short	0x0c14
        /*0054*/ 	.byte	0x00, 0xf0, 0x11, 0x00


	//----- nvinfo : EIATTR_KPARAM_INFO
	.align		4
.L_1727:
        /*0058*/ 	.byte	0x04, 0x17
        /*005a*/ 	.short	(.L_1729 - .L_1728)
.L_1728:
        /*005c*/ 	.word	0x00000000
        /*0060*/ 	.short	0x0007
        /*0062*/ 	.short	0x0c10
        /*0064*/ 	.byte	0x00, 0xf0, 0x11, 0x00


	//----- nvinfo : EIATTR_KPARAM_INFO
	.align		4
.L_1729:
        /*0068*/ 	.byte	0x04, 0x17
        /*006a*/ 	.short	(.L_1731 - .L_1730)
.L_1730:
        /*006c*/ 	.word	0x00000000
        /*0070*/ 	.short	0x0006
        /*0072*/ 	.short	0x0c0c
        /*0074*/ 	.byte	0x00, 0xf0, 0x11, 0x00


	//----- nvinfo : EIATTR_KPARAM_INFO
	.align		4
.L_1731:
        /*0078*/ 	.byte	0x04, 0x17
        /*007a*/ 	.short	(.L_1733 - .L_1732)
.L_1732:
        /*007c*/ 	.word	0x00000000
        /*0080*/ 	.short	0x0005
        /*0082*/ 	.short	0x0c08
        /*0084*/ 	.byte	0x00, 0xf0, 0x11, 0x00


	//----- nvinfo : EIATTR_KPARAM_INFO
	.align		4
.L_1733:
        /*0088*/ 	.byte	0x04, 0x17
        /*008a*/ 	.short	(.L_1735 - .L_1734)
.L_1734:
        /*008c*/ 	.word	0x00000000
        /*0090*/ 	.short	0x0004
        /*0092*/ 	.short	0x0c00
        /*0094*/ 	.byte	0x00, 0xf0, 0x21, 0x00


	//----- nvinfo : EIATTR_KPARAM_INFO
	.align		4
.L_1735:
        /*0098*/ 	.byte	0x04, 0x17
        /*009a*/ 	.short	(.L_1737 - .L_1736)
.L_1736:
        /*009c*/ 	.word	0x00000000
        /*00a0*/ 	.short	0x0003
        /*00a2*/ 	.short	0x0bf8
        /*00a4*/ 	.byte	0x00, 0xf0, 0x05, 0x00


	//----- nvinfo : EIATTR_KPARAM_INFO
	.align		4
.L_1737:
        /*00a8*/ 	.byte	0x04, 0x17
        /*00aa*/ 	.short	(.L_1739 - .L_1738)
.L_1738:
        /*00ac*/ 	.word	0x00000000
        /*00b0*/ 	.short	0x0002
        /*00b2*/ 	.short	0x0010
        /*00b4*/ 	.byte	0x00, 0xf0, 0xa1, 0x2f


	//----- nvinfo : EIATTR_KPARAM_INFO
	.align		4
.L_1739:
        /*00b8*/ 	.byte	0x04, 0x17
        /*00ba*/ 	.short	(.L_1741 - .L_1740)
.L_1740:
        /*00bc*/ 	.word	0x00000000
        /*00c0*/ 	.short	0x0001
        /*00c2*/ 	.short	0x0008
        /*00c4*/ 	.byte	0x00, 0xf0, 0x21, 0x00


	//----- nvinfo : EIATTR_KPARAM_INFO
	.align		4
.L_1741:
        /*00c8*/ 	.byte	0x04, 0x17
        /*00ca*/ 	.short	(.L_1743 - .L_1742)
.L_1742:
        /*00cc*/ 	.word	0x00000000
        /*00d0*/ 	.short	0x0000
        /*00d2*/ 	.short	0x0000
        /*00d4*/ 	.byte	0x00, 0xf0, 0x21, 0x00


	//----- nvinfo : EIATTR_SPARSE_MMA_MASK
	.align		4
.L_1743:
        /*00d8*/ 	.byte	0x03, 0x50
        /*00da*/ 	.short	0x0000


	//----- nvinfo : EIATTR_MAXREG_COUNT
	.align		4
        /*00dc*/ 	.byte	0x03, 0x1b
        /*00de*/ 	.short	0x00ff


	//----- nvinfo : EIATTR_MERCURY_ISA_VERSION
	.align		4
        /*00e0*/ 	.byte	0x03, 0x5f
        /*00e2*/ 	.short	0x0101


	//----- nvinfo : EIATTR_EXIT_INSTR_OFFSETS
	.align		4
        /*00e4*/ 	.byte	0x04, 0x1c
        /*00e6*/ 	.short	(.L_1745 - .L_1744)


	//   ....[0]....
.L_1744:
        /*00e8*/ 	.word	0x000002a0


	//   ....[1]....
        /*00ec*/ 	.word	0x00001810


	//----- nvinfo : EIATTR_CRS_STACK_SIZE
	.align		4
.L_1745:
        /*00f0*/ 	.byte	0x04, 0x1e
        /*00f2*/ 	.short	(.L_1747 - .L_1746)
.L_1746:
        /*00f4*/ 	.word	0x00000000


	//----- nvinfo : EIATTR_CBANK_PARAM_SIZE
	.align		4
.L_1747:
        /*00f8*/ 	.byte	0x03, 0x19
        /*00fa*/ 	.short	0x0c28


	//----- nvinfo : EIATTR_PARAM_CBANK
	.align		4
        /*00fc*/ 	.byte	0x04, 0x0a
        /*00fe*/ 	.short	(.L_1749 - .L_1748)
	.align		4
.L_1748:
        /*0100*/ 	.word	index@(.nv.constant0._Z25multi_tensor_apply_kernelI18TensorListMetadataILi5EE15DistAdamFunctorIN3c108BFloat16ES4_fEJPfffffff10adamMode_tfEEvlPViT_T0_DpT1_)
        /*0104*/ 	.short	0x0210
        /*0106*/ 	.short	0x0c28


	//----- nvinfo : EIATTR_SW_WAR
	.align		4
.L_1749:
        /*0108*/ 	.byte	0x04, 0x36
        /*010a*/ 	.short	(.L_1751 - .L_1750)
.L_1750:
        /*010c*/ 	.word	0x00000008
.L_1751:


//--------------------- .nv.info._Z25multi_tensor_apply_kernelI18TensorListMetadataILi5EE15DistAdamFunctorIN3c108BFloat16ENS3_4HalfES4_EJPfffffff10adamMode_tfEEvlPViT_T0_DpT1_ --------------------------
	.section	.nv.info._Z25multi_tensor_apply_kernelI18TensorListMetadataILi5EE15DistAdamFunctorIN3c108BFloat16ENS3_4HalfES4_EJPfffffff10adamMode_tfEEvlPViT_T0_DpT1_,"",@"SHT_CUDA_INFO"
	.sectionflags	@""
	.align	4


	//----- nvinfo : EIATTR_CUDA_API_VERSION
	.align		4
        /*0000*/ 	.byte	0x04, 0x37
        /*0002*/ 	.short	(.L_1753 - .L_1752)
.L_1752:
        /*0004*/ 	.word	0x00000082


	//----- nvinfo : EIATTR_KPARAM_INFO
	.align		4
.L_1753:
        /*0008*/ 	.byte	0x04, 0x17
        /*000a*/ 	.short	(.L_1755 - .L_1754)
.L_1754:
        /*000c*/ 	.word	0x00000000
        /*0010*/ 	.short	0x000c
        /*0012*/ 	.short	0x0c24
        /*0014*/ 	.byte	0x00, 0xf0, 0x11, 0x00


	//----- nvinfo : EIATTR_KPARAM_INFO
	.align		4
.L_1755:
        /*0018*/ 	.byte	0x04, 0x17
        /*001a*/ 	.short	(.L_1757 - .L_1756)
.L_1756:
        /*001c*/ 	.word	0x00000000
        /*0020*/ 	.short	0x000b
        /*0022*/ 	.short	0x0c20
        /*0024*/ 	.byte	0x00, 0xf0, 0x11, 0x00


	//----- nvinfo : EIATTR_KPARAM_INFO
	.align		4
.L_1757:
        /*0028*/ 	.byte	0x04, 0x17
        /*002a*/ 	.short	(.L_1759 - .L_1758)
.L_1758:
        /*002c*/ 	.word	0x00000000
        /*0030*/ 	.short	0x000a
        /*0032*/ 	.short	0x0c1c
        /*0034*/ 	.byte	0x00, 0xf0, 0x11, 0x00


	//----- nvinfo : EIATTR_KPARAM_INFO
	.align		4
.L_1759:
        /*0038*/ 	.byte	0x04, 0x17
        /*003a*/ 	.short	(.L_1761 - .L_1760)
.L_1760:
        /*003c*/ 	.word	0x00000000
        /*0040*/ 	.short	0x0009
        /*0042*/ 	.short	0x0c18
        /*0044*/ 	.byte	0x00, 0xf0, 0x11, 0x00


	//----- nvinfo : EIATTR_KPARAM_INFO
	.align		4
.L_1761:
        /*0048*/ 	.byte	0x04, 0x17
        /*004a*/ 	.short	(.L_1763 - .L_1762)
.L_1762:
        /*004c*/ 	.word	0x00000000
        /*0050*/ 	.short	0x0008
        /*0052*/ 	.short	0x0c14
        /*0054*/ 	.byte	0x00, 0xf0, 0x11, 0x00


	//----- nvinfo : EIATTR_KPARAM_INFO
	.align		4
.L_1763:
        /*0058*/ 	.byte	0x04, 0x17
        /*005a*/ 	.short	(.L_1765 - .L_1764)
.L_1764:
        /*005c*/ 	.word	0x00000000
        /*0060*/ 	.short	0x0007
        /*0062*/ 	.short	0x0c10
        /*0064*/ 	.byte	0x00, 0xf0, 0x11, 0x00


	//----- nvinfo : EIATTR_KPARAM_INFO
	.align		4
.L_1765:
        /*0068*/ 	.byte	0x04, 0x17
        /*006a*/ 	.short	(.L_1767 - .L_1766)
.L_1766:
        /*006c*/ 	.word	0x00000000
        /*0070*/ 	.short	0x0006
        /*0072*/ 	.short	0x0c0c
        /*0074*/ 	.byte	0x00, 0xf0, 0x11, 0x00


	//----- nvinfo : EIATTR_KPARAM_INFO
	.align		4
.L_1767:
        /*0078*/ 	.byte	0x04, 0x17
        /*007a*/ 	.short	(.L_1769 - .L_1768)
.L_1768:
        /*007c*/ 	.word	0x00000000
        /*0080*/ 	.short	0x0005
        /*0082*/ 	.short	0x0c08
        /*0084*/ 	.byte	0x00, 0xf0, 0x11, 0x00


	//----- nvinfo : EIATTR_KPARAM_INFO
	.align		4
.L_1769:
        /*0088*/ 	.byte	0x04, 0x17
        /*008a*/ 	.short	(.L_1771 - .L_1770)
.L_1770:
        /*008c*/ 	.word	0x00000000
        /*0090*/ 	.short	0x0004
        /*0092*/ 	.short	0x0c00
        /*0094*/ 	.byte	0x00, 0xf0, 0x21, 0x00


	//----- nvinfo : EIATTR_KPARAM_INFO
	.align		4
.L_1771:
        /*0098*/ 	.byte	0x04, 0x17
        /*009a*/ 	.short	(.L_1773 - .L_1772)
.L_1772:
        /*009c*/ 	.word	0x00000000
        /*00a0*/ 	.short	0x0003
        /*00a2*/ 	.short	0x0bf8
        /*00a4*/ 	.byte	0x00, 0xf0, 0x05, 0x00


	//----- nvinfo : EIATTR_KPARAM_INFO
	.align		4
.L_1773:
        /*00a8*/ 	.byte	0x04, 0x17
        /*00aa*/ 	.short	(.L_1775 - .L_1774)
.L_1774:
        /*00ac*/ 	.word	0x00000000
        /*00b0*/ 	.short	0x0002
        /*00b2*/ 	.short	0x0010
        /*00b4*/ 	.byte	0x00, 0xf0, 0xa1, 0x2f


	//----- nvinfo : EIATTR_KPARAM_INFO
	.align		4
.L_1775:
        /*00b8*/ 	.byte	0x04, 0x17
        /*00ba*/ 	.short	(.L_1777 - .L_1776)
.L_1776:
        /*00bc*/ 	.word	0x00000000
        /*00c0*/ 	.short	0x0001
        /*00c2*/ 	.short	0x0008
        /*00c4*/ 	.byte	0x00, 0xf0, 0x21, 0x00


	//----- nvinfo : EIATTR_KPARAM_INFO
	.align		4
.L_1777:
        /*00c8*/ 	.byte	0x04, 0x17
        /*00ca*/ 	.short	(.L_1779 - .L_1778)
.L_1778:
        /*00cc*/ 	.word	0x00000000
        /*00d0*/ 	.short	0x0000
        /*00d2*/ 	.short	0x0000
        /*00d4*/ 	.byte	0x00, 0xf0, 0x21, 0x00


	//----- nvinfo : EIATTR_SPARSE_MMA_MASK
	.align		4
.L_1779:
        /*00d8*/ 	.byte	0x03, 0x50
        /*00da*/ 	.short	0x0000


	//----- nvinfo : EIATTR_MAXREG_COUNT
	.align		4
        /*00dc*/ 	.byte	0x03, 0x1b
        /*00de*/ 	.short	0x00ff


	//----- nvinfo : EIATTR_MERCURY_ISA_VERSION
	.align		4
        /*00e0*/ 	.byte	0x03, 0x5f
        /*00e2*/ 	.short	0x0101


	//----- nvinfo : EIATTR_EXIT_INSTR_OFFSETS
	.align		4
        /*00e4*/ 	.byte	0x04, 0x1c
        /*00e6*/ 	.short	(.L_1781 - .L_1780)


	//   ....[0]....
.L_1780:
        /*00e8*/ 	.word	0x000002a0


	//   ....[1]....
        /*00ec*/ 	.word	0x00001810


	//----- nvinfo : EIATTR_CRS_STACK_SIZE
	.align		4
.L_1781:
        /*00f0*/ 	.byte	0x04, 0x1e
        /*00f2*/ 	.short	(.L_1783 - .L_1782)
.L_1782:
        /*00f4*/ 	.word	0x00000000


	//----- nvinfo : EIATTR_CBANK_PARAM_SIZE
	.align		4
.L_1783:
        /*00f8*/ 	.byte	0x03, 0x19
        /*00fa*/ 	.short	0x0c28


	//----- nvinfo : EIATTR_PARAM_CBANK
	.align		4
        /*00fc*/ 	.byte	0x04, 0x0a
        /*00fe*/ 	.short	(.L_1785 - .L_1784)
	.align		4
.L_1784:
        /*0100*/ 	.word	index@(.nv.constant0._Z25multi_tensor_apply_kernelI18TensorListMetadataILi5EE15DistAdamFunctorIN3c108BFloat16ENS3_4HalfES4_EJPfffffff10adamMode_tfEEvlPViT_T0_DpT1_)
        /*0104*/ 	.short	0x0210
        /*0106*/ 	.short	0x0c28


	//----- nvinfo : EIATTR_SW_WAR
	.align		4
.L_1785:
        /*0108*/ 	.byte	0x04, 0x36
        /*010a*/ 	.short	(.L_1787 - .L_1786)
.L_1786:
        /*010c*/ 	.word	0x00000008
.L_1787:


//--------------------- .nv.info._Z25multi_tensor_apply_kernelI18TensorListMetadataILi5EE15DistAdamFunctorIN3c108BFloat16ENS3_4HalfES5_EJPfffffff10adamMode_tfEEvlPViT_T0_DpT1_ --------------------------
	.section	.nv.info._Z25multi_tensor_apply_kernelI18TensorListMetadataILi5EE15DistAdamFunctorIN3c108BFloat16ENS3_4HalfES5_EJPfffffff10adamMode_tfEEvlPViT_T0_DpT1_,"",@"SHT_CUDA_INFO"
	.sectionflags	@""
	.align	4


	//----- nvinfo : EIATTR_CUDA_API_VERSION
	.align		4
        /*0000*/ 	.byte	0x04, 0x37
        /*0002*/ 	.short	(.L_1789 - .L_1788)
.L_1788:
        /*0004*/ 	.word	0x00000082


	//----- nvinfo : EIATTR_KPARAM_INFO
	.align		4
.L_1789:
        /*0008*/ 	.byte	0x04, 0x17
        /*000a*/ 	.short	(.L_1791 - .L_1790)
.L_1790:
        /*000c*/ 	.word	0x00000000
        /*0010*/ 	.short	0x000c
        /*0012*/ 	.short	0x0c24
        /*0014*/ 	.byte	0x00, 0xf0, 0x11, 0x00


	//----- nvinfo : EIATTR_KPARAM_INFO
	.align		4
.L_1791:
        /*0018*/ 	.byte	0x04, 0x17
        /*001a*/ 	.short	(.L_1793 - .L_1792)
.L_1792:
        /*001c*/ 	.word	0x00000000
        /*0020*/ 	.short	0x000b
        /*0022*/ 	.short	0x0c20
        /*0024*/ 	.byte	0x00, 0xf0, 0x11, 0x00


	//----- nvinfo : EIATTR_KPARAM_INFO
	.align		4
.L_1793:
        /*0028*/ 	.byte	0x04, 0x17
        /*002a*/ 	.short	(.L_1795 - .L_1794)
.L_1794:
        /*002c*/ 	.word	0x00000000
        /*0030*/ 	.short	0x000a
        /*0032*/ 	.short	0x0c1c
        /*0034*/ 	.byte	0x00, 0xf0, 0x11, 0x00


	//----- nvinfo : EIATTR_KPARAM_INFO
	.align		4
.L_1795:
        /*0038*/ 	.byte	0x04, 0x17
        /*003a*/ 	.short	(.L_1797 - .L_1796)
.L_1796:
        /*003c*/ 	.word	0x00000000
        /*0040*/ 	.short	0x0009
        /*0042*/ 	.short	0x0c18
        /*0044*/ 	.byte	0x00, 0xf0, 0x11, 0x00


	//----- nvinfo : EIATTR_KPARAM_INFO
	.align		4
.L_1797:
        /*0048*/ 	.byte	0x04, 0x17
        /*004a*/ 	.short	(.L_1799 - .L_1798)
.L_1798:
        /*004c*/ 	.word	0x00000000
        /*0050*/ 	.short	0x0008
        /*0052*/ 	.short	0x0c14
        /*0054*/ 	.byte	0x00, 0xf0, 0x11, 0x00


	//----- nvinfo : EIATTR_KPARAM_INFO
	.align		4
.L_1799:
        /*0058*/ 	.byte	0x04, 0x17
        /*005a*/ 	.short	(.L_1801 - .L_1800)
.L_1800:
        /*005c*/ 	.word	0x00000000
        /*0060*/ 	.short	0x0007
        /*0062*/ 	.short	0x0c10
        /*0064*/ 	.byte	0x00, 0xf0, 0x11, 0x00


	//----- nvinfo : EIATTR_KPARAM_INFO
	.align		4
.L_1801:
        /*0068*/ 	.byte	0x04, 0x17
        /*006a*/ 	.short	(.L_1803 - .L_1802)
.L_1802:
        /*006c*/ 	.word	0x00000000
        /*0070*/ 	.short	0x0006
        /*0072*/ 	.short	0x0c0c
        /*0074*/ 	.byte	0x00, 0xf0, 0x11, 0x00


	//----- nvinfo : EIATTR_KPARAM_INFO
	.align		4
.L_1803:
        /*0078*/ 	.byte	0x04, 0x17
        /*007a*/ 	.short	(.L_1805 - .L_1804)
.L_1804:
        /*007c*/ 	.word	0x00000000
        /*0080*/ 	.short	0x0005
        /*0082*/ 	.short	0x0c08
        /*0084*/ 	.byte	0x00, 0xf0, 0x11, 0x00


	//----- nvinfo : EIATTR_KPARAM_INFO
	.align		4
.L_1805:
        /*0088*/ 	.byte	0x04, 0x17
        /*008a*/ 	.short	(.L_1807 - .L_1806)
.L_1806:
        /*008c*/ 	.word	0x00000000
        /*0090*/ 	.short	0x0004
        /*0092*/ 	.short	0x0c00
        /*0094*/ 	.byte	0x00, 0xf0, 0x21, 0x00


	//----- nvinfo : EIATTR_KPARAM_INFO
	.align		4
.L_1807:
        /*0098*/ 	.byte	0x04, 0x17
        /*009a*/ 	.short	(.L_1809 - .L_1808)
.L_1808:
        /*009c*/ 	.word	0x00000000
        /*00a0*/ 	.short	0x0003
        /*00a2*/ 	.short	0x0bf8
        /*00a4*/ 	.byte	0x00, 0xf0, 0x05, 0x00


	//----- nvinfo : EIATTR_KPARAM_INFO
	.align		4
.L_1809:
        /*00a8*/ 	.byte	0x04, 0x17
        /*00aa*/ 	.short	(.L_1811 - .L_1810)
.L_1810:
        /*00ac*/ 	.word	0x00000000
        /*00b0*/ 	.short	0x0002
        /*00b2*/ 	.short	0x0010
        /*00b4*/ 	.byte	0x00, 0xf0, 0xa1, 0x2f


	//----- nvinfo : EIATTR_KPARAM_INFO
	.align		4
.L_1811:
        /*00b8*/ 	.byte	0x04, 0x17
        /*00ba*/ 	.short	(.L_1813 - .L_1812)
.L_1812:
        /*00bc*/ 	.word	0x00000000
        /*00c0*/ 	.short	0x0001
        /*00c2*/ 	.short	0x0008
        /*00c4*/ 	.byte	0x00, 0xf0, 0x21, 0x00


	//----- nvinfo : EIATTR_KPARAM_INFO
	.align		4
.L_1813:
        /*00c8*/ 	.byte	0x04, 0x17
        /*00ca*/ 	.short	(.L_1815 - .L_1814)
.L_1814:
        /*00cc*/ 	.word	0x00000000
        /*00d0*/ 	.short	0x0000
        /*00d2*/ 	.short	0x0000
        /*00d4*/ 	.byte	0x00, 0xf0, 0x21, 0x00


	//----- nvinfo : EIATTR_SPARSE_MMA_MASK
	.align		4
.L_1815:
        /*00d8*/ 	.byte	0x03, 0x50
        /*00da*/ 	.short	0x0000


	//----- nvinfo : EIATTR_MAXREG_COUNT
	.align		4
        /*00dc*/ 	.byte	0x03, 0x1b
        /*00de*/ 	.short	0x00ff


	//----- nvinfo : EIATTR_MERCURY_ISA_VERSION
	.align		4
        /*00e0*/ 	.byte	0x03, 0x5f
        /*00e2*/ 	.short	0x0101


	//----- nvinfo : EIATTR_EXIT_INSTR_OFFSETS
	.align		4
        /*00e4*/ 	.byte	0x04, 0x1c
        /*00e6*/ 	.short	(.L_1817 - .L_1816)


	//   ....[0]....
.L_1816:
        /*00e8*/ 	.word	0x000002a0


	//   ....[1]....
        /*00ec*/ 	.word	0x000018c0


	//----- nvinfo : EIATTR_CRS_STACK_SIZE
	.align		4
.L_1817:
        /*00f0*/ 	.byte	0x04, 0x1e
        /*00f2*/ 	.short	(.L_1819 - .L_1818)
.L_1818:
        /*00f4*/ 	.word	0x00000000


	//----- nvinfo : EIATTR_CBANK_PARAM_SIZE
	.align		4
.L_1819:
        /*00f8*/ 	.byte	0x03, 0x19
        /*00fa*/ 	.short	0x0c28


	//----- nvinfo : EIATTR_PARAM_CBANK
	.align		4
        /*00fc*/ 	.byte	0x04, 0x0a
        /*00fe*/ 	.short	(.L_1821 - .L_1820)
	.align		4
.L_1820:
        /*0100*/ 	.word	index@(.nv.constant0._Z25multi_tensor_apply_kernelI18TensorListMetadataILi5EE15DistAdamFunctorIN3c108BFloat16ENS3_4HalfES5_EJPfffffff10adamMode_tfEEvlPViT_T0_DpT1_)
        /*0104*/ 	.short	0x0210
        /*0106*/ 	.short	0x0c28


	//----- nvinfo : EIATTR_SW_WAR
	.align		4
.L_1821:
        /*0108*/ 	.byte	0x04, 0x36
        /*010a*/ 	.short	(.L_1823 - .L_1822)
.L_1822:
        /*010c*/ 	.word	0x00000008
.L_1823:


//--------------------- .nv.info._Z25multi_tensor_apply_kernelI18TensorListMetadataILi5EE15DistAdamFunctorIN3c108BFloat16ENS3_4HalfEfEJPfffffff10adamMode_tfEEvlPViT_T0_DpT1_ --------------------------
	.section	.nv.info._Z25multi_tensor_apply_kernelI18TensorListMetadataILi5EE15DistAdamFunctorIN3c108BFloat16ENS3_4HalfEfEJPfffffff10adamMode_tfEEvlPViT_T0_DpT1_,"",@"SHT_CUDA_INFO"
	.sectionflags	@""
	.align	4


	//----- nvinfo : EIATTR_CUDA_API_VERSION
	.align		4
        /*0000*/ 	.byte	0x04, 0x37
        /*0002*/ 	.short	(.L_1825 - .L_1824)
.L_1824:
        /*0004*/ 	.word	0x00000082


	//----- nvinfo : EIATTR_KPARAM_INFO
	.align		4
.L_1825:
        /*0008*/ 	.byte	0x04, 0x17
        /*000a*/ 	.short	(.L_1827 - .L_1826)
.L_1826:
        /*000c*/ 	.word	0x00000000
        /*0010*/ 	.short	0x000c
        /*0012*/ 	.short	0x0c24
        /*0014*/ 	.byte	0x00, 0xf0, 0x11, 0x00


	//----- nvinfo : EIATTR_KPARAM_INFO
	.align		4
.L_1827:
        /*0018*/ 	.byte	0x04, 0x17
        /*001a*/ 	.short	(.L_1829 - .L_1828)
.L_1828:
        /*001c*/ 	.word	0x00000000
        /*0020*/ 	.short	0x000b
        /*0022*/ 	.short	0x0c20
        /*0024*/ 	.byte	0x00, 0xf0, 0x11, 0x00


	//----- nvinfo : EIATTR_KPARAM_INFO
	.align		4
.L_1829:
        /*0028*/ 	.byte	0x04, 0x17
        /*002a*/ 	.short	(.L_1831 - .L_1830)
.L_1830:
        /*002c*/ 	.word	0x00000000
        /*0030*/ 	.short	0x000a
        /*0032*/ 	.short	0x0c1c
        /*0034*/ 	.byte	0x00, 0xf0, 0x11, 0x00


	//----- nvinfo : EIATTR_KPARAM_INFO
	.align		4
.L_1831:
        /*0038*/ 	.byte	0x04, 0x17
        /*003a*/ 	.short	(.L_1833 - .L_1832)
.L_1832:
        /*003c*/ 	.word	0x00000000
        /*0040*/ 	.short	0x0009
        /*0042*/ 	.short	0x0c18
        /*0044*/ 	.byte	0x00, 0xf0, 0x11, 0x00


	//----- nvinfo : EIATTR_KPARAM_INFO
	.align		4
.L_1833:
        /*0048*/ 	.byte	0x04, 0x17
        /*004a*/ 	.short	(.L_1835 - .L_1834)
.L_1834:
        /*004c*/ 	.word	0x00000000
        /*0050*/ 	.short	0x0008
        /*0052*/ 	.short	0x0c14
        /*0054*/ 	.byte	0x00, 0xf0, 0x11, 0x00


	//----- nvinfo : EIATTR_KPARAM_INFO
	.align		4
.L_1835:
        /*0058*/ 	.byte	0x04, 0x17
        /*005a*/ 	.short	(.L_1837 - .L_1836)
.L_1836:
        /*005c*/ 	.word	0x00000000
        /*0060*/ 	.short	0x0007
        /*0062*/ 	.short	0x0c10
        /*0064*/ 	.byte	0x00, 0xf0, 0x11, 0x00


	//----- nvinfo : EIATTR_KPARAM_INFO
	.align		4
.L_1837:
        /*0068*/ 	.byte	0x04, 0x17
        /*006a*/ 	.short	(.L_1839 - .L_1838)
.L_1838:
        /*006c*/ 	.word	0x00000000
        /*0070*/ 	.short	0x0006
        /*0072*/ 	.short	0x0c0c
        /*0074*/ 	.byte	0x00, 0xf0, 0x11, 0x00


	//----- nvinfo : EIATTR_KPARAM_INFO
	.align		4
.L_1839:
        /*0078*/ 	.byte	0x04, 0x17
        /*007a*/ 	.short	(.L_1841 - .L_1840)
.L_1840:
        /*007c*/ 	.word	0x00000000
        /*0080*/ 	.short	0x0005
        /*0082*/ 	.short	0x0c08
        /*0084*/ 	.byte	0x00, 0xf0, 0x11, 0x00


	//----- nvinfo : EIATTR_KPARAM_INFO
	.align		4
.L_1841:
        /*0088*/ 	.byte	0x04, 0x17
        /*008a*/ 	.short	(.L_1843 - .L_1842)
.L_1842:
        /*008c*/ 	.word	0x00000000
        /*0090*/ 	.short	0x0004
        /*0092*/ 	.short	0x0c00
        /*0094*/ 	.byte	0x00, 0xf0, 0x21, 0x00


	//----- nvinfo : EIATTR_KPARAM_INFO
	.align		4
.L_1843:
        /*0098*/ 	.byte	0x04, 0x17
        /*009a*/ 	.short	(.L_1845 - .L_1844)
.L_1844:
        /*009c*/ 	.word	0x00000000
        /*00a0*/ 	.short	0x0003
        /*00a2*/ 	.short	0x0bf8
        /*00a4*/ 	.byte	0x00, 0xf0, 0x05, 0x00


	//----- nvinfo : EIATTR_KPARAM_INFO
	.align		4
.L_1845:
        /*00a8*/ 	.byte	0x04, 0x17
        /*00aa*/ 	.short	(.L_1847 - .L_1846)
.L_1846:
        /*00ac*/ 	.word	0x00000000
        /*00b0*/ 	.short	0x0002
        /*00b2*/ 	.short	0x0010
        /*00b4*/ 	.byte	0x00, 0xf0, 0xa1, 0x2f


	//----- nvinfo : EIATTR_KPARAM_INFO
	.align		4
.L_1847:
        /*00b8*/ 	.byte	0x04, 0x17
        /*00ba*/ 	.short	(.L_1849 - .L_1848)
.L_1848:
        /*00bc*/ 	.word	0x00000000
        /*00c0*/ 	.short	0x0001
        /*00c2*/ 	.short	0x0008
        /*00c4*/ 	.byte	0x00, 0xf0, 0x21, 0x00


	//----- nvinfo : EIATTR_KPARAM_INFO
	.align		4
.L_1849:
        /*00c8*/ 	.byte	0x04, 0x17
        /*00ca*/ 	.short	(.L_1851 - .L_1850)
.L_1850:
        /*00cc*/ 	.word	0x00000000
        /*00d0*/ 	.short	0x0000
        /*00d2*/ 	.short	0x0000
        /*00d4*/ 	.byte	0x00, 0xf0, 0x21, 0x00


	//----- nvinfo : EIATTR_SPARSE_MMA_MASK
	.align		4
.L_1851:
        /*00d8*/ 	.byte	0x03, 0x50
        /*00da*/ 	.short	0x0000


	//----- nvinfo : EIATTR_MAXREG_COUNT
	.align		4
        /*00dc*/ 	.byte	0x03, 0x1b
        /*00de*/ 	.short	0x00ff


	//----- nvinfo : EIATTR_MERCURY_ISA_VERSION
	.align		4
        /*00e0*/ 	.byte	0x03, 0x5f
        /*00e2*/ 	.short	0x0101


	//----- nvinfo : EIATTR_EXIT_INSTR_OFFSETS
	.align		4
        /*00e4*/ 	.byte	0x04, 0x1c
        /*00e6*/ 	.short	(.L_1853 - .L_1852)


	//   ....[0]....
.L_1852:
        /*00e8*/ 	.word	0x000002a0


	//   ....[1]....
        /*00ec*/ 	.word	0x00001810


	//----- nvinfo : EIATTR_CRS_STACK_SIZE
	.align		4
.L_1853:
        /*00f0*/ 	.byte	0x04, 0x1e
        /*00f2*/ 	.short	(.L_1855 - .L_1854)
.L_1854:
        /*00f4*/ 	.word	0x00000000


	//----- nvinfo : EIATTR_CBANK_PARAM_SIZE
	.align		4
.L_1855:
        /*00f8*/ 	.byte	0x03, 0x19
        /*00fa*/ 	.short	0x0c28


	//----- nvinfo : EIATTR_PARAM_CBANK
	.align		4
        /*00fc*/ 	.byte	0x04, 0x0a
        /*00fe*/ 	.short	(.L_1857 - .L_1856)
	.align		4
.L_1856:
        /*0100*/ 	.word	index@(.nv.constant0._Z25multi_tensor_apply_kernelI18TensorListMetadataILi5EE15DistAdamFunctorIN3c108BFloat16ENS3_4HalfEfEJPfffffff10adamMode_tfEEvlPViT_T0_DpT1_)
        /*0104*/ 	.short	0x0210
        /*0106*/ 	.short	0x0c28


	//----- nvinfo : EIATTR_SW_WAR
	.align		4
.L_1857:
        /*0108*/ 	.byte	0x04, 0x36
        /*010a*/ 	.short	(.L_1859 - .L_1858)
.L_1858:
        /*010c*/ 	.word	0x00000008
.L_1859:


//--------------------- .nv.info._Z25multi_tensor_apply_kernelI18TensorListMetadataILi5EE15DistAdamFunctorIN3c108BFloat16EfS4_EJPfffffff10adamMode_tfEEvlPViT_T0_DpT1_ --------------------------
	.section	.nv.info._Z25multi_tensor_apply_kernelI18TensorListMetadataILi5EE15DistAdamFunctorIN3c108BFloat16EfS4_EJPfffffff10adamMode_tfEEvlPViT_T0_DpT1_,"",@"SHT_CUDA_INFO"
	.sectionflags	@""
	.align	4


	//----- nvinfo : EIATTR_CUDA_API_VERSION
	.align		4
        /*0000*/ 	.byte	0x04, 0x37
        /*0002*/ 	.short	(.L_1861 - .L_1860)
.L_1860:
        /*0004*/ 	.word	0x00000082


	//----- nvinfo : EIATTR_KPARAM_INFO
	.align		4
.L_1861:
        /*0008*/ 	.byte	0x04, 0x17
        /*000a*/ 	.short	(.L_1863 - .L_1862)
.L_1862:
        /*000c*/ 	.word	0x00000000
        /*0010*/ 	.short	0x000c
        /*0012*/ 	.short	0x0c24
        /*0014*/ 	.byte	0x00, 0xf0, 0x11, 0x00


	//----- nvinfo : EIATTR_KPARAM_INFO
	.align		4
.L_1863:
        /*0018*/ 	.byte	0x04, 0x17
        /*001a*/ 	.short	(.L_1865 - .L_1864)
.L_1864:
        /*001c*/ 	.word	0x00000000
        /*0020*/ 	.short	0x000b
        /*0022*/ 	.short	0x0c20
        /*0024*/ 	.byte	0x00, 0xf0, 0x11, 0x00


	//----- nvinfo : EIATTR_KPARAM_INFO
	.align		4
.L_1865:
        /*0028*/ 	.byte	0x04, 0x17
        /*002a*/ 	.short	(.L_1867 - .L_1866)
.L_1866:
        /*002c*/ 	.word	0x00000000
        /*0030*/ 	.short	0x000a
        /*0032*/ 	.short	0x0c1c
        /*0034*/ 	.byte	0x00, 0xf0, 0x11, 0x00


	//----- nvinfo : EIATTR_KPARAM_INFO
	.align		4
.L_1867:
        /*0038*/ 	.byte	0x04, 0x17
        /*003a*/ 	.short	(.L_1869 - .L_1868)
.L_1868:
        /*003c*/ 	.word	0x00000000
        /*0040*/ 	.short	0x0009
        /*0042*/ 	.short	0x0c18
        /*0044*/ 	.byte	0x00, 0xf0, 0x11, 0x00


	//----- nvinfo : EIATTR_KPARAM_INFO
	.align		4
.L_1869:
        /*0048*/ 	.byte	0x04, 0x17
        /*004a*/ 	.short	(.L_1871 - .L_1870)
.L_1870:
        /*004c*/ 	.word	0x00000000
        /*0050*/ 	.short	0x0008
        /*0052*/ 	.short	0x0c14
        /*0054*/ 	.byte	0x00, 0xf0, 0x11, 0x00


	//----- nvinfo : EIATTR_KPARAM_INFO
	.align		4
.L_1871:
        /*0058*/ 	.byte	0x04, 0x17
        /*005a*/ 	.short	(.L_1873 - .L_1872)
.L_1872:
        /*005c*/ 	.word	0x00000000
        /*0060*/ 	.short	0x0007
        /*0062*/ 	.short	0x0c10
        /*0064*/ 	.byte	0x00, 0xf0, 0x11, 0x00


	//----- nvinfo : EIATTR_KPARAM_INFO
	.align		4
.L_1873:
        /*0068*/ 	.byte	0x04, 0x17
        /*006a*/ 	.short	(.L_1875 - .L_1874)
.L_1874:
        /*006c*/ 	.word	0x00000000
        /*0070*/ 	.short	0x0006
        /*0072*/ 	.short	0x0c0c
        /*0074*/ 	.byte	0x00, 0xf0, 0x11, 0x00


	//----- nvinfo : EIATTR_KPARAM_INFO
	.align		4
.L_1875:
        /*0078*/ 	.byte	0x04, 0x17
        /*007a*/ 	.short	(.L_1877 - .L_1876)
.L_1876:
        /*007c*/ 	.word	0x00000000
        /*0080*/ 	.short	0x0005
        /*0082*/ 	.short	0x0c08
        /*0084*/ 	.byte	0x00, 0xf0, 0x11, 0x00


	//----- nvinfo : EIATTR_KPARAM_INFO
	.align		4
.L_1877:
        /*0088*/ 	.byte	0x04, 0x17
        /*008a*/ 	.short	(.L_1879 - .L_1878)
.L_1878:
        /*008c*/ 	.word	0x00000000
        /*0090*/ 	.short	0x0004
        /*0092*/ 	.short	0x0c00
        /*0094*/ 	.byte	0x00, 0xf0, 0x21, 0x00


	//----- nvinfo : EIATTR_KPARAM_INFO
	.align		4
.L_1879:
        /*0098*/ 	.byte	0x04, 0x17
        /*009a*/ 	.short	(.L_1881 - .L_1880)
.L_1880:
        /*009c*/ 	.word	0x00000000
        /*00a0*/ 	.short	0x0003
        /*00a2*/ 	.short	0x0bf8
        /*00a4*/ 	.byte	0x00, 0xf0, 0x05, 0x00


	//----- nvinfo : EIATTR_KPARAM_INFO
	.align		4
.L_1881:
        /*00a8*/ 	.byte	0x04, 0x17
        /*00aa*/ 	.short	(.L_1883 - .L_1882)
.L_1882:
        /*00ac*/ 	.word	0x00000000
        /*00b0*/ 	.short	0x0002
        /*00b2*/ 	.short	0x0010
        /*00b4*/ 	.byte	0x00, 0xf0, 0xa1, 0x2f


	//----- nvinfo : EIATTR_KPARAM_INFO
	.align		4
.L_1883:
        /*00b8*/ 	.byte	0x04, 0x17
        /*00ba*/ 	.short	(.L_1885 - .L_1884)
.L_1884:
        /*00bc*/ 	.word	0x00000000
        /*00c0*/ 	.short	0x0001
        /*00c2*/ 	.short	0x0008
        /*00c4*/ 	.byte	0x00, 0xf0, 0x21, 0x00


	//----- nvinfo : EIATTR_KPARAM_INFO
	.align		4
.L_1885:
        /*00c8*/ 	.byte	0x04, 0x17
        /*00ca*/ 	.short	(.L_1887 - .L_1886)
.L_1886:
        /*00cc*/ 	.word	0x00000000
        /*00d0*/ 	.short	0x0000
        /*00d2*/ 	.short	0x0000
        /*00d4*/ 	.byte	0x00, 0xf0, 0x21, 0x00


	//----- nvinfo : EIATTR_SPARSE_MMA_MASK
	.align		4
.L_1887:
        /*00d8*/ 	.byte	0x03, 0x50
        /*00da*/ 	.short	0x0000


	//----- nvinfo : EIATTR_MAXREG_COUNT
	.align		4
        /*00dc*/ 	.byte	0x03, 0x1b
        /*00de*/ 	.short	0x00ff


	//----- nvinfo : EIATTR_MERCURY_ISA_VERSION
	.align		4
        /*00e0*/ 	.byte	0x03, 0x5f
        /*00e2*/ 	.short	0x0101


	//----- nvinfo : EIATTR_EXIT_INSTR_OFFSETS
	.align		4
        /*00e4*/ 	.byte	0x04, 0x1c
        /*00e6*/ 	.short	(.L_1889 - .L_1888)


	//   ....[0]....
.L_1888:
        /*00e8*/ 	.word	0x000002a0


	//   ....[1]....
        /*00ec*/ 	.word	0x00001730


	//----- nvinfo : EIATTR_CRS_STACK_SIZE
	.align		4
.L_1889:
        /*00f0*/ 	.byte	0x04, 0x1e
        /*00f2*/ 	.short	(.L_1891 - .L_1890)
.L_1890:
        /*00f4*/ 	.word	0x00000000


	//----- nvinfo : EIATTR_CBANK_PARAM_SIZE
	.align		4
.L_1891:
        /*00f8*/ 	.byte	0x03, 0x19
        /*00fa*/ 	.short	0x0c28


	//----- nvinfo : EIATTR_PARAM_CBANK
	.align		4
        /*00fc*/ 	.byte	0x04, 0x0a
        /*00fe*/ 	.short	(.L_1893 - .L_1892)
	.align		4
.L_1892:
        /*0100*/ 	.word	index@(.nv.constant0._Z25multi_tensor_apply_kernelI18TensorListMetadataILi5EE15DistAdamFunctorIN3c108BFloat16EfS4_EJPfffffff10adamMode_tfEEvlPViT_T0_DpT1_)
        /*0104*/ 	.short	0x0210
        /*0106*/ 	.short	0x0c28


	//----- nvinfo : EIATTR_SW_WAR
	.align		4
.L_1893:
        /*0108*/ 	.byte	0x04, 0x36
        /*010a*/ 	.short	(.L_1895 - .L_1894)
.L_1894:
        /*010c*/ 	.word	0x00000008
.L_1895:


//--------------------- .nv.info._Z25multi_tensor_apply_kernelI18TensorListMetadataILi5EE15DistAdamFunctorIN3c108BFloat16EfNS3_4HalfEEJPfffffff10adamMode_tfEEvlPViT_T0_DpT1_ --------------------------
	.section	.nv.info._Z25multi_tensor_apply_kernelI18TensorListMetadataILi5EE15DistAdamFunctorIN3c108BFloat16EfNS3_4HalfEEJPfffffff10adamMode_tfEEvlPViT_T0_DpT1_,"",@"SHT_CUDA_INFO"
	.sectionflags	@""
	.align	4


	//----- nvinfo : EIATTR_CUDA_API_VERSION
	.align		4
        /*0000*/ 	.byte	0x04, 0x37
        /*0002*/ 	.short	(.L_1897 - .L_1896)
.L_1896:
        /*0004*/ 	.word	0x00000082


	//----- nvinfo : EIATTR_KPARAM_INFO
	.align		4
.L_1897:
        /*0008*/ 	.byte	0x04, 0x17
        /*000a*/ 	.short	(.L_1899 - .L_1898)
.L_1898:
        /*000c*/ 	.word	0x00000000
        /*0010*/ 	.short	0x000c
        /*0012*/ 	.short	0x0c24
        /*0014*/ 	.byte	0x00, 0xf0, 0x11, 0x00


	//----- nvinfo : EIATTR_KPARAM_INFO
	.align		4
.L_1899:
        /*0018*/ 	.byte	0x04, 0x17
        /*001a*/ 	.short	(.L_1901 - .L_1900)
.L_1900:
        /*001c*/ 	.word	0x00000000
        /*0020*/ 	.short	0x000b
        /*0022*/ 	.short	0x0c20
        /*0024*/ 	.byte	0x00, 0xf0, 0x11, 0x00


	//----- nvinfo : EIATTR_KPARAM_INFO
	.align		4
.L_1901:
        /*0028*/ 	.byte	0x04, 0x17
        /*002a*/ 	.short	(.L_1903 - .L_1902)
.L_1902:
        /*002c*/ 	.word	0x00000000
        /*0030*/ 	.short	0x000a
        /*0032*/ 	.short	0x0c1c
        /*0034*/ 	.byte	0x00, 0xf0, 0x11, 0x00


	//----- nvinfo : EIATTR_KPARAM_INFO
	.align		4
.L_1903:
        /*0038*/ 	.byte	0x04, 0x17
        /*003a*/ 	.short	(.L_1905 - .L_1904)
.L_1904:
        /*003c*/ 	.word	0x00000000
        /*0040*/ 	.short	0x0009
        /*0042*/ 	.short	0x0c18
        /*0044*/ 	.byte	0x00, 0xf0, 0x11, 0x00


	//----- nvinfo : EIATTR_KPARAM_INFO
	.align		4
.L_1905:
        /*0048*/ 	.byte	0x04, 0x17
        /*004a*/ 	.short	(.L_1907 - .L_1906)
.L_1906:
        /*004c*/ 	.word	0x00000000
        /*0050*/ 	.short	0x0008
        /*0052*/ 	.short	0x0c14
        /*0054*/ 	.byte	0x00, 0xf0, 0x11, 0x00


	//----- nvinfo : EIATTR_KPARAM_INFO
	.align		4
.L_1907:
        /*0058*/ 	.byte	0x04, 0x17
        /*005a*/ 	.short	(.L_1909 - .L_1908)
.L_1908:
        /*005c*/ 	.word	0x00000000
        /*0060*/ 	.short	0x0007
        /*0062*/ 	.short	0x0c10
        /*0064*/ 	.byte	0x00, 0xf0, 0x11, 0x00


	//----- nvinfo : EIATTR_KPARAM_INFO
	.align		4
.L_1909:
        /*0068*/ 	.byte	0x04, 0x17
        /*006a*/ 	.short	(.L_1911 - .L_1910)
.L_1910:
        /*006c*/ 	.word	0x00000000
        /*0070*/ 	.short	0x0006
        /*0072*/ 	.short	0x0c0c
        /*0074*/ 	.byte	0x00, 0xf0, 0x11, 0x00


	//----- nvinfo : EIATTR_KPARAM_INFO
	.align		4
.L_1911:
        /*0078*/ 	.byte	0x04, 0x17
        /*007a*/ 	.short	(.L_1913 - .L_1912)
.L_1912:
        /*007c*/ 	.word	0x00000000
        /*0080*/ 	.short	0x0005
        /*0082*/ 	.short	0x0c08
        /*0084*/ 	.byte	0x00, 0xf0, 0x11, 0x00


	//----- nvinfo : EIATTR_KPARAM_INFO
	.align		4
.L_1913:
        /*0088*/ 	.byte	0x04, 0x17
        /*008a*/ 	.short	(.L_1915 - .L_1914)
.L_1914:
        /*008c*/ 	.word	0x00000000
        /*0090*/ 	.short	0x0004
        /*0092*/ 	.short	0x0c00
        /*0094*/ 	.byte	0x00, 0xf0, 0x21, 0x00


	//----- nvinfo : EIATTR_KPARAM_INFO
	.align		4
.L_1915:
        /*0098*/ 	.byte	0x04, 0x17
        /*009a*/ 	.short	(.L_1917 - .L_1916)
.L_1916:
        /*009c*/ 	.word	0x00000000
        /*00a0*/ 	.short	0x0003
        /*00a2*/ 	.short	0x0bf8
        /*00a4*/ 	.byte	0x00, 0xf0, 0x05, 0x00


	//----- nvinfo : EIATTR_KPARAM_INFO
	.align		4
.L_1917:
        /*00a8*/ 	.byte	0x04, 0x17
        /*00aa*/ 	.short	(.L_1919 - .L_1918)
.L_1918:
        /*00ac*/ 	.word	0x00000000
        /*00b0*/ 	.short	0x0002
        /*00b2*/ 	.short	0x0010
        /*00b4*/ 	.byte	0x00, 0xf0, 0xa1, 0x2f


	//----- nvinfo : EIATTR_KPARAM_INFO
	.align		4
.L_1919:
        /*00b8*/ 	.byte	0x04, 0x17
        /*00ba*/ 	.short	(.L_1921 - .L_1920)
.L_1920:
        /*00bc*/ 	.word	0x00000000
        /*00c0*/ 	.short	0x0001
        /*00c2*/ 	.short	0x0008
        /*00c4*/ 	.byte	0x00, 0xf0, 0x21, 0x00


	//----- nvinfo : EIATTR_KPARAM_INFO
	.align		4
.L_1921:
        /*00c8*/ 	.byte	0x04, 0x17
        /*00ca*/ 	.short	(.L_1923 - .L_1922)
.L_1922:
        /*00cc*/ 	.word	0x00000000
        /*00d0*/ 	.short	0x0000
        /*00d2*/ 	.short	0x0000
        /*00d4*/ 	.byte	0x00, 0xf0, 0x21, 0x00


	//----- nvinfo : EIATTR_SPARSE_MMA_MASK
	.align		4
.L_1923:
        /*00d8*/ 	.byte	0x03, 0x50
        /*00da*/ 	.short	0x0000


	//----- nvinfo : EIATTR_MAXREG_COUNT
	.align		4
        /*00dc*/ 	.byte	0x03, 0x1b
        /*00de*/ 	.short	0x00ff


	//----- nvinfo : EIATTR_MERCURY_ISA_VERSION
	.align		4
        /*00e0*/ 	.byte	0x03, 0x5f
        /*00e2*/ 	.short	0x0101


	//----- nvinfo : EIATTR_EXIT_INSTR_OFFSETS
	.align		4
        /*00e4*/ 	.byte	0x04, 0x1c
        /*00e6*/ 	.short	(.L_1925 - .L_1924)


	//   ....[0]....
.L_1924:
        /*00e8*/ 	.word	0x000002a0


	//   ....[1]....
        /*00ec*/ 	.word	0x00001810


	//----- nvinfo : EIATTR_CRS_STACK_SIZE
	.align		4
.L_1925:
        /*00f0*/ 	.byte	0x04, 0x1e
        /*00f2*/ 	.short	(.L_1927 - .L_1926)
.L_1926:
        /*00f4*/ 	.word	0x00000000


	//----- nvinfo : EIATTR_CBANK_PARAM_SIZE
	.align		4
.L_1927:
        /*00f8*/ 	.byte	0x03, 0x19
        /*00fa*/ 	.short	0x0c28


	//----- nvinfo : EIATTR_PARAM_CBANK
	.align		4
        /*00fc*/ 	.byte	0x04, 0x0a
        /*00fe*/ 	.short	(.L_1929 - .L_1928)
	.align		4
.L_1928:
        /*0100*/ 	.word	index@(.nv.constant0._Z25multi_tensor_apply_kernelI18TensorListMetadataILi5EE15DistAdamFunctorIN3c108BFloat16EfNS3_4HalfEEJPfffffff10adamMode_tfEEvlPViT_T0_DpT1_)
        /*0104*/ 	.short	0x0210
        /*0106*/ 	.short	0x0c28


	//----- nvinfo : EIATTR_SW_WAR
	.align		4
.L_1929:
        /*0108*/ 	.byte	0x04, 0x36
        /*010a*/ 	.short	(.L_1931 - .L_1930)
.L_1930:
        /*010c*/ 	.word	0x00000008
.L_1931:


//--------------------- .nv.info._Z25multi_tensor_apply_kernelI18TensorListMetadataILi5EE15DistAdamFunctorIN3c108BFloat16EffEJPfffffff10adamMode_tfEEvlPViT_T0_DpT1_ --------------------------
	.section	.nv.info._Z25multi_tensor_apply_kernelI18TensorListMetadataILi5EE15DistAdamFunctorIN3c108BFloat16EffEJPfffffff10adamMode_tfEEvlPViT_T0_DpT1_,"",@"SHT_CUDA_INFO"
	.sectionflags	@""
	.align	4


	//----- nvinfo : EIATTR_CUDA_API_VERSION
	.align		4
        /*0000*/ 	.byte	0x04, 0x37
        /*0002*/ 	.short	(.L_1933 - .L_1932)
.L_1932:
        /*0004*/ 	.word	0x00000082


	//----- nvinfo : EIATTR_KPARAM_INFO
	.align		4
.L_1933:
        /*0008*/ 	.byte	0x04, 0x17
        /*000a*/ 	.short	(.L_1935 - .L_1934)
.L_1934:
        /*000c*/ 	.word	0x00000000
        /*0010*/ 	.short	0x000c
        /*0012*/ 	.short	0x0c24
        /*0014*/ 	.byte	0x00, 0xf0, 0x11, 0x00


	//----- nvinfo : EIATTR_KPARAM_INFO
	.align		4
.L_1935:
        /*0018*/ 	.byte	0x04, 0x17
        /*001a*/ 	.short	(.L_1937 - .L_1936)
.L_1936:
        /*001c*/ 	.word	0x00000000
        /*0020*/ 	.short	0x000b
        /*0022*/ 	.short	0x0c20
        /*0024*/ 	.byte	0x00, 0xf0, 0x11, 0x00


	//----- nvinfo : EIATTR_KPARAM_INFO
	.align		4
.L_1937:
        /*0028*/ 	.byte	0x04, 0x17
        /*002a*/ 	.short	(.L_1939 - .L_1938)
.L_1938:
        /*002c*/ 	.word	0x00000000
        /*0030*/ 	.short	0x000a
        /*0032*/ 	.short	0x0c1c
        /*0034*/ 	.byte	0x00, 0xf0, 0x11, 0x00


	//----- nvinfo : EIATTR_KPARAM_INFO
	.align		4
.L_1939:
        /*0038*/ 	.byte	0x04, 0x17
        /*003a*/ 	.short	(.L_1941 - .L_1940)
.L_1940:
        /*003c*/ 	.word	0x00000000
        /*0040*/ 	.short	0x0009
        /*0042*/ 	.short	0x0c18
        /*0044*/ 	.byte	0x00, 0xf0, 0x11, 0x00


	//----- nvinfo : EIATTR_KPARAM_INFO
	.align		4
.L_1941:
        /*0048*/ 	.byte	0x04, 0x17
        /*004a*/ 	.short	(.L_1943 - .L_1942)
.L_1942:
        /*004c*/ 	.word	0x00000000
        /*0050*/ 	.short	0x0008
        /*0052*/ 	.short	0x0c14
        /*0054*/ 	.byte	0x00, 0xf0, 0x11, 0x00


	//----- nvinfo : EIATTR_KPARAM_INFO
	.align		4
.L_1943:
        /*0058*/ 	.byte	0x04, 0x17
        /*005a*/ 	.short	(.L_1945 - .L_1944)
.L_1944:
        /*005c*/ 	.word	0x00000000
        /*0060*/ 	.short	0x0007
        /*0062*/ 	.short	0x0c10
        /*0064*/ 	.byte	0x00, 0xf0, 0x11, 0x00


	//----- nvinfo : EIATTR_KPARAM_INFO
	.align		4
.L_1945:
        /*0068*/ 	.byte	0x04, 0x17
        /*006a*/ 	.short	(.L_1947 - .L_1946)
.L_1946:
        /*006c*/ 	.word	0x00000000
        /*0070*/ 	.short	0x0006
        /*0072*/ 	.short	0x0c0c
        /*0074*/ 	.byte	0x00, 0xf0, 0x11, 0x00


	//----- nvinfo : EIATTR_KPARAM_INFO
	.align		4
.L_1947:
        /*0078*/ 	.byte	0x04, 0x17
        /*007a*/ 	.short	(.L_1949 - .L_1948)
.L_1948:
        /*007c*/ 	.word	0x00000000
        /*0080*/ 	.short	0x0005
        /*0082*/ 	.short	0x0c08
        /*0084*/ 	.byte	0x00, 0xf0, 0x11, 0x00


	//----- nvinfo : EIATTR_KPARAM_INFO
	.align		4
.L_1949:
        /*0088*/ 	.byte	0x04, 0x17
        /*008a*/ 	.short	(.L_1951 - .L_1950)
.L_1950:
        /*008c*/ 	.word	0x00000000
        /*0090*/ 	.short	0x0004
        /*0092*/ 	.short	0x0c00
        /*0094*/ 	.byte	0x00, 0xf0, 0x21, 0x00


	//----- nvinfo : EIATTR_KPARAM_INFO
	.align		4
.L_1951:
        /*0098*/ 	.byte	0x04, 0x17
        /*009a*/ 	.short	(.L_1953 - .L_1952)
.L_1952:
        /*009c*/ 	.word	0x00000000
        /*00a0*/ 	.short	0x0003
        /*00a2*/ 	.short	0x0bf8
        /*00a4*/ 	.byte	0x00, 0xf0, 0x05, 0x00


	//----- nvinfo : EIATTR_KPARAM_INFO
	.align		4
.L_1953:
        /*00a8*/ 	.byte	0x04, 0x17
        /*00aa*/ 	.short	(.L_1955 - .L_1954)
.L_1954:
        /*00ac*/ 	.word	0x00000000
        /*00b0*/ 	.short	0x0002
        /*00b2*/ 	.short	0x0010
        /*00b4*/ 	.byte	0x00, 0xf0, 0xa1, 0x2f


	//----- nvinfo : EIATTR_KPARAM_INFO
	.align		4
.L_1955:
        /*00b8*/ 	.byte	0x04, 0x17
        /*00ba*/ 	.short	(.L_1957 - .L_1956)
.L_1956:
        /*00bc*/ 	.word	0x00000000
        /*00c0*/ 	.short	0x0001
        /*00c2*/ 	.short	0x0008
        /*00c4*/ 	.byte	0x00, 0xf0, 0x21, 0x00


	//----- nvinfo : EIATTR_KPARAM_INFO
	.align		4
.L_1957:
        /*00c8*/ 	.byte	0x04, 0x17
        /*00ca*/ 	.short	(.L_1959 - .L_1958)
.L_1958:
        /*00cc*/ 	.word	0x00000000
        /*00d0*/ 	.short	0x0000
        /*00d2*/ 	.short	0x0000
        /*00d4*/ 	.byte	0x00, 0xf0, 0x21, 0x00


	//----- nvinfo : EIATTR_SPARSE_MMA_MASK
	.align		4
.L_1959:
        /*00d8*/ 	.byte	0x03, 0x50
        /*00da*/ 	.short	0x0000


	//----- nvinfo : EIATTR_MAXREG_COUNT
	.align		4
        /*00dc*/ 	.byte	0x03, 0x1b
        /*00de*/ 	.short	0x00ff


	//----- nvinfo : EIATTR_MERCURY_ISA_VERSION
	.align		4
        /*00e0*/ 	.byte	0x03, 0x5f
        /*00e2*/ 	.short	0x0101


	//----- nvinfo : EIATTR_EXIT_INSTR_OFFSETS
	.align		4
        /*00e4*/ 	.byte	0x04, 0x1c
        /*00e6*/ 	.short	(.L_1961 - .L_1960)


	//   ....[0]....
.L_1960:
        /*00e8*/ 	.word	0x000002b0


	//   ....[1]....
        /*00ec*/ 	.word	0x000017c0


	//----- nvinfo : EIATTR_CRS_STACK_SIZE
	.align		4
.L_1961:
        /*00f0*/ 	.byte	0x04, 0x1e
        /*00f2*/ 	.short	(.L_1963 - .L_1962)
.L_1962:
        /*00f4*/ 	.word	0x00000000


	//----- nvinfo : EIATTR_CBANK_PARAM_SIZE
	.align		4
.L_1963:
        /*00f8*/ 	.byte	0x03, 0x19
        /*00fa*/ 	.short	0x0c28


	//----- nvinfo : EIATTR_PARAM_CBANK
	.align		4
        /*00fc*/ 	.byte	0x04, 0x0a
        /*00fe*/ 	.short	(.L_1965 - .L_1964)
	.align		4
.L_1964:
        /*0100*/ 	.word	index@(.nv.constant0._Z25multi_tensor_apply_kernelI18TensorListMetadataILi5EE15DistAdamFunctorIN3c108BFloat16EffEJPfffffff10adamMode_tfEEvlPViT_T0_DpT1_)
        /*0104*/ 	.short	0x0210
        /*0106*/ 	.short	0x0c28


	//----- nvinfo : EIATTR_SW_WAR
	.align		4
.L_1965:
        /*0108*/ 	.byte	0x04, 0x36
        /*010a*/ 	.short	(.L_1967 - .L_1966)
.L_1966:
        /*010c*/ 	.word	0x00000008
.L_1967:


//--------------------- .nv.info._Z25multi_tensor_apply_kernelI18TensorListMetadataILi5EE15DistAdamFunctorIN3c104HalfENS3_8BFloat16ES5_EJPfffffff10adamMode_tfEEvlPViT_T0_DpT1_ --------------------------
	.section	.nv.info._Z25multi_tensor_apply_kernelI18TensorListMetadataILi5EE15DistAdamFunctorIN3c104HalfENS3_8BFloat16ES5_EJPfffffff10adamMode_tfEEvlPViT_T0_DpT1_,"",@"SHT_CUDA_INFO"
	.sectionflags	@""
	.align	4


	//----- nvinfo : EIATTR_CUDA_API_VERSION
	.align		4
        /*0000*/ 	.byte	0x04, 0x37
        /*0002*/ 	.short	(.L_1969 - .L_1968)
.L_1968:
        /*0004*/ 	.word	0x00000082


	//----- nvinfo : EIATTR_KPARAM_INFO
	.align		4
.L_1969:
        /*0008*/ 	.byte	0x04, 0x17
        /*000a*/ 	.short	(.L_1971 - .L_1970)
.L_1970:
        /*000c*/ 	.word	0x00000000
        /*0010*/ 	.short	0x000c
        /*0012*/ 	.short	0x0c24
        /*0014*/ 	.byte	0x00, 0xf0, 0x11, 0x00


	//----- nvinfo : EIATTR_KPARAM_INFO
	.align		4
.L_1971:
        /*0018*/ 	.byte	0x04, 0x17
        /*001a*/ 	.short	(.L_1973 - .L_1972)
.L_1972:
        /*001c*/ 	.word	0x00000000
        /*0020*/ 	.short	0x000b
        /*0022*/ 	.short	0x0c20
        /*0024*/ 	.byte	0x00, 0xf0, 0x11, 0x00


	//----- nvinfo : EIATTR_KPARAM_INFO
	.align		4
.L_1973:
        /*0028*/ 	.byte	0x04, 0x17
        /*002a*/ 	.short	(.L_1975 - .L_1974)
.L_1974:
        /*002c*/ 	.word	0x00000000
        /*0030*/ 	.short	0x000a
        /*0032*/ 	.short	0x0c1c
        /*0034*/ 	.byte	0x00, 0xf0, 0x11, 0x00


	//----- nvinfo : EIATTR_KPARAM_INFO
	.align		4
.L_1975:
        /*0038*/ 	.byte	0x04, 0x17
        /*003a*/ 	.short	(.L_1977 - .L_1976)
.L_1976:
        /*003c*/ 	.word	0x00000000
        /*0040*/ 	.short	0x0009
        /*0042*/ 	.short	0x0c18
        /*0044*/ 	.byte	0x00, 0xf0, 0x11, 0x00


	//----- nvinfo : EIATTR_KPARAM_INFO
	.align		4
.L_1977:
        /*0048*/ 	.byte	0x04, 0x17
        /*004a*/ 	.short	(.L_1979 - .L_1978)
.L_1978:
        /*004c*/ 	.word	0x00000000
        /*0050*/ 	.short	0x0008
        /*0052*/ 	.short	0x0c14
        /*0054*/ 	.byte	0x00, 0xf0, 0x11, 0x00


	//----- nvinfo : EIATTR_KPARAM_INFO
	.align		4
.L_1979:
        /*0058*/ 	.byte	0x04, 0x17
        /*005a*/ 	.short	(.L_1981 - .L_1980)
.L_1980:
        /*005c*/ 	.word	0x00000000
        /*0060*/ 	.short	0x0007
        /*0062*/ 	.short	0x0c10
        /*0064*/ 	.byte	0x00, 0xf0, 0x11, 0x00


	//----- nvinfo : EIATTR_KPARAM_INFO
	.align		4
.L_1981:
        /*0068*/ 	.byte	0x04, 0x17
        /*006a*/ 	.short	(.L_1983 - .L_1982)
.L_1982:
        /*006c*/ 	.word	0x00000000
        /*0070*/ 	.short	0x0006
        /*0072*/ 	.short	0x0c0c
        /*0074*/ 	.byte	0x00, 0xf0, 0x11, 0x00


	//----- nvinfo : EIATTR_KPARAM_INFO
	.align		4
.L_1983:
        /*0078*/ 	.byte	0x04, 0x17
        /*007a*/ 	.short	(.L_1985 - .L_1984)
.L_1984:
        /*007c*/ 	.word	0x00000000
        /*0080*/ 	.short	0x0005
        /*0082*/ 	.short	0x0c08
        /*0084*/ 	.byte	0x00, 0xf0, 0x11, 0x00


	//----- nvinfo : EIATTR_KPARAM_INFO
	.align		4
.L_1985:
        /*0088*/ 	.byte	0x04, 0x17
        /*008a*/ 	.short	(.L_1987 - .L_1986)
.L_1986:
        /*008c*/ 	.word	0x00000000
        /*0090*/ 	.short	0x0004
        /*0092*/ 	.short	0x0c00
        /*0094*/ 	.byte	0x00, 0xf0, 0x21, 0x00


	//----- nvinfo : EIATTR_KPARAM_INFO
	.align		4
.L_1987:
        /*0098*/ 	.byte	0x04, 0x17
        /*009a*/ 	.short	(.L_1989 - .L_1988)
.L_1988:
        /*009c*/ 	.word	0x00000000
        /*00a0*/ 	.short	0x0003
        /*00a2*/ 	.short	0x0bf8
        /*00a4*/ 	.byte	0x00, 0xf0, 0x05, 0x00


	//----- nvinfo : EIATTR_KPARAM_INFO
	.align		4
.L_1989:
        /*00a8*/ 	.byte	0x04, 0x17
        /*00aa*/ 	.short	(.L_1991 - .L_1990)
.L_1990:
        /*00ac*/ 	.word	0x00000000
        /*00b0*/ 	.short	0x0002
        /*00b2*/ 	.short	0x0010
        /*00b4*/ 	.byte	0x00, 0xf0, 0xa1, 0x2f


	//----- nvinfo : EIATTR_KPARAM_INFO
	.align		4
.L_1991:
        /*00b8*/ 	.byte	0x04, 0x17
        /*00ba*/ 	.short	(.L_1993 - .L_1992)
.L_1992:
        /*00bc*/ 	.word	0x00000000
        /*00c0*/ 	.short	0x0001
        /*00c2*/ 	.short	0x0008
        /*00c4*/ 	.byte	0x00, 0xf0, 0x21, 0x00


	//----- nvinfo : EIATTR_KPARAM_INFO
	.align		4
.L_1993:
        /*00c8*/ 	.byte	0x04, 0x17
        /*00ca*/ 	.short	(.L_1995 - .L_1994)
.L_1994:
        /*00cc*/ 	.word	0x00000000
        /*00d0*/ 	.short	0x0000
        /*00d2*/ 	.short	0x0000
        /*00d4*/ 	.byte	0x00, 0xf0, 0x21, 0x00


	//----- nvinfo : EIATTR_SPARSE_MMA_MASK
	.align		4
.L_1995:
        /*00d8*/ 	.byte	0x03, 0x50
        /*00da*/ 	.short	0x0000


	//----- nvinfo : EIATTR_MAXREG_COUNT
	.align		4
        /*00dc*/ 	.byte	0x03, 0x1b
        /*00de*/ 	.short	0x00ff


	//----- nvinfo : EIATTR_MERCURY_ISA_VERSION
	.align		4
        /*00e0*/ 	.byte	0x03, 0x5f
        /*00e2*/ 	.short	0x0101


	//----- nvinfo : EIATTR_EXIT_INSTR_OFFSETS
	.align		4
        /*00e4*/ 	.byte	0x04, 0x1c
        /*00e6*/ 	.short	(.L_1997 - .L_1996)


	//   ....[0]....
.L_1996:
        /*00e8*/ 	.word	0x000002a0


	//   ....[1]....
        /*00ec*/ 	.word	0x00001890


	//----- nvinfo : EIATTR_CRS_STACK_SIZE
	.align		4
.L_1997:
        /*00f0*/ 	.byte	0x04, 0x1e
        /*00f2*/ 	.short	(.L_1999 - .L_1998)
.L_1998:
        /*00f4*/ 	.word	0x00000000


	//----- nvinfo : EIATTR_CBANK_PARAM_SIZE
	.align		4
.L_1999:
        /*00f8*/ 	.byte	0x03, 0x19
        /*00fa*/ 	.short	0x0c28


	//----- nvinfo : EIATTR_PARAM_CBANK
	.align		4
        /*00fc*/ 	.byte	0x04, 0x0a
        /*00fe*/ 	.short	(.L_2001 - .L_2000)
	.align		4
.L_2000:
        /*0100*/ 	.word	index@(.nv.constant0._Z25multi_tensor_apply_kernelI18TensorListMetadataILi5EE15DistAdamFunctorIN3c104HalfENS3_8BFloat16ES5_EJPfffffff10adamMode_tfEEvlPViT_T0_DpT1_)
        /*0104*/ 	.short	0x0210
        /*0106*/ 	.short	0x0c28


	//----- nvinfo : EIATTR_SW_WAR
	.align		4
.L_2001:
        /*0108*/ 	.byte	0x04, 0x36
        /*010a*/ 	.short	(.L_2003 - .L_2002)
.L_2002:
        /*010c*/ 	.word	0x00000008
.L_2003:


//--------------------- .nv.info._Z25multi_tensor_apply_kernelI18TensorListMetadataILi5EE15DistAdamFunctorIN3c104HalfENS3_8BFloat16ES4_EJPfffffff10adamMode_tfEEvlPViT_T0_DpT1_ --------------------------
	.section	.nv.info._Z25multi_tensor_apply_kernelI18TensorListMetadataILi5EE15DistAdamFunctorIN3c104HalfENS3_8BFloat16ES4_EJPfffffff10adamMode_tfEEvlPViT_T0_DpT1_,"",@"SHT_CUDA_INFO"
	.sectionflags	@""
	.align	4


	//----- nvinfo : EIATTR_CUDA_API_VERSION
	.align		4
        /*0000*/ 	.byte	0x04, 0x37
        /*0002*/ 	.short	(.L_2005 - .L_2004)
.L_2004:
        /*0004*/ 	.word	0x00000082


	//----- nvinfo : EIATTR_KPARAM_INFO
	.align		4
.L_2005:
        /*0008*/ 	.byte	0x04, 0x17
        /*000a*/ 	.short	(.L_2007 - .L_2006)
.L_2006:
        /*000c*/ 	.word	0x00000000
        /*0010*/ 	.short	0x000c
        /*0012*/ 	.short	0x0c24
        /*0014*/ 	.byte	0x00, 0xf0, 0x11, 0x00


	//----- nvinfo : EIATTR_KPARAM_INFO
	.align		4
.L_2007:
        /*0018*/ 	.byte	0x04, 0x17
        /*001a*/ 	.short	(.L_2009 - .L_2008)
.L_2008:
        /*001c*/ 	.word	0x00000000
        /*0020*/ 	.short	0x000b
        /*0022*/ 	.short	0x0c20
        /*0024*/ 	.byte	0x00, 0xf0, 0x11, 0x00


	//----- nvinfo : EIATTR_KPARAM_INFO
	.align		4
.L_2009:
        /*0028*/ 	.byte	0x04, 0x17
        /*002a*/ 	.short	(.L_2011 - .L_2010)
.L_2010:
        /*002c*/ 	.word	0x00000000
        /*0030*/ 	.short	0x000a
        /*0032*/ 	.short	0x0c1c
        /*0034*/ 	.byte	0x00, 0xf0, 0x11, 0x00


	//----- nvinfo : EIATTR_KPARAM_INFO
	.align		4
.L_2011:
        /*0038*/ 	.byte	0x04, 0x17
        /*003a*/ 	.short	(.L_2013 - .L_2012)
.L_2012:
        /*003c*/ 	.word	0x00000000
        /*0040*/ 	.short	0x0009
        /*0042*/ 	.short	0x0c18
        /*0044*/ 	.byte	0x00, 0xf0, 0x11, 0x00


	//----- nvinfo : EIATTR_KPARAM_INFO
	.align		4
.L_2013:
        /*0048*/ 	.byte	0x04, 0x17
        /*004a*/ 	.short	(.L_2015 - .L_2014)
.L_2014:
        /*004c*/ 	.word	0x00000000
        /*0050*/ 	.short	0x0008
        /*0052*/ 	.short	0x0c14
        /*0054*/ 	.byte	0x00, 0xf0, 0x11, 0x00


	//----- nvinfo : EIATTR_KPARAM_INFO
	.align		4
.L_2015:
        /*0058*/ 	.byte	0x04, 0x17
        /*005a*/ 	.short	(.L_2017 - .L_2016)
.L_2016:
        /*005c*/ 	.word	0x00000000
        /*0060*/ 	.short	0x0007
        /*0062*/ 	.short	0x0c10
        /*0064*/ 	.byte	0x00, 0xf0, 0x11, 0x00


	//----- nvinfo : EIATTR_KPARAM_INFO
	.align		4
.L_2017:
        /*0068*/ 	.byte	0x04, 0x17
        /*006a*/ 	.short	(.L_2019 - .L_2018)
.L_2018:
        /*006c*/ 	.word	0x00000000
        /*0070*/ 	.short	0x0006
        /*0072*/ 	.short	0x0c0c
        /*0074*/ 	.byte	0x00, 0xf0, 0x11, 0x00


	//----- nvinfo : EIATTR_KPARAM_INFO
	.align		4
.L_2019:
        /*0078*/ 	.byte	0x04, 0x17
        /*007a*/ 	.short	(.L_2021 - .L_2020)
.L_2020:
        /*007c*/ 	.word	0x00000000
        /*0080*/ 	.short	0x0005
        /*0082*/ 	.short	0x0c08
        /*0084*/ 	.byte	0x00, 0xf0, 0x11, 0x00


	//----- nvinfo : EIATTR_KPARAM_INFO
	.align		4
.L_2021:
        /*0088*/ 	.byte	0x04, 0x17
        /*008a*/ 	.short	(.L_2023 - .L_2022)
.L_2022:
        /*008c*/ 	.word	0x00000000
        /*0090*/ 	.short	0x0004
        /*0092*/ 	.short	0x0c00
        /*0094*/ 	.byte	0x00, 0xf0, 0x21, 0x00


	//----- nvinfo : EIATTR_KPARAM_INFO
	.align		4
.L_2023:
        /*0098*/ 	.byte	0x04, 0x17
        /*009a*/ 	.short	(.L_2025 - .L_2024)
.L_2024:
        /*009c*/ 	.word	0x00000000
        /*00a0*/ 	.short	0x0003
        /*00a2*/ 	.short	0x0bf8
        /*00a4*/ 	.byte	0x00, 0xf0, 0x05, 0x00


	//----- nvinfo : EIATTR_KPARAM_INFO
	.align		4
.L_2025:
        /*00a8*/ 	.byte	0x04, 0x17
        /*00aa*/ 	.short	(.L_2027 - .L_2026)
.L_2026:
        /*00ac*/ 	.word	0x00000000
        /*00b0*/ 	.short	0x0002
        /*00b2*/ 	.short	0x0010
        /*00b4*/ 	.byte	0x00, 0xf0, 0xa1, 0x2f


	//----- nvinfo : EIATTR_KPARAM_INFO
	.align		4
.L_2027:
        /*00b8*/ 	.byte	0x04, 0x17
        /*00ba*/ 	.short	(.L_2029 - .L_2028)
.L_2028:
        /*00bc*/ 	.word	0x00000000
        /*00c0*/ 	.short	0x0001
        /*00c2*/ 	.short	0x0008
        /*00c4*/ 	.byte	0x00, 0xf0, 0x21, 0x00


	//----- nvinfo : EIATTR_KPARAM_INFO
	.align		4
.L_2029:
        /*00c8*/ 	.byte	0x04, 0x17
        /*00ca*/ 	.short	(.L_2031 - .L_2030)
.L_2030:
        /*00cc*/ 	.word	0x00000000
        /*00d0*/ 	.short	0x0000
        /*00d2*/ 	.short	0x0000
        /*00d4*/ 	.byte	0x00, 0xf0, 0x21, 0x00


	//----- nvinfo : EIATTR_SPARSE_MMA_MASK
	.align		4
.L_2031:
        /*00d8*/ 	.byte	0x03, 0x50
        /*00da*/ 	.short	0x0000


	//----- nvinfo : EIATTR_MAXREG_COUNT
	.align		4
        /*00dc*/ 	.byte	0x03, 0x1b
        /*00de*/ 	.short	0x00ff


	//----- nvinfo : EIATTR_MERCURY_ISA_VERSION
	.align		4
        /*00e0*/ 	.byte	0x03, 0x5f
        /*00e2*/ 	.short	0x0101


	//----- nvinfo : EIATTR_EXIT_INSTR_OFFSETS
	.align		4
        /*00e4*/ 	.byte	0x04, 0x1c
        /*00e6*/ 	.short	(.L_2033 - .L_2032)


	//   ....[0]....
.L_2032:
        /*00e8*/ 	.word	0x000002a0


	//   ....[1]....
        /*00ec*/ 	.word	0x00001800


	//----- nvinfo : EIATTR_CRS_STACK_SIZE
	.align		4
.L_2033:
        /*00f0*/ 	.byte	0x04, 0x1e
        /*00f2*/ 	.short	(.L_2035 - .L_2034)
.L_2034:
        /*00f4*/ 	.word	0x00000000


	//----- nvinfo : EIATTR_CBANK_PARAM_SIZE
	.align		4
.L_2035:
        /*00f8*/ 	.byte	0x03, 0x19
        /*00fa*/ 	.short	0x0c28


	//----- nvinfo : EIATTR_PARAM_CBANK
	.align		4
        /*00fc*/ 	.byte	0x04, 0x0a
        /*00fe*/ 	.short	(.L_2037 - .L_2036)
	.align		4
.L_2036:
        /*0100*/ 	.word	index@(.nv.constant0._Z25multi_tensor_apply_kernelI18TensorListMetadataILi5EE15DistAdamFunctorIN3c104HalfENS3_8BFloat16ES4_EJPfffffff10adamMode_tfEEvlPViT_T0_DpT1_)
        /*0104*/ 	.short	0x0210
        /*0106*/ 	.short	0x0c28


	//----- nvinfo : EIATTR_SW_WAR
	.align		4
.L_2037:
        /*0108*/ 	.byte	0x04, 0x36
        /*010a*/ 	.short	(.L_2039 - .L_2038)
.L_2038:
        /*010c*/ 	.word	0x00000008
.L_2039:


//--------------------- .nv.info._Z25multi_tensor_apply_kernelI18TensorListMetadataILi5EE15DistAdamFunctorIN3c104HalfENS3_8BFloat16EfEJPfffffff10adamMode_tfEEvlPViT_T0_DpT1_ --------------------------
	.section	.nv.info._Z25multi_tensor_apply_kernelI18TensorListMetadataILi5EE15DistAdamFunctorIN3c104HalfENS3_8BFloat16EfEJPfffffff10adamMode_tfEEvlPViT_T0_DpT1_,"",@"SHT_CUDA_INFO"
	.sectionflags	@""
	.align	4


	//----- nvinfo : EIATTR_CUDA_API_VERSION
	.align		4
        /*0000*/ 	.byte	0x04, 0x37
        /*0002*/ 	.short	(.L_2041 - .L_2040)
.L_2040:
        /*0004*/ 	.word	0x00000082


	//----- nvinfo : EIATTR_KPARAM_INFO
	.align		4
.L_2041:
        /*0008*/ 	.byte	0x04, 0x17
        /*000a*/ 	.short	(.L_2043 - .L_2042)
.L_2042:
        /*000c*/ 	.word	0x00000000
        /*0010*/ 	.short	0x000c
        /*0012*/ 	.short	0x0c24
        /*0014*/ 	.byte	0x00, 0xf0, 0x11, 0x00


	//----- nvinfo : EIATTR_KPARAM_INFO
	.align		4
.L_2043:
        /*0018*/ 	.byte	0x04, 0x17
        /*001a*/ 	.short	(.L_2045 - .L_2044)
.L_2044:
        /*001c*/ 	.word	0x00000000
        /*0020*/ 	.short	0x000b
        /*0022*/ 	.short	0x0c20
        /*0024*/ 	.byte	0x00, 0xf0, 0x11, 0x00


	//----- nvinfo : EIATTR_KPARAM_INFO
	.align		4
.L_2045:
        /*0028*/ 	.byte	0x04, 0x17
        /*002a*/ 	.short	(.L_2047 - .L_2046)
.L_2046:
        /*002c*/ 	.word	0x00000000
        /*0030*/ 	.short	0x000a
        /*0032*/ 	.short	0x0c1c
        /*0034*/ 	.byte	0x00, 0xf0, 0x11, 0x00


	//----- nvinfo : EIATTR_KPARAM_INFO
	.align		4
.L_2047:
        /*0038*/ 	.byte	0x04, 0x17
        /*003a*/ 	.short	(.L_2049 - .L_2048)
.L_2048:
        /*003c*/ 	.word	0x00000000
        /*0040*/ 	.short	0x0009
        /*0042*/ 	.short	0x0c18
        /*0044*/ 	.byte	0x00, 0xf0, 0x11, 0x00


	//----- nvinfo : EIATTR_KPARAM_INFO
	.align		4
.L_2049:
        /*0048*/ 	.byte	0x04, 0x17
        /*004a*/ 	.short	(.L_2051 - .L_2050)
.L_2050:
        /*004c*/ 	.word	0x00000000
        /*0050*/ 	.short	0x0008
        /*0052*/ 	.short	0x0c14
        /*0054*/ 	.byte	0x00, 0xf0, 0x11, 0x00


	//----- nvinfo : EIATTR_KPARAM_INFO
	.align		4
.L_2051:
        /*0058*/ 	.byte	0x04, 0x17
        /*005a*/ 	.short	(.L_2053 - .L_2052)
.L_2052:
        /*005c*/ 	.word	0x00000000
        /*0060*/ 	.short	0x0007
        /*0062*/ 	.short	0x0c10
        /*0064*/ 	.byte	0x00, 0xf0, 0x11, 0x00


	//----- nvinfo : EIATTR_KPARAM_INFO
	.align		4
.L_2053:
        /*0068*/ 	.byte	0x04, 0x17
        /*006a*/ 	.short	(.L_2055 - .L_2054)
.L_2054:
        /*006c*/ 	.word	0x00000000
        /*0070*/ 	.short	0x0006
        /*0072*/ 	.short	0x0c0c
        /*0074*/ 	.byte	0x00, 0xf0, 0x11, 0x00


	//----- nvinfo : EIATTR_KPARAM_INFO
	.align		4
.L_2055:
        /*0078*/ 	.byte	0x04, 0x17
        /*007a*/ 	.short	(.L_2057 - .L_2056)
.L_2056:
        /*007c*/ 	.word	0x00000000
        /*0080*/ 	.short	0x0005
        /*0082*/ 	.short	0x0c08
        /*0084*/ 	.byte	0x00, 0xf0, 0x11, 0x00


	//----- nvinfo : EIATTR_KPARAM_INFO
	.align		4
.L_2057:
        /*0088*/ 	.byte	0x04, 0x17
        /*008a*/ 	.short	(.L_2059 - .L_2058)
.L_2058:
        /*008c*/ 	.word	0x00000000
        /*0090*/ 	.short	0x0004
        /*0092*/ 	.short	0x0c00
        /*0094*/ 	.byte	0x00, 0xf0, 0x21, 0x00


	//----- nvinfo : EIATTR_KPARAM_INFO
	.align		4
.L_2059:
        /*0098*/ 	.byte	0x04, 0x17
        /*009a*/ 	.short	(.L_2061 - .L_2060)
.L_2060:
        /*009c*/ 	.word	0x00000000
        /*00a0*/ 	.short	0x0003
        /*00a2*/ 	.short	0x0bf8
        /*00a4*/ 	.byte	0x00, 0xf0, 0x05, 0x00


	//----- nvinfo : EIATTR_KPARAM_INFO
	.align		4
.L_2061:
        /*00a8*/ 	.byte	0x04, 0x17
        /*00aa*/ 	.short	(.L_2063 - .L_2062)
.L_2062:
        /*00ac*/ 	.word	0x00000000
        /*00b0*/ 	.short	0x0002
        /*00b2*/ 	.short	0x0010
        /*00b4*/ 	.byte	0x00, 0xf0, 0xa1, 0x2f


	//----- nvinfo : EIATTR_KPARAM_INFO
	.align		4
.L_2063:
        /*00b8*/ 	.byte	0x04, 0x17
        /*00ba*/ 	.short	(.L_2065 - .L_2064)
.L_2064:
        /*00bc*/ 	.word	0x00000000
        /*00c0*/ 	.short	0x0001
        /*00c2*/ 	.short	0x0008
        /*00c4*/ 	.byte	0x00, 0xf0, 0x21, 0x00


	//----- nvinfo : EIATTR_KPARAM_INFO
	.align		4
.L_2065:
        /*00c8*/ 	.byte	0x04, 0x17
        /*00ca*/ 	.short	(.L_2067 - .L_2066)
.L_2066:
        /*00cc*/ 	.word	0x00000000
        /*00d0*/ 	.short	0x0000
        /*00d2*/ 	.short	0x0000
        /*00d4*/ 	.byte	0x00, 0xf0, 0x21, 0x00


	//----- nvinfo : EIATTR_SPARSE_MMA_MASK
	.align		4
.L_2067:
        /*00d8*/ 	.byte	0x03, 0x50
        /*00da*/ 	.short	0x0000


	//----- nvinfo : EIATTR_MAXREG_COUNT
	.align		4
        /*00dc*/ 	.byte	0x03, 0x1b
        /*00de*/ 	.short	0x00ff


	//----- nvinfo : EIATTR_MERCURY_ISA_VERSION
	.align		4
        /*00e0*/ 	.byte	0x03, 0x5f
        /*00e2*/ 	.short	0x0101


	//----- nvinfo : EIATTR_EXIT_INSTR_OFFSETS
	.align		4
        /*00e4*/ 	.byte	0x04, 0x1c
        /*00e6*/ 	.short	(.L_2069 - .L_2068)


	//   ....[0]....
.L_2068:
        /*00e8*/ 	.word	0x000002a0


	//   ....[1]....
        /*00ec*/ 	.word	0x000017f0


	//----- nvinfo : EIATTR_CRS_STACK_SIZE
	.align		4
.L_2069:
        /*00f0*/ 	.byte	0x04, 0x1e
        /*00f2*/ 	.short	(.L_2071 - .L_2070)
.L_2070:
        /*00f4*/ 	.word	0x00000000


	//----- nvinfo : EIATTR_CBANK_PARAM_SIZE
	.align		4
.L_2071:
        /*00f8*/ 	.byte	0x03, 0x19
        /*00fa*/ 	.short	0x0c28


	//----- nvinfo : EIATTR_PARAM_CBANK
	.align		4
        /*00fc*/ 	.byte	0x04, 0x0a
        /*00fe*/ 	.short	(.L_2073 - .L_2072)
	.align		4
.L_2072:
        /*0100*/ 	.word	index@(.nv.constant0._Z25multi_tensor_apply_kernelI18TensorListMetadataILi5EE15DistAdamFunctorIN3c104HalfENS3_8BFloat16EfEJPfffffff10adamMode_tfEEvlPViT_T0_DpT1_)
        /*0104*/ 	.short	0x0210
        /*0106*/ 	.short	0x0c28


	//----- nvinfo : EIATTR_SW_WAR
	.align		4
.L_2073:
        /*0108*/ 	.byte	0x04, 0x36
        /*010a*/ 	.short	(.L_2075 - .L_2074)
.L_2074:
        /*010c*/ 	.word	0x00000008
.L_2075:


//--------------------- .nv.info._Z25multi_tensor_apply_kernelI18TensorListMetadataILi5EE15DistAdamFunctorIN3c104HalfES4_NS3_8BFloat16EEJPfffffff10adamMode_tfEEvlPViT_T0_DpT1_ --------------------------
	.section	.nv.info._Z25multi_tensor_apply_kernelI18TensorListMetadataILi5EE15DistAdamFunctorIN3c104HalfES4_NS3_8BFloat16EEJPfffffff10adamMode_tfEEvlPViT_T0_DpT1_,"",@"SHT_CUDA_INFO"
	.sectionflags	@""
	.align	4


	//----- nvinfo : EIATTR_CUDA_API_VERSION
	.align		4
        /*0000*/ 	.byte	0x04, 0x37
        /*0002*/ 	.short	(.L_2077 - .L_2076)
.L_2076:
        /*0004*/ 	.word	0x00000082


	//----- nvinfo : EIATTR_KPARAM_INFO
	.align		4
.L_2077:
        /*0008*/ 	.byte	0x04, 0x17
        /*000a*/ 	.short	(.L_2079 - .L_2078)
.L_2078:
        /*000c*/ 	.word	0x00000000
        /*0010*/ 	.short	0x000c
        /*0012*/ 	.short	0x0c24
        /*0014*/ 	.byte	0x00, 0xf0, 0x11, 0x00


	//----- nvinfo : EIATTR_KPARAM_INFO
	.align		4
.L_2079:
        /*0018*/ 	.byte	0x04, 0x17
        /*001a*/ 	.short	(.L_2081 - .L_2080)
.L_2080:
        /*001c*/ 	.word	0x00000000
        /*0020*/ 	.short	0x000b
        /*0022*/ 	.short	0x0c20
        /*0024*/ 	.byte	0x00, 0xf0, 0x11, 0x00


	//----- nvinfo : EIATTR_KPARAM_INFO
	.align		4
.L_2081:
        /*0028*/ 	.byte	0x04, 0x17
        /*002a*/ 	.short	(.L_2083 - .L_2082)
.L_2082:
        /*002c*/ 	.word	0x00000000
        /*0030*/ 	.short	0x000a
        /*0032*/ 	.short	0x0c1c
        /*0034*/ 	.byte	0x00, 0xf0, 0x11, 0x00


	//----- nvinfo : EIATTR_KPARAM_INFO
	.align		4
.L_2083:
        /*0038*/ 	.byte	0x04, 0x17
        /*003a*/ 	.short	(.L_2085 - .L_2084)
.L_2084:
        /*003c*/ 	.word	0x00000000
        /*0040*/ 	.short	0x0009
        /*0042*/ 	.short	0x0c18
        /*0044*/ 	.byte	0x00, 0xf0, 0x11, 0x00


	//----- nvinfo : EIATTR_KPARAM_INFO
	.align		4
.L_2085:
        /*0048*/ 	.byte	0x04, 0x17
        /*004a*/ 	.short	(.L_2087 - .L_2086)
.L_2086:
        /*004c*/ 	.word	0x00000000
        /*0050*/ 	.short	0x0008
        /*0052*/ 	.short	0x0c14
        /*0054*/ 	.byte	0x00, 0xf0, 0x11, 0x00


	//----- nvinfo : EIATTR_KPARAM_INFO
	.align		4
.L_2087:
        /*0058*/ 	.byte	0x04, 0x17
        /*005a*/ 	.short	(.L_2089 - .L_2088)
.L_2088:
        /*005c*/ 	.word	0x00000000
        /*0060*/ 	.short	0x0007
        /*0062*/ 	.short	0x0c10
        /*0064*/ 	.byte	0x00, 0xf0, 0x11, 0x00


	//----- nvinfo : EIATTR_KPARAM_INFO
	.align		4
.L_2089:
        /*0068*/ 	.byte	0x04, 0x17
        /*006a*/ 	.short	(.L_2091 - .L_2090)
.L_2090:
        /*006c*/ 	.word	0x00000000
        /*0070*/ 	.short	0x0006
        /*0072*/ 	.short	0x0c0c
        /*0074*/ 	.byte	0x00, 0xf0, 0x11, 0x00


	//----- nvinfo : EIATTR_KPARAM_INFO
	.align		4
.L_2091:
        /*0078*/ 	.byte	0x04, 0x17
        /*007a*/ 	.short	(.L_2093 - .L_2092)
.L_2092:
        /*007c*/ 	.word	0x00000000
        /*0080*/ 	.short	0x0005
        /*0082*/ 	.short	0x0c08
        /*0084*/ 	.byte	0x00, 0xf0, 0x11, 0x00


	//----- nvinfo : EIATTR_KPARAM_INFO
	.align		4
.L_2093:
        /*0088*/ 	.byte	0x04, 0x17
        /*008a*/ 	.short	(.L_2095 - .L_2094)
.L_2094:
        /*008c*/ 	.word	0x00000000
        /*0090*/ 	.short	0x0004
        /*0092*/ 	.short	0x0c00
        /*0094*/ 	.byte	0x00, 0xf0, 0x21, 0x00


	//----- nvinfo : EIATTR_KPARAM_INFO
	.align		4
.L_2095:
        /*0098*/ 	.byte	0x04, 0x17
        /*009a*/ 	.short	(.L_2097 - .L_2096)
.L_2096:
        /*009c*/ 	.word	0x00000000
        /*00a0*/ 	.short	0x0003
        /*00a2*/ 	.short	0x0bf8
        /*00a4*/ 	.byte	0x00, 0xf0, 0x05, 0x00


	//----- nvinfo : EIATTR_KPARAM_INFO
	.align		4
.L_2097:
        /*00a8*/ 	.byte	0x04, 0x17
        /*00aa*/ 	.short	(.L_2099 - .L_2098)
.L_2098:
        /*00ac*/ 	.word	0x00000000
        /*00b0*/ 	.short	0x0002
        /*00b2*/ 	.short	0x0010
        /*00b4*/ 	.byte	0x00, 0xf0, 0xa1, 0x2f


	//----- nvinfo : EIATTR_KPARAM_INFO
	.align		4
.L_2099:
        /*00b8*/ 	.byte	0x04, 0x17
        /*00ba*/ 	.short	(.L_2101 - .L_2100)
.L_2100:
        /*00bc*/ 	.word	0x00000000
        /*00c0*/ 	.short	0x0001
        /*00c2*/ 	.short	0x0008
        /*00c4*/ 	.byte	0x00, 0xf0, 0x21, 0x00


	//----- nvinfo : EIATTR_KPARAM_INFO
	.align		4
.L_2101:
        /*00c8*/ 	.byte	0x04, 0x17
        /*00ca*/ 	.short	(.L_2103 - .L_2102)
.L_2102:
        /*00cc*/ 	.word	0x00000000
        /*00d0*/ 	.short	0x0000
        /*00d2*/ 	.short	0x0000
        /*00d4*/ 	.byte	0x00, 0xf0, 0x21, 0x00


	//----- nvinfo : EIATTR_SPARSE_MMA_MASK
	.align		4
.L_2103:
        /*00d8*/ 	.byte	0x03, 0x50
        /*00da*/ 	.short	0x0000


	//----- nvinfo : EIATTR_MAXREG_COUNT
	.align		4
        /*00dc*/ 	.byte	0x03, 0x1b
        /*00de*/ 	.short	0x00ff


	//----- nvinfo : EIATTR_MERCURY_ISA_VERSION
	.align		4
        /*00e0*/ 	.byte	0x03, 0x5f
        /*00e2*/ 	.short	0x0101


	//----- nvinfo : EIATTR_EXIT_INSTR_OFFSETS
	.align		4
        /*00e4*/ 	.byte	0x04, 0x1c
        /*00e6*/ 	.short	(.L_2105 - .L_2104)


	//   ....[0]....
.L_2104:
        /*00e8*/ 	.word	0x000002a0


	//   ....[1]....
        /*00ec*/ 	.word	0x00001890


	//----- nvinfo : EIATTR_CRS_STACK_SIZE
	.align		4
.L_2105:
        /*00f0*/ 	.byte	0x04, 0x1e
        /*00f2*/ 	.short	(.L_2107 - .L_2106)
.L_2106:
        /*00f4*/ 	.word	0x00000000


	//----- nvinfo : EIATTR_CBANK_PARAM_SIZE
	.align		4
.L_2107:
        /*00f8*/ 	.byte	0x03, 0x19
        /*00fa*/ 	.short	0x0c28


	//----- nvinfo : EIATTR_PARAM_CBANK
	.align		4
        /*00fc*/ 	.byte	0x04, 0x0a
        /*00fe*/ 	.short	(.L_2109 - .L_2108)
	.align		4
.L_2108:
        /*0100*/ 	.word	index@(.nv.constant0._Z25multi_tensor_apply_kernelI18TensorListMetadataILi5EE15DistAdamFunctorIN3c104HalfES4_NS3_8BFloat16EEJPfffffff10adamMode_tfEEvlPViT_T0_DpT1_)
        /*0104*/ 	.short	0x0210
        /*0106*/ 	.short	0x0c28


	//----- nvinfo : EIATTR_SW_WAR
	.align		4
.L_2109:
        /*0108*/ 	.byte	0x04, 0x36
        /*010a*/ 	.short	(.L_2111 - .L_2110)
.L_2110:
        /*010c*/ 	.word	0x00000008
.L_2111:


//--------------------- .nv.info._Z25multi_tensor_apply_kernelI18TensorListMetadataILi5EE15DistAdamFunctorIN3c104HalfES4_S4_EJPfffffff10adamMode_tfEEvlPViT_T0_DpT1_ --------------------------
	.section	.nv.info._Z25multi_tensor_apply_kernelI18TensorListMetadataILi5EE15DistAdamFunctorIN3c104HalfES4_S4_EJPfffffff10adamMode_tfEEvlPViT_T0_DpT1_,"",@"SHT_CUDA_INFO"
	.sectionflags	@""
	.align	4


	//----- nvinfo : EIATTR_CUDA_API_VERSION
	.align		4
        /*0000*/ 	.byte	0x04, 0x37
        /*0002*/ 	.short	(.L_2113 - .L_2112)
.L_2112:
        /*0004*/ 	.word	0x00000082


	//----- nvinfo : EIATTR_KPARAM_INFO
	.align		4
.L_2113:
        /*0008*/ 	.byte	0x04, 0x17
        /*000a*/ 	.short	(.L_2115 - .L_2114)
.L_2114:
        /*000c*/ 	.word	0x00000000
        /*0010*/ 	.short	0x000c
        /*0012*/ 	.short	0x0c24
        /*0014*/ 	.byte	0x00, 0xf0, 0x11, 0x00


	//----- nvinfo : EIATTR_KPARAM_INFO
	.align		4
.L_2115:
        /*0018*/ 	.byte	0x04, 0x17
        /*001a*/ 	.short	(.L_2117 - .L_2116)
.L_2116:
        /*001c*/ 	.word	0x00000000
        /*0020*/ 	.short	0x000b
        /*0022*/ 	.short	0x0c20
        /*0024*/ 	.byte	0x00, 0xf0, 0x11, 0x00


	//----- nvinfo : EIATTR_KPARAM_INFO
	.align		4
.L_2117:
        /*0028*/ 	.byte	0x04, 0x17
        /*002a*/ 	.short	(.L_2119 - .L_2118)
.L_2118:
        /*002c*/ 	.word	0x00000000
        /*0030*/ 	.short	0x000a
        /*0032*/ 	.short	0x0c1c
        /*0034*/ 	.byte	0x00, 0xf0, 0x11, 0x00


	//----- nvinfo : EIATTR_KPARAM_INFO
	.align		4
.L_2119:
        /*0038*/ 	.byte	0x04, 0x17
        /*003a*/ 	.short	(.L_2121 - .L_2120)
.L_2120:
        /*003c*/ 	.word	0x00000000
        /*0040*/ 	.short	0x0009
        /*0042*/ 	.short	0x0c18
        /*0044*/ 	.byte	0x00, 0xf0, 0x11, 0x00


	//----- nvinfo : EIATTR_KPARAM_INFO
	.align		4
.L_2121:
        /*0048*/ 	.byte	0x04, 0x17
        /*004a*/ 	.short	(.L_2123 - .L_2122)
.L_2122:
        /*004c*/ 	.word	0x00000000
        /*0050*/ 	.short	0x0008
        /*0052*/ 	.short	0x0c14
        /*0054*/ 	.byte	0x00, 0xf0, 0x11, 0x00


	//----- nvinfo : EIATTR_KPARAM_INFO
	.align		4
.L_2123:
        /*0058*/ 	.byte	0x04, 0x17
        /*005a*/ 	.short	(.L_2125 - .L_2124)
.L_2124:
        /*005c*/ 	.word	0x00000000
        /*0060*/ 	.short	0x0007
        /*0062*/ 	.short	0x0c10
        /*0064*/ 	.byte	0x00, 0xf0, 0x11, 0x00


	//----- nvinfo : EIATTR_KPARAM_INFO
	.align		4
.L_2125:
        /*0068*/ 	.byte	0x04, 0x17
        /*006a*/ 	.short	(.L_2127 - .L_2126)
.L_2126:
        /*006c*/ 	.word	0x00000000
        /*0070*/ 	.short	0x0006
        /*0072*/ 	.short	0x0c0c
        /*0074*/ 	.byte	0x00, 0xf0, 0x11, 0x00


	//----- nvinfo : EIATTR_KPARAM_INFO
	.align		4
.L_2127:
        /*0078*/ 	.byte	0x04, 0x17
        /*007a*/ 	.short	(.L_2129 - .L_2128)
.L_2128:
        /*007c*/ 	.word	0x00000000
        /*0080*/ 	.short	0x0005
        /*0082*/ 	.short	0x0c08
        /*0084*/ 	.byte	0x00, 0xf0, 0x11, 0x00


	//----- nvinfo : EIATTR_KPARAM_INFO
	.align		4
.L_2129:
        /*0088*/ 	.byte	0x04, 0x17
        /*008a*/ 	.short	(.L_2131 - .L_2130)
.L_2130:
        /*008c*/ 	.word	0x00000000
        /*0090*/ 	.short	0x0004
        /*0092*/ 	.short	0x0c00
        /*0094*/ 	.byte	0x00, 0xf0, 0x21, 0x00


	//----- nvinfo : EIATTR_KPARAM_INFO
	.align		4
.L_2131:
        /*0098*/ 	.byte	0x04, 0x17
        /*009a*/ 	.short	(.L_2133 - .L_2132)
.L_2132:
        /*009c*/ 	.word	0x00000000
        /*00a0*/ 	.short	0x0003
        /*00a2*/ 	.short	0x0bf8
        /*00a4*/ 	.byte	0x00, 0xf0, 0x05, 0x00


	//----- nvinfo : EIATTR_KPARAM_INFO
	.align		4
.L_2133:
        /*00a8*/ 	.byte	0x04, 0x17
        /*00aa*/ 	.short	(.L_2135 - .L_2134)
.L_2134:
        /*00ac*/ 	.word	0x00000000
        /*00b0*/ 	.short	0x0002
        /*00b2*/ 	.short	0x0010
        /*00b4*/ 	.byte	0x00, 0xf0, 0xa1, 0x2f


	//----- nvinfo : EIATTR_KPARAM_INFO
	.align		4
.L_2135:
        /*00b8*/ 	.byte	0x04, 0x17
        /*00ba*/ 	.short	(.L_2137 - .L_2136)
.L_2136:
        /*00bc*/ 	.word	0x00000000
        /*00c0*/ 	.short	0x0001
        /*00c2*/ 	.short	0x0008
        /*00c4*/ 	.byte	0x00, 0xf0, 0x21, 0x00


	//----- nvinfo : EIATTR_KPARAM_INFO
	.align		4
.L_2137:
        /*00c8*/ 	.byte	0x04, 0x17
        /*00ca*/ 	.short	(.L_2139 - .L_2138)
.L_2138:
        /*00cc*/ 	.word	0x00000000
        /*00d0*/ 	.short	0x0000
        /*00d2*/ 	.short	0x0000
        /*00d4*/ 	.byte	0x00, 0xf0, 0x21, 0x00


	//----- nvinfo : EIATTR_SPARSE_MMA_MASK
	.align		4
.L_2139:
        /*00d8*/ 	.byte	0x03, 0x50
        /*00da*/ 	.short	0x0000


	//----- nvinfo : EIATTR_MAXREG_COUNT
	.align		4
        /*00dc*/ 	.byte	0x03, 0x1b
        /*00de*/ 	.short	0x00ff


	//----- nvinfo : EIATTR_MERCURY_ISA_VERSION
	.align		4
        /*00e0*/ 	.byte	0x03, 0x5f
        /*00e2*/ 	.short	0x0101


	//----- nvinfo : EIATTR_EXIT_INSTR_OFFSETS
	.align		4
        /*00e4*/ 	.byte	0x04, 0x1c
        /*00e6*/ 	.short	(.L_2141 - .L_2140)


	//   ....[0]....
.L_2140:
        /*00e8*/ 	.word	0x000002a0


	//   ....[1]....
        /*00ec*/ 	.word	0x00001800


	//----- nvinfo : EIATTR_CRS_STACK_SIZE
	.align		4
.L_2141:
        /*00f0*/ 	.byte	0x04, 0x1e
        /*00f2*/ 	.short	(.L_2143 - .L_2142)
.L_2142:
        /*00f4*/ 	.word	0x00000000


	//----- nvinfo : EIATTR_CBANK_PARAM_SIZE
	.align		4
.L_2143:
        /*00f8*/ 	.byte	0x03, 0x19
        /*00fa*/ 	.short	0x0c28


	//----- nvinfo : EIATTR_PARAM_CBANK
	.align		4
        /*00fc*/ 	.byte	0x04, 0x0a
        /*00fe*/ 	.short	(.L_2145 - .L_2144)
	.align		4
.L_2144:
        /*0100*/ 	.word	index@(.nv.constant0._Z25multi_tensor_apply_kernelI18TensorListMetadataILi5EE15DistAdamFunctorIN3c104HalfES4_S4_EJPfffffff10adamMode_tfEEvlPViT_T0_DpT1_)
        /*0104*/ 	.short	0x0210
        /*0106*/ 	.short	0x0c28


	//----- nvinfo : EIATTR_SW_WAR
	.align		4
.L_2145:
        /*0108*/ 	.byte	0x04, 0x36
        /*010a*/ 	.short	(.L_2147 - .L_2146)
.L_2146:
        /*010c*/ 	.word	0x00000008
.L_2147:


//--------------------- .nv.info._Z25multi_tensor_apply_kernelI18TensorListMetadataILi5EE15DistAdamFunctorIN3c104HalfES4_fEJPfffffff10adamMode_tfEEvlPViT_T0_DpT1_ --------------------------
	.section	.nv.info._Z25multi_tensor_apply_kernelI18TensorListMetadataILi5EE15DistAdamFunctorIN3c104HalfES4_fEJPfffffff10adamMode_tfEEvlPViT_T0_DpT1_,"",@"SHT_CUDA_INFO"
	.sectionflags	@""
	.align	4


	//----- nvinfo : EIATTR_CUDA_API_VERSION
	.align		4
        /*0000*/ 	.byte	0x04, 0x37
        /*0002*/ 	.short	(.L_2149 - .L_2148)
.L_2148:
        /*0004*/ 	.word	0x00000082


	//----- nvinfo : EIATTR_KPARAM_INFO
	.align		4
.L_2149:
        /*0008*/ 	.byte	0x04, 0x17
        /*000a*/ 	.short	(.L_2151 - .L_2150)
.L_2150:
        /*000c*/ 	.word	0x00000000
        /*0010*/ 	.short	0x000c
        /*0012*/ 	.short	0x0c24
        /*0014*/ 	.byte	0x00, 0xf0, 0x11, 0x00


	//----- nvinfo : EIATTR_KPARAM_INFO
	.align		4
.L_2151:
        /*0018*/ 	.byte	0x04, 0x17
        /*001a*/ 	.short	(.L_2153 - .L_2152)
.L_2152:
        /*001c*/ 	.word	0x00000000
        /*0020*/ 	.short	0x000b
        /*0022*/ 	.short	0x0c20
        /*0024*/ 	.byte	0x00, 0xf0, 0x11, 0x00


	//----- nvinfo : EIATTR_KPARAM_INFO
	.align		4
.L_2153:
        /*0028*/ 	.byte	0x04, 0x17
        /*002a*/ 	.short	(.L_2155 - .L_2154)
.L_2154:
        /*002c*/ 	.word	0x00000000
        /*0030*/ 	.short	0x000a
        /*0032*/ 	.short	0x0c1c
        /*0034*/ 	.byte	0x00, 0xf0, 0x11, 0x00


	//----- nvinfo : EIATTR_KPARAM_INFO
	.align		4
.L_2155:
        /*0038*/ 	.byte	0x04, 0x17
        /*003a*/ 	.short	(.L_2157 - .L_2156)
.L_2156:
        /*003c*/ 	.word	0x00000000
        /*0040*/ 	.short	0x0009
        /*0042*/ 	.short	0x0c18
        /*0044*/ 	.byte	0x00, 0xf0, 0x11, 0x00


	//----- nvinfo : EIATTR_KPARAM_INFO
	.align		4
.L_2157:
        /*0048*/ 	.byte	0x04, 0x17
        /*004a*/ 	.short	(.L_2159 - .L_2158)
.L_2158:
        /*004c*/ 	.word	0x00000000
        /*0050*/ 	.short	0x0008
        /*0052*/ 	.short	0x0c14
        /*0054*/ 	.byte	0x00, 0xf0, 0x11, 0x00


	//----- nvinfo : EIATTR_KPARAM_INFO
	.align		4
.L_2159:
        /*0058*/ 	.byte	0x04, 0x17
        /*005a*/ 	.short	(.L_2161 - .L_2160)
.L_2160:
        /*005c*/ 	.word	0x00000000
        /*0060*/ 	.short	0x0007
        /*0062*/ 	.short	0x0c10
        /*0064*/ 	.byte	0x00, 0xf0, 0x11, 0x00


	//----- nvinfo : EIATTR_KPARAM_INFO
	.align		4
.L_2161:
        /*0068*/ 	.byte	0x04, 0x17
        /*006a*/ 	.short	(.L_2163 - .L_2162)
.L_2162:
        /*006c*/ 	.word	0x00000000
        /*0070*/ 	.short	0x0006
        /*0072*/ 	.short	0x0c0c
        /*0074*/ 	.byte	0x00, 0xf0, 0x11, 0x00


	//----- nvinfo : EIATTR_KPARAM_INFO
	.align		4
.L_2163:
        /*0078*/ 	.byte	0x04, 0x17
        /*007a*/ 	.short	(.L_2165 - .L_2164)
.L_2164:
        /*007c*/ 	.word	0x00000000
        /*0080*/ 	.short	0x0005
        /*0082*/ 	.short	0x0c08
        /*0084*/ 	.byte	0x00, 0xf0, 0x11, 0x00


	//----- nvinfo : EIATTR_KPARAM_INFO
	.align		4
.L_2165:
        /*0088*/ 	.byte	0x04, 0x17
        /*008a*/ 	.short	(.L_2167 - .L_2166)
.L_2166:
        /*008c*/ 	.word	0x00000000
        /*0090*/ 	.short	0x0004
        /*0092*/ 	.short	0x0c00
        /*0094*/ 	.byte	0x00, 0xf0, 0x21, 0x00


	//----- nvinfo : EIATTR_KPARAM_INFO
	.align		4
.L_2167:
        /*0098*/ 	.byte	0x04, 0x17
        /*009a*/ 	.short	(.L_2169 - .L_2168)
.L_2168:
        /*009c*/ 	.word	0x00000000
        /*00a0*/ 	.short	0x0003
        /*00a2*/ 	.short	0x0bf8
        /*00a4*/ 	.byte	0x00, 0xf0, 0x05, 0x00


	//----- nvinfo : EIATTR_KPARAM_INFO
	.align		4
.L_2169:
        /*00a8*/ 	.byte	0x04, 0x17
        /*00aa*/ 	.short	(.L_2171 - .L_2170)
.L_2170:
        /*00ac*/ 	.word	0x00000000
        /*00b0*/ 	.short	0x0002
        /*00b2*/ 	.short	0x0010
        /*00b4*/ 	.byte	0x00, 0xf0, 0xa1, 0x2f


	//----- nvinfo : EIATTR_KPARAM_INFO
	.align		4
.L_2171:
        /*00b8*/ 	.byte	0x04, 0x17
        /*00ba*/ 	.short	(.L_2173 - .L_2172)
.L_2172:
        /*00bc*/ 	.word	0x00000000
        /*00c0*/ 	.short	0x0001
        /*00c2*/ 	.short	0x0008
        /*00c4*/ 	.byte	0x00, 0xf0, 0x21, 0x00


	//----- nvinfo : EIATTR_KPARAM_INFO
	.align		4
.L_2173:
        /*00c8*/ 	.byte	0x04, 0x17
        /*00ca*/ 	.short	(.L_2175 - .L_2174)
.L_2174:
        /*00cc*/ 	.word	0x00000000
        /*00d0*/ 	.short	0x0000
        /*00d2*/ 	.short	0x0000
        /*00d4*/ 	.byte	0x00, 0xf0, 0x21, 0x00


	//----- nvinfo : EIATTR_SPARSE_MMA_MASK
	.align		4
.L_2175:
        /*00d8*/ 	.byte	0x03, 0x50
        /*00da*/ 	.short	0x0000


	//----- nvinfo : EIATTR_MAXREG_COUNT
	.align		4
        /*00dc*/ 	.byte	0x03, 0x1b
        /*00de*/ 	.short	0x00ff


	//----- nvinfo : EIATTR_MERCURY_ISA_VERSION
	.align		4
        /*00e0*/ 	.byte	0x03, 0x5f
        /*00e2*/ 	.short	0x0101


	//----- nvinfo : EIATTR_EXIT_INSTR_OFFSETS
	.align		4
        /*00e4*/ 	.byte	0x04, 0x1c
        /*00e6*/ 	.short	(.L_2177 - .L_2176)


	//   ....[0]....
.L_2176:
        /*00e8*/ 	.word	0x000002a0


	//   ....[1]....
        /*00ec*/ 	.word	0x000017f0


	//----- nvinfo : EIATTR_CRS_STACK_SIZE
	.align		4
.L_2177:
        /*00f0*/ 	.byte	0x04, 0x1e
        /*00f2*/ 	.short	(.L_2179 - .L_2178)
.L_2178:
        /*00f4*/ 	.word	0x00000000


	//----- nvinfo : EIATTR_CBANK_PARAM_SIZE
	.align		4
.L_2179:
        /*00f8*/ 	.byte	0x03, 0x19
        /*00fa*/ 	.short	0x0c28


	//----- nvinfo : EIATTR_PARAM_CBANK
	.align		4
        /*00fc*/ 	.byte	0x04, 0x0a
        /*00fe*/ 	.short	(.L_2181 - .L_2180)
	.align		4
.L_2180:
        /*0100*/ 	.word	index@(.nv.constant0._Z25multi_tensor_apply_kernelI18TensorListMetadataILi5EE15DistAdamFunctorIN3c104HalfES4_fEJPfffffff10adamMode_tfEEvlPViT_T0_DpT1_)
        /*0104*/ 	.short	0x0210
        /*0106*/ 	.short	0x0c28


	//----- nvinfo : EIATTR_SW_WAR
	.align		4
.L_2181:
        /*0108*/ 	.byte	0x04, 0x36
        /*010a*/ 	.short	(.L_2183 - .L_2182)
.L_2182:
        /*010c*/ 	.word	0x00000008
.L_2183:


//--------------------- .nv.info._Z25multi_tensor_apply_kernelI18TensorListMetadataILi5EE15DistAdamFunctorIN3c104HalfEfNS3_8BFloat16EEJPfffffff10adamMode_tfEEvlPViT_T0_DpT1_ --------------------------
	.section	.nv.info._Z25multi_tensor_apply_kernelI18TensorListMetadataILi5EE15DistAdamFunctorIN3c104HalfEfNS3_8BFloat16EEJPfffffff10adamMode_tfEEvlPViT_T0_DpT1_,"",@"SHT_CUDA_INFO"
	.sectionflags	@""
	.align	4


	//----- nvinfo : EIATTR_CUDA_API_VERSION
	.align		4
        /*0000*/ 	.byte	0x04, 0x37
        /*0002*/ 	.short	(.L_2185 - .L_2184)
.L_2184:
        /*0004*/ 	.word	0x00000082


	//----- nvinfo : EIATTR_KPARAM_INFO
	.align		4
.L_2185:
        /*0008*/ 	.byte	0x04, 0x17
        /*000a*/ 	.short	(.L_2187 - .L_2186)
.L_2186:
        /*000c*/ 	.word	0x00000000
        /*0010*/ 	.short	0x000c
        /*0012*/ 	.short	0x0c24
        /*0014*/ 	.byte	0x00, 0xf0, 0x11, 0x00


	//----- nvinfo : EIATTR_KPARAM_INFO
	.align		4
.L_2187:
        /*0018*/ 	.byte	0x04, 0x17
        /*001a*/ 	.short	(.L_2189 - .L_2188)
.L_2188:
        /*001c*/ 	.word	0x00000000
        /*0020*/ 	.short	0x000b
        /*0022*/ 	.short	0x0c20
        /*0024*/ 	.byte	0x00, 0xf0, 0x11, 0x00


	//----- nvinfo : EIATTR_KPARAM_INFO
	.align		4
.L_2189:
        /*0028*/ 	.byte	0x04, 0x17
        /*002a*/ 	.short	(.L_2191 - .L_2190)
.L_2190:
        /*002c*/ 	.word	0x00000000
        /*0030*/ 	.short	0x000a
        /*0032*/ 	.short	0x0c1c
        /*0034*/ 	.byte	0x00, 0xf0, 0x11, 0x00


	//----- nvinfo : EIATTR_KPARAM_INFO
	.align		4
.L_2191:
        /*0038*/ 	.byte	0x04, 0x17
        /*003a*/ 	.short	(.L_2193 - .L_2192)
.L_2192:
        /*003c*/ 	.word	0x00000000
        /*0040*/ 	.short	0x0009
        /*0042*/ 	.short	0x0c18
        /*0044*/ 	.byte	0x00, 0xf0, 0x11, 0x00


	//----- nvinfo : EIATTR_KPARAM_INFO
	.align		4
.L_2193:
        /*0048*/ 	.byte	0x04, 0x17
        /*004a*/ 	.short	(.L_2195 - .L_2194)
.L_2194:
        /*004c*/ 	.word	0x00000000
        /*0050*/ 	.short	0x0008
        /*0052*/ 	.short	0x0c14
        /*0054*/ 	.byte	0x00, 0xf0, 0x11, 0x00


	//----- nvinfo : EIATTR_KPARAM_INFO
	.align		4
.L_2195:
        /*0058*/ 	.byte	0x04, 0x17
        /*005a*/ 	.short	(.L_2197 - .L_2196)
.L_2196:
        /*005c*/ 	.word	0x00000000
        /*0060*/ 	.short	0x0007
        /*0062*/ 	.short	0x0c10
        /*0064*/ 	.byte	0x00, 0xf0, 0x11, 0x00


	//----- nvinfo : EIATTR_KPARAM_INFO
	.align		4
.L_2197:
        /*0068*/ 	.byte	0x04, 0x17
        /*006a*/ 	.short	(.L_2199 - .L_2198)
.L_2198:
        /*006c*/ 	.word	0x00000000
        /*0070*/ 	.short	0x0006
        /*0072*/ 	.short	0x0c0c
        /*0074*/ 	.byte	0x00, 0xf0, 0x11, 0x00


	//----- nvinfo : EIATTR_KPARAM_INFO
	.align		4
.L_2199:
        /*0078*/ 	.byte	0x04, 0x17
        /*007a*/ 	.short	(.L_2201 - .L_2200)
.L_2200:
        /*007c*/ 	.word	0x00000000
        /*0080*/ 	.short	0x0005
        /*0082*/ 	.short	0x0c08
        /*0084*/ 	.byte	0x00, 0xf0, 0x11, 0x00


	//----- nvinfo : EIATTR_KPARAM_INFO
	.align		4
.L_2201:
        /*0088*/ 	.byte	0x04, 0x17
        /*008a*/ 	.short	(.L_2203 - .L_2202)
.L_2202:
        /*008c*/ 	.word	0x00000000
        /*0090*/ 	.short	0x0004
        /*0092*/ 	.short	0x0c00
        /*0094*/ 	.byte	0x00, 0xf0, 0x21, 0x00


	//----- nvinfo : EIATTR_KPARAM_INFO
	.align		4
.L_2203:
        /*0098*/ 	.byte	0x04, 0x17
        /*009a*/ 	.short	(.L_2205 - .L_2204)
.L_2204:
        /*009c*/ 	.word	0x00000000
        /*00a0*/ 	.short	0x0003
        /*00a2*/ 	.short	0x0bf8
        /*00a4*/ 	.byte	0x00, 0xf0, 0x05, 0x00


	//----- nvinfo : EIATTR_KPARAM_INFO
	.align		4
.L_2205:
        /*00a8*/ 	.byte	0x04, 0x17
        /*00aa*/ 	.short	(.L_2207 - .L_2206)
.L_2206:
        /*00ac*/ 	.word	0x00000000
        /*00b0*/ 	.short	0x0002
        /*00b2*/ 	.short	0x0010
        /*00b4*/ 	.byte	0x00, 0xf0, 0xa1, 0x2f


	//----- nvinfo : EIATTR_KPARAM_INFO
	.align		4
.L_2207:
        /*00b8*/ 	.byte	0x04, 0x17
        /*00ba*/ 	.short	(.L_2209 - .L_2208)
.L_2208:
        /*00bc*/ 	.word	0x00000000
        /*00c0*/ 	.short	0x0001
        /*00c2*/ 	.short	0x0008
        /*00c4*/ 	.byte	0x00, 0xf0, 0x21, 0x00


	//----- nvinfo : EIATTR_KPARAM_INFO
	.align		4
.L_2209:
        /*00c8*/ 	.byte	0x04, 0x17
        /*00ca*/ 	.short	(.L_2211 - .L_2210)
.L_2210:
        /*00cc*/ 	.word	0x00000000
        /*00d0*/ 	.short	0x0000
        /*00d2*/ 	.short	0x0000
        /*00d4*/ 	.byte	0x00, 0xf0, 0x21, 0x00


	//----- nvinfo : EIATTR_SPARSE_MMA_MASK
	.align		4
.L_2211:
        /*00d8*/ 	.byte	0x03, 0x50
        /*00da*/ 	.short	0x0000


	//----- nvinfo : EIATTR_MAXREG_COUNT
	.align		4
        /*00dc*/ 	.byte	0x03, 0x1b
        /*00de*/ 	.short	0x00ff


	//----- nvinfo : EIATTR_MERCURY_ISA_VERSION
	.align		4
        /*00e0*/ 	.byte	0x03, 0x5f
        /*00e2*/ 	.short	0x0101


	//----- nvinfo : EIATTR_EXIT_INSTR_OFFSETS
	.align		4
        /*00e4*/ 	.byte	0x04, 0x1c
        /*00e6*/ 	.short	(.L_2213 - .L_2212)


	//   ....[0]....
.L_2212:
        /*00e8*/ 	.word	0x000002a0


	//   ....[1]....
        /*00ec*/ 	.word	0x00001760


	//----- nvinfo : EIATTR_CRS_STACK_SIZE
	.align		4
.L_2213:
        /*00f0*/ 	.byte	0x04, 0x1e
        /*00f2*/ 	.short	(.L_2215 - .L_2214)
.L_2214:
        /*00f4*/ 	.word	0x00000000


	//----- nvinfo : EIATTR_CBANK_PARAM_SIZE
	.align		4
.L_2215:
        /*00f8*/ 	.byte	0x03, 0x19
        /*00fa*/ 	.short	0x0c28


	//----- nvinfo : EIATTR_PARAM_CBANK
	.align		4
        /*00fc*/ 	.byte	0x04, 0x0a
        /*00fe*/ 	.short	(.L_2217 - .L_2216)
	.align		4
.L_2216:
        /*0100*/ 	.word	index@(.nv.constant0._Z25multi_tensor_apply_kernelI18TensorListMetadataILi5EE15DistAdamFunctorIN3c104HalfEfNS3_8BFloat16EEJPfffffff10adamMode_tfEEvlPViT_T0_DpT1_)
        /*0104*/ 	.short	0x0210
        /*0106*/ 	.short	0x0c28


	//----- nvinfo : EIATTR_SW_WAR
	.align		4
.L_2217:
        /*0108*/ 	.byte	0x04, 0x36
        /*010a*/ 	.short	(.L_2219 - .L_2218)
.L_2218:
        /*010c*/ 	.word	0x00000008
.L_2219:


//--------------------- .nv.info._Z25multi_tensor_apply_kernelI18TensorListMetadataILi5EE15DistAdamFunctorIN3c104HalfEfS4_EJPfffffff10adamMode_tfEEvlPViT_T0_DpT1_ --------------------------
	.section	.nv.info._Z25multi_tensor_apply_kernelI18TensorListMetadataILi5EE15DistAdamFunctorIN3c104HalfEfS4_EJPfffffff10adamMode_tfEEvlPViT_T0_DpT1_,"",@"SHT_CUDA_INFO"
	.sectionflags	@""
	.align	4


	//----- nvinfo : EIATTR_CUDA_API_VERSION
	.align		4
        /*0000*/ 	.byte	0x04, 0x37
        /*0002*/ 	.short	(.L_2221 - .L_2220)
.L_2220:
        /*0004*/ 	.word	0x00000082


	//----- nvinfo : EIATTR_KPARAM_INFO
	.align		4
.L_2221:
        /*0008*/ 	.byte	0x04, 0x17
        /*000a*/ 	.short	(.L_2223 - .L_2222)
.L_2222:
        /*000c*/ 	.word	0x00000000
        /*0010*/ 	.short	0x000c
        /*0012*/ 	.short	0x0c24
        /*0014*/ 	.byte	0x00, 0xf0, 0x11, 0x00


	//----- nvinfo : EIATTR_KPARAM_INFO
	.align		4
.L_2223:
        /*0018*/ 	.byte	0x04, 0x17
        /*001a*/ 	.short	(.L_2225 - .L_2224)
.L_2224:
        /*001c*/ 	.word	0x00000000
        /*0020*/ 	.short	0x000b
        /*0022*/ 	.short	0x0c20
        /*0024*/ 	.byte	0x00, 0xf0, 0x11, 0x00


	//----- nvinfo : EIATTR_KPARAM_INFO
	.align		4
.L_2225:
        /*0028*/ 	.byte	0x04, 0x17
        /*002a*/ 	.short	(.L_2227 - .L_2226)
.L_2226:
        /*002c*/ 	.word	0x00000000
        /*0030*/ 	.short	0x000a
        /*0032*/ 	.short	0x0c1c
        /*0034*/ 	.byte	0x00, 0xf0, 0x11, 0x00


	//----- nvinfo : EIATTR_KPARAM_INFO
	.align		4
.L_2227:
        /*0038*/ 	.byte	0x04, 0x17
        /*003a*/ 	.short	(.L_2229 - .L_2228)
.L_2228:
        /*003c*/ 	.word	0x00000000
        /*0040*/ 	.short	0x0009
        /*0042*/ 	.short	0x0c18
        /*0044*/ 	.byte	0x00, 0xf0, 0x11, 0x00


	//----- nvinfo : EIATTR_KPARAM_INFO
	.align		4
.L_2229:
        /*0048*/ 	.byte	0x04, 0x17
        /*004a*/ 	.short	(.L_2231 - .L_2230)
.L_2230:
        /*004c*/ 	.word	0x00000000
        /*0050*/ 	.short	0x0008
        /*0052*/ 	.short	0x0c14
        /*0054*/ 	.byte	0x00, 0xf0, 0x11, 0x00


	//----- nvinfo : EIATTR_KPARAM_INFO
	.align		4
.L_2231:
        /*0058*/ 	.byte	0x04, 0x17
        /*005a*/ 	.short	(.L_2233 - .L_2232)
.L_2232:
        /*005c*/ 	.word	0x00000000
        /*0060*/ 	.short	0x0007
        /*0062*/ 	.short	0x0c10
        /*0064*/ 	.byte	0x00, 0xf0, 0x11, 0x00


	//----- nvinfo : EIATTR_KPARAM_INFO
	.align		4
.L_2233:
        /*0068*/ 	.byte	0x04, 0x17
        /*006a*/ 	.short	(.L_2235 - .L_2234)
.L_2234:
        /*006c*/ 	.word	0x00000000
        /*0070*/ 	.short	0x0006
        /*0072*/ 	.short	0x0c0c
        /*0074*/ 	.byte	0x00, 0xf0, 0x11, 0x00


	//----- nvinfo : EIATTR_KPARAM_INFO
	.align		4
.L_2235:
        /*0078*/ 	.byte	0x04, 0x17
        /*007a*/ 	.short	(.L_2237 - .L_2236)
.L_2236:
        /*007c*/ 	.word	0x00000000
        /*0080*/ 	.short	0x0005
        /*0082*/ 	.short	0x0c08
        /*0084*/ 	.byte	0x00, 0xf0, 0x11, 0x00


	//----- nvinfo : EIATTR_KPARAM_INFO
	.align		4
.L_2237:
        /*0088*/ 	.byte	0x04, 0x17
        /*008a*/ 	.short	(.L_2239 - .L_2238)
.L_2238:
        /*008c*/ 	.word	0x00000000
        /*0090*/ 	.short	0x0004
        /*0092*/ 	.short	0x0c00
        /*0094*/ 	.byte	0x00, 0xf0, 0x21, 0x00


	//----- nvinfo : EIATTR_KPARAM_INFO
	.align		4
.L_2239:
        /*0098*/ 	.byte	0x04, 0x17
        /*009a*/ 	.short	(.L_2241 - .L_2240)
.L_2240:
        /*009c*/ 	.word	0x00000000
        /*00a0*/ 	.short	0x0003
        /*00a2*/ 	.short	0x0bf8
        /*00a4*/ 	.byte	0x00, 0xf0, 0x05, 0x00


	//----- nvinfo : EIATTR_KPARAM_INFO
	.align		4
.L_2241:
        /*00a8*/ 	.byte	0x04, 0x17
        /*00aa*/ 	.short	(.L_2243 - .L_2242)
.L_2242:
        /*00ac*/ 	.word	0x00000000
        /*00b0*/ 	.short	0x0002
        /*00b2*/ 	.short	0x0010
        /*00b4*/ 	.byte	0x00, 0xf0, 0xa1, 0x2f


	//----- nvinfo : EIATTR_KPARAM_INFO
	.align		4
.L_2243:
        /*00b8*/ 	.byte	0x04, 0x17
        /*00ba*/ 	.short	(.L_2245 - .L_2244)
.L_2244:
        /*00bc*/ 	.word	0x00000000
        /*00c0*/ 	.short	0x0001
        /*00c2*/ 	.short	0x0008
        /*00c4*/ 	.byte	0x00, 0xf0, 0x21, 0x00


	//----- nvinfo : EIATTR_KPARAM_INFO
	.align		4
.L_2245:
        /*00c8*/ 	.byte	0x04, 0x17
        /*00ca*/ 	.short	(.L_2247 - .L_2246)
.L_2246:
        /*00cc*/ 	.word	0x00000000
        /*00d0*/ 	.short	0x0000
        /*00d2*/ 	.short	0x0000
        /*00d4*/ 	.byte	0x00, 0xf0, 0x21, 0x00


	//----- nvinfo : EIATTR_SPARSE_MMA_MASK
	.align		4
.L_2247:
        /*00d8*/ 	.byte	0x03, 0x50
        /*00da*/ 	.short	0x0000


	//----- nvinfo : EIATTR_MAXREG_COUNT
	.align		4
        /*00dc*/ 	.byte	0x03, 0x1b
        /*00de*/ 	.short	0x00ff


	//----- nvinfo : EIATTR_MERCURY_ISA_VERSION
	.align		4
        /*00e0*/ 	.byte	0x03, 0x5f
        /*00e2*/ 	.short	0x0101


	//----- nvinfo : EIATTR_EXIT_INSTR_OFFSETS
	.align		4
        /*00e4*/ 	.byte	0x04, 0x1c
        /*00e6*/ 	.short	(.L_2249 - .L_2248)


	//   ....[0]....
.L_2248:
        /*00e8*/ 	.word	0x000002a0


	//   ....[1]....
        /*00ec*/ 	.word	0x000016d0


	//----- nvinfo : EIATTR_CRS_STACK_SIZE
	.align		4
.L_2249:
        /*00f0*/ 	.byte	0x04, 0x1e
        /*00f2*/ 	.short	(.L_2251 - .L_2250)
.L_2250:
        /*00f4*/ 	.word	0x00000000


	//----- nvinfo : EIATTR_CBANK_PARAM_SIZE
	.align		4
.L_2251:
        /*00f8*/ 	.byte	0x03, 0x19
        /*00fa*/ 	.short	0x0c28


	//----- nvinfo : EIATTR_PARAM_CBANK
	.align		4
        /*00fc*/ 	.byte	0x04, 0x0a
        /*00fe*/ 	.short	(.L_2253 - .L_2252)
	.align		4
.L_2252:
        /*0100*/ 	.word	index@(.nv.constant0._Z25multi_tensor_apply_kernelI18TensorListMetadataILi5EE15DistAdamFunctorIN3c104HalfEfS4_EJPfffffff10adamMode_tfEEvlPViT_T0_DpT1_)
        /*0104*/ 	.short	0x0210
        /*0106*/ 	.short	0x0c28


	//----- nvinfo : EIATTR_SW_WAR
	.align		4
.L_2253:
        /*0108*/ 	.byte	0x04, 0x36
        /*010a*/ 	.short	(.L_2255 - .L_2254)
.L_2254:
        /*010c*/ 	.word	0x00000008
.L_2255:


//--------------------- .nv.info._Z25multi_tensor_apply_kernelI18TensorListMetadataILi5EE15DistAdamFunctorIN3c104HalfEffEJPfffffff10adamMode_tfEEvlPViT_T0_DpT1_ --------------------------
	.section	.nv.info._Z25multi_tensor_apply_kernelI18TensorListMetadataILi5EE15DistAdamFunctorIN3c104HalfEffEJPfffffff10adamMode_tfEEvlPViT_T0_DpT1_,"",@"SHT_CUDA_INFO"
	.sectionflags	@""
	.align	4


	//----- nvinfo : EIATTR_CUDA_API_VERSION
	.align		4
        /*0000*/ 	.byte	0x04, 0x37
        /*0002*/ 	.short	(.L_2257 - .L_2256)
.L_2256:
        /*0004*/ 	.word	0x00000082


	//----- nvinfo : EIATTR_KPARAM_INFO
	.align		4
.L_2257:
        /*0008*/ 	.byte	0x04, 0x17
        /*000a*/ 	.short	(.L_2259 - .L_2258)
.L_2258:
        /*000c*/ 	.word	0x00000000
        /*0010*/ 	.short	0x000c
        /*0012*/ 	.short	0x0c24
        /*0014*/ 	.byte	0x00, 0xf0, 0x11, 0x00


	//----- nvinfo : EIATTR_KPARAM_INFO
	.align		4
.L_2259:
        /*0018*/ 	.byte	0x04, 0x17
        /*001a*/ 	.short	(.L_2261 - .L_2260)
.L_2260:
        /*001c*/ 	.word	0x00000000
        /*0020*/ 	.short	0x000b
        /*0022*/ 	.short	0x0c20
        /*0024*/ 	.byte	0x00, 0xf0, 0x11, 0x00


	//----- nvinfo : EIATTR_KPARAM_INFO
	.align		4
.L_2261:
        /*0028*/ 	.byte	0x04, 0x17
        /*002a*/ 	.short	(.L_2263 - .L_2262)
.L_2262:
        /*002c*/ 	.word	0x00000000
        /*0030*/ 	.short	0x000a
        /*0032*/ 	.short	0x0c1c
        /*0034*/ 	.byte	0x00, 0xf0, 0x11, 0x00


	//----- nvinfo : EIATTR_KPARAM_INFO
	.align		4
.L_2263:
        /*0038*/ 	.byte	0x04, 0x17
        /*003a*/ 	.short	(.L_2265 - .L_2264)
.L_2264:
        /*003c*/ 	.word	0x00000000
        /*0040*/ 	.short	0x0009
        /*0042*/ 	.short	0x0c18
        /*0044*/ 	.byte	0x00, 0xf0, 0x11, 0x00


	//----- nvinfo : EIATTR_KPARAM_INFO
	.align		4
.L_2265:
        /*0048*/ 	.byte	0x04, 0x17
        /*004a*/ 	.short	(.L_2267 - .L_2266)
.L_2266:
        /*004c*/ 	.word	0x00000000
        /*0050*/ 	.short	0x0008
        /*0052*/ 	.short	0x0c14
        /*0054*/ 	.byte	0x00, 0xf0, 0x11, 0x00


	//----- nvinfo : EIATTR_KPARAM_INFO
	.align		4
.L_2267:
        /*0058*/ 	.byte	0x04, 0x17
        /*005a*/ 	.short	(.L_2269 - .L_2268)
.L_2268:
        /*005c*/ 	.word	0x00000000
        /*0060*/ 	.short	0x0007
        /*0062*/ 	.short	0x0c10
        /*0064*/ 	.byte	0x00, 0xf0, 0x11, 0x00


	//----- nvinfo : EIATTR_KPARAM_INFO
	.align		4
.L_2269:
        /*0068*/ 	.byte	0x04, 0x17
        /*006a*/ 	.short	(.L_2271 - .L_2270)
.L_2270:
        /*006c*/ 	.word	0x00000000
        /*0070*/ 	.short	0x0006
        /*0072*/ 	.short	0x0c0c
        /*0074*/ 	.byte	0x00, 0xf0, 0x11, 0x00


	//----- nvinfo : EIATTR_KPARAM_INFO
	.align		4
.L_2271:
        /*0078*/ 	.byte	0x04, 0x17
        /*007a*/ 	.short	(.L_2273 - .L_2272)
.L_2272:
        /*007c*/ 	.word	0x00000000
        /*0080*/ 	.short	0x0005
        /*0082*/ 	.short	0x0c08
        /*0084*/ 	.byte	0x00, 0xf0, 0x11, 0x00


	//----- nvinfo : EIATTR_KPARAM_INFO
	.align		4
.L_2273:
        /*0088*/ 	.byte	0x04, 0x17
        /*008a*/ 	.short	(.L_2275 - .L_2274)
.L_2274:
        /*008c*/ 	.word	0x00000000
        /*0090*/ 	.short	0x0004
        /*0092*/ 	.short	0x0c00
        /*0094*/ 	.byte	0x00, 0xf0, 0x21, 0x00


	//----- nvinfo : EIATTR_KPARAM_INFO
	.align		4
.L_2275:
        /*0098*/ 	.byte	0x04, 0x17
        /*009a*/ 	.short	(.L_2277 - .L_2276)
.L_2276:
        /*009c*/ 	.word	0x00000000
        /*00a0*/ 	.short	0x0003
        /*00a2*/ 	.short	0x0bf8
        /*00a4*/ 	.byte	0x00, 0xf0, 0x05, 0x00


	//----- nvinfo : EIATTR_KPARAM_INFO
	.align		4
.L_2277:
        /*00a8*/ 	.byte	0x04, 0x17
        /*00aa*/ 	.short	(.L_2279 - .L_2278)
.L_2278:
        /*00ac*/ 	.word	0x00000000
        /*00b0*/ 	.short	0x0002
        /*00b2*/ 	.short	0x0010
        /*00b4*/ 	.byte	0x00, 0xf0, 0xa1, 0x2f


	//----- nvinfo : EIATTR_KPARAM_INFO
	.align		4
.L_2279:
        /*00b8*/ 	.byte	0x04, 0x17
        /*00ba*/ 	.short	(.L_2281 - .L_2280)
.L_2280:
        /*00bc*/ 	.word	0x00000000
        /*00c0*/ 	.short	0x0001
        /*00c2*/ 	.short	0x0008
        /*00c4*/ 	.byte	0x00, 0xf0, 0x21, 0x00


	//----- nvinfo : EIATTR_KPARAM_INFO
	.align		4
.L_2281:
        /*00c8*/ 	.byte	0x04, 0x17
        /*00ca*/ 	.short	(.L_2283 - .L_2282)
.L_2282:
        /*00cc*/ 	.word	0x00000000
        /*00d0*/ 	.short	0x0000
        /*00d2*/ 	.short	0x0000
        /*00d4*/ 	.byte	0x00, 0xf0, 0x21, 0x00


	//----- nvinfo : EIATTR_SPARSE_MMA_MASK
	.align		4
.L_2283:
        /*00d8*/ 	.byte	0x03, 0x50
        /*00da*/ 	.short	0x0000


	//----- nvinfo : EIATTR_MAXREG_COUNT
	.align		4
        /*00dc*/ 	.byte	0x03, 0x1b
        /*00de*/ 	.short	0x00ff


	//----- nvinfo : EIATTR_MERCURY_ISA_VERSION
	.align		4
        /*00e0*/ 	.byte	0x03, 0x5f
        /*00e2*/ 	.short	0x0101


	//----- nvinfo : EIATTR_EXIT_INSTR_OFFSETS
	.align		4
        /*00e4*/ 	.byte	0x04, 0x1c
        /*00e6*/ 	.short	(.L_2285 - .L_2284)


	//   ....[0]....
.L_2284:
        /*00e8*/ 	.word	0x000002b0


	//   ....[1]....
        /*00ec*/ 	.word	0x00001790


	//----- nvinfo : EIATTR_CRS_STACK_SIZE
	.align		4
.L_2285:
        /*00f0*/ 	.byte	0x04, 0x1e
        /*00f2*/ 	.short	(.L_2287 - .L_2286)
.L_2286:
        /*00f4*/ 	.word	0x00000000


	//----- nvinfo : EIATTR_CBANK_PARAM_SIZE
	.align		4
.L_2287:
        /*00f8*/ 	.byte	0x03, 0x19
        /*00fa*/ 	.short	0x0c28


	//----- nvinfo : EIATTR_PARAM_CBANK
	.align		4
        /*00fc*/ 	.byte	0x04, 0x0a
        /*00fe*/ 	.short	(.L_2289 - .L_2288)
	.align		4
.L_2288:
        /*0100*/ 	.word	index@(.nv.constant0._Z25multi_tensor_apply_kernelI18TensorListMetadataILi5EE15DistAdamFunctorIN3c104HalfEffEJPfffffff10adamMode_tfEEvlPViT_T0_DpT1_)
        /*0104*/ 	.short	0x0210
        /*0106*/ 	.short	0x0c28


	//----- nvinfo : EIATTR_SW_WAR
	.align		4
.L_2289:
        /*0108*/ 	.byte	0x04, 0x36
        /*010a*/ 	.short	(.L_2291 - .L_2290)
.L_2290:
        /*010c*/ 	.word	0x00000008
.L_2291:


//--------------------- .nv.info._Z25multi_tensor_apply_kernelI18TensorListMetadataILi5EE15DistAdamFunctorIfN3c108BFloat16ES4_EJPfffffff10adamMode_tfEEvlPViT_T0_DpT1_ --------------------------
	.section	.nv.info._Z25multi_tensor_apply_kernelI18TensorListMetadataILi5EE15DistAdamFunctorIfN3c108BFloat16ES4_EJPfffffff10adamMode_tfEEvlPViT_T0_DpT1_,"",@"SHT_CUDA_INFO"
	.sectionflags	@""
	.align	4


	//----- nvinfo : EIATTR_CUDA_API_VERSION
	.align		4
        /*0000*/ 	.byte	0x04, 0x37
        /*0002*/ 	.short	(.L_2293 - .L_2292)
.L_2292:
        /*0004*/ 	.word	0x00000082


	//----- nvinfo : EIATTR_KPARAM_INFO
	.align		4
.L_2293:
        /*0008*/ 	.byte	0x04, 0x17
        /*000a*/ 	.short	(.L_2295 - .L_2294)
.L_2294:
        /*000c*/ 	.word	0x00000000
        /*0010*/ 	.short	0x000c
        /*0012*/ 	.short	0x0c24
        /*0014*/ 	.byte	0x00, 0xf0, 0x11, 0x00


	//----- nvinfo : EIATTR_KPARAM_INFO
	.align		4
.L_2295:
        /*0018*/ 	.byte	0x04, 0x17
        /*001a*/ 	.short	(.L_2297 - .L_2296)
.L_2296:
        /*001c*/ 	.word	0x00000000
        /*0020*/ 	.short	0x000b
        /*0022*/ 	.short	0x0c20
        /*0024*/ 	.byte	0x00, 0xf0, 0x11, 0x00


	//----- nvinfo : EIATTR_KPARAM_INFO
	.align		4
.L_2297:
        /*0028*/ 	.byte	0x04, 0x17
        /*002a*/ 	.short	(.L_2299 - .L_2298)
.L_2298:
        /*002c*/ 	.word	0x00000000
        /*0030*/ 	.short	0x000a
        /*0032*/ 	.short	0x0c1c
        /*0034*/ 	.byte	0x00, 0xf0, 0x11, 0x00


	//----- nvinfo : EIATTR_KPARAM_INFO
	.align		4
.L_2299:
        /*0038*/ 	.byte	0x04, 0x17
        /*003a*/ 	.short	(.L_2301 - .L_2300)
.L_2300:
        /*003c*/ 	.word	0x00000000
        /*0040*/ 	.short	0x0009
        /*0042*/ 	.short	0x0c18
        /*0044*/ 	.byte	0x00, 0xf0, 0x11, 0x00


	//----- nvinfo : EIATTR_KPARAM_INFO
	.align		4
.L_2301:
        /*0048*/ 	.byte	0x04, 0x17
        /*004a*/ 	.short	(.L_2303 - .L_2302)
.L_2302:
        /*004c*/ 	.word	0x00000000
        /*0050*/ 	.short	0x0008
        /*0052*/ 	.short	0x0c14
        /*0054*/ 	.byte	0x00, 0xf0, 0x11, 0x00


	//----- nvinfo : EIATTR_KPARAM_INFO
	.align		4
.L_2303:
        /*0058*/ 	.byte	0x04, 0x17
        /*005a*/ 	.short	(.L_2305 - .L_2304)
.L_2304:
        /*005c*/ 	.word	0x00000000
        /*0060*/ 	.short	0x0007
        /*0062*/ 	.short	0x0c10
        /*0064*/ 	.byte	0x00, 0xf0, 0x11, 0x00


	//----- nvinfo : EIATTR_KPARAM_INFO
	.align		4
.L_2305:
        /*0068*/ 	.byte	0x04, 0x17
        /*006a*/ 	.short	(.L_2307 - .L_2306)
.L_2306:
        /*006c*/ 	.word	0x00000000
        /*0070*/ 	.short	0x0006
        /*0072*/ 	.short	0x0c0c
        /*0074*/ 	.byte	0x00, 0xf0, 0x11, 0x00


	//----- nvinfo : EIATTR_KPARAM_INFO
	.align		4
.L_2307:
        /*0078*/ 	.byte	0x04, 0x17
        /*007a*/ 	.short	(.L_2309 - .L_2308)
.L_2308:
        /*007c*/ 	.word	0x00000000
        /*0080*/ 	.short	0x0005
        /*0082*/ 	.short	0x0c08
        /*0084*/ 	.byte	0x00, 0xf0, 0x11, 0x00


	//----- nvinfo : EIATTR_KPARAM_INFO
	.align		4
.L_2309:
        /*0088*/ 	.byte	0x04, 0x17
        /*008a*/ 	.short	(.L_2311 - .L_2310)
.L_2310:
        /*008c*/ 	.word	0x00000000
        /*0090*/ 	.short	0x0004
        /*0092*/ 	.short	0x0c00
        /*0094*/ 	.byte	0x00, 0xf0, 0x21, 0x00


	//----- nvinfo : EIATTR_KPARAM_INFO
	.align		4
.L_2311:
        /*0098*/ 	.byte	0x04, 0x17
        /*009a*/ 	.short	(.L_2313 - .L_2312)
.L_2312:
        /*009c*/ 	.word	0x00000000
        /*00a0*/ 	.short	0x0003
        /*00a2*/ 	.short	0x0bf8
        /*00a4*/ 	.byte	0x00, 0xf0, 0x05, 0x00


	//----- nvinfo : EIATTR_KPARAM_INFO
	.align		4
.L_2313:
        /*00a8*/ 	.byte	0x04, 0x17
        /*00aa*/ 	.short	(.L_2315 - .L_2314)
.L_2314:
        /*00ac*/ 	.word	0x00000000
        /*00b0*/ 	.short	0x0002
        /*00b2*/ 	.short	0x0010
        /*00b4*/ 	.byte	0x00, 0xf0, 0xa1, 0x2f


	//----- nvinfo : EIATTR_KPARAM_INFO
	.align		4
.L_2315:
        /*00b8*/ 	.byte	0x04, 0x17
        /*00ba*/ 	.short	(.L_2317 - .L_2316)
.L_2316:
        /*00bc*/ 	.word	0x00000000
        /*00c0*/ 	.short	0x0001
        /*00c2*/ 	.short	0x0008
        /*00c4*/ 	.byte	0x00, 0xf0, 0x21, 0x00


	//----- nvinfo : EIATTR_KPARAM_INFO
	.align		4
.L_2317:
        /*00c8*/ 	.byte	0x04, 0x17
        /*00ca*/ 	.short	(.L_2319 - .L_2318)
.L_2318:
        /*00cc*/ 	.word	0x00000000
        /*00d0*/ 	.short	0x0000
        /*00d2*/ 	.short	0x0000
        /*00d4*/ 	.byte	0x00, 0xf0, 0x21, 0x00


	//----- nvinfo : EIATTR_SPARSE_MMA_MASK
	.align		4
.L_2319:
        /*00d8*/ 	.byte	0x03, 0x50
        /*00da*/ 	.short	0x0000


	//----- nvinfo : EIATTR_MAXREG_COUNT
	.align		4
        /*00dc*/ 	.byte	0x03, 0x1b
        /*00de*/ 	.short	0x00ff


	//----- nvinfo : EIATTR_MERCURY_ISA_VERSION
	.align		4
        /*00e0*/ 	.byte	0x03, 0x5f
        /*00e2*/ 	.short	0x0101


	//----- nvinfo : EIATTR_EXIT_INSTR_OFFSETS
	.align		4
        /*00e4*/ 	.byte	0x04, 0x1c
        /*00e6*/ 	.short	(.L_2321 - .L_2320)


	//   ....[0]....
.L_2320:
        /*00e8*/ 	.word	0x00000330


	//   ....[1]....
        /*00ec*/ 	.word	0x00001250


	//----- nvinfo : EIATTR_CRS_STACK_SIZE
	.align		4
.L_2321:
        /*00f0*/ 	.byte	0x04, 0x1e
        /*00f2*/ 	.short	(.L_2323 - .L_2322)
.L_2322:
        /*00f4*/ 	.word	0x00000000


	//----- nvinfo : EIATTR_CBANK_PARAM_SIZE
	.align		4
.L_2323:
        /*00f8*/ 	.byte	0x03, 0x19
        /*00fa*/ 	.short	0x0c28


	//----- nvinfo : EIATTR_PARAM_CBANK
	.align		4
        /*00fc*/ 	.byte	0x04, 0x0a
        /*00fe*/ 	.short	(.L_2325 - .L_2324)
	.align		4
.L_2324:
        /*0100*/ 	.word	index@(.nv.constant0._Z25multi_tensor_apply_kernelI18TensorListMetadataILi5EE15DistAdamFunctorIfN3c108BFloat16ES4_EJPfffffff10adamMode_tfEEvlPViT_T0_DpT1_)
        /*0104*/ 	.short	0x0210
        /*0106*/ 	.short	0x0c28


	//----- nvinfo : EIATTR_SW_WAR
	.align		4
.L_2325:
        /*0108*/ 	.byte	0x04, 0x36
        /*010a*/ 	.short	(.L_2327 - .L_2326)
.L_2326:
        /*010c*/ 	.word	0x00000008
.L_2327:


//--------------------- .nv.info._Z25multi_tensor_apply_kernelI18TensorListMetadataILi5EE15DistAdamFunctorIfN3c108BFloat16ENS3_4HalfEEJPfffffff10adamMode_tfEEvlPViT_T0_DpT1_ --------------------------
	.section	.nv.info._Z25multi_tensor_apply_kernelI18TensorListMetadataILi5EE15DistAdamFunctorIfN3c108BFloat16ENS3_4HalfEEJPfffffff10adamMode_tfEEvlPViT_T0_DpT1_,"",@"SHT_CUDA_INFO"
	.sectionflags	@""
	.align	4


	//----- nvinfo : EIATTR_CUDA_API_VERSION
	.align		4
        /*0000*/ 	.byte	0x04, 0x37
        /*0002*/ 	.short	(.L_2329 - .L_2328)
.L_2328:
        /*0004*/ 	.word	0x00000082


	//----- nvinfo : EIATTR_KPARAM_INFO
	.align		4
.L_2329:
        /*0008*/ 	.byte	0x04, 0x17
        /*000a*/ 	.short	(.L_2331 - .L_2330)
.L_2330:
        /*000c*/ 	.word	0x00000000
        /*0010*/ 	.short	0x000c
        /*0012*/ 	.short	0x0c24
        /*0014*/ 	.byte	0x00, 0xf0, 0x11, 0x00


	//----- nvinfo : EIATTR_KPARAM_INFO
	.align		4
.L_2331:
        /*0018*/ 	.byte	0x04, 0x17
        /*001a*/ 	.short	(.L_2333 - .L_2332)
.L_2332:
        /*001c*/ 	.word	0x00000000
        /*0020*/ 	.short	0x000b
        /*0022*/ 	.short	0x0c20
        /*0024*/ 	.byte	0x00, 0xf0, 0x11, 0x00


	//----- nvinfo : EIATTR_KPARAM_INFO
	.align		4
.L_2333:
        /*0028*/ 	.byte	0x04, 0x17
        /*002a*/ 	.short	(.L_2335 - .L_2334)
.L_2334:
        /*002c*/ 	.word	0x00000000
        /*0030*/ 	.short	0x000a
        /*0032*/ 	.short	0x0c1c
        /*0034*/ 	.byte	0x00, 0xf0, 0x11, 0x00


	//----- nvinfo : EIATTR_KPARAM_INFO
	.align		4
.L_2335:
        /*0038*/ 	.byte	0x04, 0x17
        /*003a*/ 	.short	(.L_2337 - .L_2336)
.L_2336:
        /*003c*/ 	.word	0x00000000
        /*0040*/ 	.short	0x0009
        /*0042*/ 	.short	0x0c18
        /*0044*/ 	.byte	0x00, 0xf0, 0x11, 0x00


	//----- nvinfo : EIATTR_KPARAM_INFO
	.align		4
.L_2337:
        /*0048*/ 	.byte	0x04, 0x17
        /*004a*/ 	.short	(.L_2339 - .L_2338)
.L_2338:
        /*004c*/ 	.word	0x00000000
        /*0050*/ 	.short	0x0008
        /*0052*/ 	.short	0x0c14
        /*0054*/ 	.byte	0x00, 0xf0, 0x11, 0x00


	//----- nvinfo : EIATTR_KPARAM_INFO
	.align		4
.L_2339:
        /*0058*/ 	.byte	0x04, 0x17
        /*005a*/ 	.short	(.L_2341 - .L_2340)
.L_2340:
        /*005c*/ 	.word	0x00000000
        /*0060*/ 	.short	0x0007
        /*0062*/ 	.short	0x0c10
        /*0064*/ 	.byte	0x00, 0xf0, 0x11, 0x00


	//----- nvinfo : EIATTR_KPARAM_INFO
	.align		4
.L_2341:
        /*0068*/ 	.byte	0x04, 0x17
        /*006a*/ 	.short	(.L_2343 - .L_2342)
.L_2342:
        /*006c*/ 	.word	0x00000000
        /*0070*/ 	.short	0x0006
        /*0072*/ 	.short	0x0c0c
        /*0074*/ 	.byte	0x00, 0xf0, 0x11, 0x00


	//----- nvinfo : EIATTR_KPARAM_INFO
	.align		4
.L_2343:
        /*0078*/ 	.byte	0x04, 0x17
        /*007a*/ 	.short	(.L_2345 - .L_2344)
.L_2344:
        /*007c*/ 	.word	0x00000000
        /*0080*/ 	.short	0x0005
        /*0082*/ 	.short	0x0c08
        /*0084*/ 	.byte	0x00, 0xf0, 0x11, 0x00


	//----- nvinfo : EIATTR_KPARAM_INFO
	.align		4
.L_2345:
        /*0088*/ 	.byte	0x04, 0x17
        /*008a*/ 	.short	(.L_2347 - .L_2346)
.L_2346:
        /*008c*/ 	.word	0x00000000
        /*0090*/ 	.short	0x0004
        /*0092*/ 	.short	0x0c00
        /*0094*/ 	.byte	0x00, 0xf0, 0x21, 0x00


	//----- nvinfo : EIATTR_KPARAM_INFO
	.align		4
.L_2347:
        /*0098*/ 	.byte	0x04, 0x17
        /*009a*/ 	.short	(.L_2349 - .L_2348)
.L_2348:
        /*009c*/ 	.word	0x00000000
        /*00a0*/ 	.short	0x0003
        /*00a2*/ 	.short	0x0bf8
        /*00a4*/ 	.byte	0x00, 0xf0, 0x05, 0x00


	//----- nvinfo : EIATTR_KPARAM_INFO
	.align		4
.L_2349:
        /*00a8*/ 	.byte	0x04, 0x17
        /*00aa*/ 	.short	(.L_2351 - .L_2350)
.L_2350:
        /*00ac*/ 	.word	0x00000000
        /*00b0*/ 	.short	0x0002
        /*00b2*/ 	.short	0x0010
        /*00b4*/ 	.byte	0x00, 0xf0, 0xa1, 0x2f


	//----- nvinfo : EIATTR_KPARAM_INFO
	.align		4
.L_2351:
        /*00b8*/ 	.byte	0x04, 0x17
        /*00ba*/ 	.short	(.L_2353 - .L_2352)
.L_2352:
        /*00bc*/ 	.word	0x00000000
        /*00c0*/ 	.short	0x0001
        /*00c2*/ 	.short	0x0008
        /*00c4*/ 	.byte	0x00, 0xf0, 0x21, 0x00


	//----- nvinfo : EIATTR_KPARAM_INFO
	.align		4
.L_2353:
        /*00c8*/ 	.byte	0x04, 0x17
        /*00ca*/ 	.short	(.L_2355 - .L_2354)
.L_2354:
        /*00cc*/ 	.word	0x00000000
        /*00d0*/ 	.short	0x0000
        /*00d2*/ 	.short	0x0000
        /*00d4*/ 	.byte	0x00, 0xf0, 0x21, 0x00


	//----- nvinfo : EIATTR_SPARSE_MMA_MASK
	.align		4
.L_2355:
        /*00d8*/ 	.byte	0x03, 0x50
        /*00da*/ 	.short	0x0000


	//----- nvinfo : EIATTR_MAXREG_COUNT
	.align		4
        /*00dc*/ 	.byte	0x03, 0x1b
        /*00de*/ 	.short	0x00ff


	//----- nvinfo : EIATTR_MERCURY_ISA_VERSION
	.align		4
        /*00e0*/ 	.byte	0x03, 0x5f
        /*00e2*/ 	.short	0x0101


	//----- nvinfo : EIATTR_EXIT_INSTR_OFFSETS
	.align		4
        /*00e4*/ 	.byte	0x04, 0x1c
        /*00e6*/ 	.short	(.L_2357 - .L_2356)


	//   ....[0]....
.L_2356:
        /*00e8*/ 	.word	0x00000330


	//   ....[1]....
        /*00ec*/ 	.word	0x00001250


	//----- nvinfo : EIATTR_CRS_STACK_SIZE
	.align		4
.L_2357:
        /*00f0*/ 	.byte	0x04, 0x1e
        /*00f2*/ 	.short	(.L_2359 - .L_2358)
.L_2358:
        /*00f4*/ 	.word	0x00000000


	//----- nvinfo : EIATTR_CBANK_PARAM_SIZE
	.align		4
.L_2359:
        /*00f8*/ 	.byte	0x03, 0x19
        /*00fa*/ 	.short	0x0c28


	//----- nvinfo : EIATTR_PARAM_CBANK
	.align		4
        /*00fc*/ 	.byte	0x04, 0x0a
        /*00fe*/ 	.short	(.L_2361 - .L_2360)
	.align		4
.L_2360:
        /*0100*/ 	.word	index@(.nv.constant0._Z25multi_tensor_apply_kernelI18TensorListMetadataILi5EE15DistAdamFunctorIfN3c108BFloat16ENS3_4HalfEEJPfffffff10adamMode_tfEEvlPViT_T0_DpT1_)
        /*0104*/ 	.short	0x0210
        /*0106*/ 	.short	0x0c28


	//----- nvinfo : EIATTR_SW_WAR
	.align		4
.L_2361:
        /*0108*/ 	.byte	0x04, 0x36
        /*010a*/ 	.short	(.L_2363 - .L_2362)
.L_2362:
        /*010c*/ 	.word	0x00000008
.L_2363:


//--------------------- .nv.info._Z25multi_tensor_apply_kernelI18TensorListMetadataILi5EE15DistAdamFunctorIfN3c108BFloat16EfEJPfffffff10adamMode_tfEEvlPViT_T0_DpT1_ --------------------------
	.section	.nv.info._Z25multi_tensor_apply_kernelI18TensorListMetadataILi5EE15DistAdamFunctorIfN3c108BFloat16EfEJPfffffff10adamMode_tfEEvlPViT_T0_DpT1_,"",@"SHT_CUDA_INFO"
	.sectionflags	@""
	.align	4


	//----- nvinfo : EIATTR_CUDA_API_VERSION
	.align		4
        /*0000*/ 	.byte	0x04, 0x37
        /*0002*/ 	.short	(.L_2365 - .L_2364)
.L_2364:
        /*0004*/ 	.word	0x00000082


	//----- nvinfo : EIATTR_KPARAM_INFO
	.align		4
.L_2365:
        /*0008*/ 	.byte	0x04, 0x17
        /*000a*/ 	.short	(.L_2367 - .L_2366)
.L_2366:
        /*000c*/ 	.word	0x00000000
        /*0010*/ 	.short	0x000c
        /*0012*/ 	.short	0x0c24
        /*0014*/ 	.byte	0x00, 0xf0, 0x11, 0x00


	//----- nvinfo : EIATTR_KPARAM_INFO
	.align		4
.L_2367:
        /*0018*/ 	.byte	0x04, 0x17
        /*001a*/ 	.short	(.L_2369 - .L_2368)
.L_2368:
        /*001c*/ 	.word	0x00000000
        /*0020*/ 	.short	0x000b
        /*0022*/ 	.short	0x0c20
        /*0024*/ 	.byte	0x00, 0xf0, 0x11, 0x00


	//----- nvinfo : EIATTR_KPARAM_INFO
	.align		4
.L_2369:
        /*0028*/ 	.byte	0x04, 0x17
        /*002a*/ 	.short	(.L_2371 - .L_2370)
.L_2370:
        /*002c*/ 	.word	0x00000000
        /*0030*/ 	.short	0x000a
        /*0032*/ 	.short	0x0c1c
        /*0034*/ 	.byte	0x00, 0xf0, 0x11, 0x00


	//----- nvinfo : EIATTR_KPARAM_INFO
	.align		4
.L_2371:
        /*0038*/ 	.byte	0x04, 0x17
        /*003a*/ 	.short	(.L_2373 - .L_2372)
.L_2372:
        /*003c*/ 	.word	0x00000000
        /*0040*/ 	.short	0x0009
        /*0042*/ 	.short	0x0c18
        /*0044*/ 	.byte	0x00, 0xf0, 0x11, 0x00


	//----- nvinfo : EIATTR_KPARAM_INFO
	.align		4
.L_2373:
        /*0048*/ 	.byte	0x04, 0x17
        /*004a*/ 	.short	(.L_2375 - .L_2374)
.L_2374:
        /*004c*/ 	.word	0x00000000
        /*0050*/ 	.short	0x0008
        /*0052*/ 	.short	0x0c14
        /*0054*/ 	.byte	0x00, 0xf0, 0x11, 0x00


	//----- nvinfo : EIATTR_KPARAM_INFO
	.align		4
.L_2375:
        /*0058*/ 	.byte	0x04, 0x17
        /*005a*/ 	.short	(.L_2377 - .L_2376)
.L_2376:
        /*005c*/ 	.word	0x00000000
        /*0060*/ 	.short	0x0007
        /*0062*/ 	.short	0x0c10
        /*0064*/ 	.byte	0x00, 0xf0, 0x11, 0x00


	//----- nvinfo : EIATTR_KPARAM_INFO
	.align		4
.L_2377:
        /*0068*/ 	.byte	0x04, 0x17
        /*006a*/ 	.short	(.L_2379 - .L_2378)
.L_2378:
        /*006c*/ 	.word	0x00000000
        /*0070*/ 	.short	0x0006
        /*0072*/ 	.short	0x0c0c
        /*0074*/ 	.byte	0x00, 0xf0, 0x11, 0x00


	//----- nvinfo : EIATTR_KPARAM_INFO
	.align		4
.L_2379:
        /*0078*/ 	.byte	0x04, 0x17
        /*007a*/ 	.short	(.L_2381 - .L_2380)
.L_2380:
        /*007c*/ 	.word	0x00000000
        /*0080*/ 	.short	0x0005
        /*0082*/ 	.short	0x0c08
        /*0084*/ 	.byte	0x00, 0xf0, 0x11, 0x00


	//----- nvinfo : EIATTR_KPARAM_INFO
	.align		4
.L_2381:
        /*0088*/ 	.byte	0x04, 0x17
        /*008a*/ 	.short	(.L_2383 - .L_2382)
.L_2382:
        /*008c*/ 	.word	0x00000000
        /*0090*/ 	.short	0x0004
        /*0092*/ 	.short	0x0c00
        /*0094*/ 	.byte	0x00, 0xf0, 0x21, 0x00


	//----- nvinfo : EIATTR_KPARAM_INFO
	.align		4
.L_2383:
        /*0098*/ 	.byte	0x04, 0x17
        /*009a*/ 	.short	(.L_2385 - .L_2384)
.L_2384:
        /*009c*/ 	.word	0x00000000
        /*00a0*/ 	.short	0x0003
        /*00a2*/ 	.short	0x0bf8
        /*00a4*/ 	.byte	0x00, 0xf0, 0x05, 0x00


	//----- nvinfo : EIATTR_KPARAM_INFO
	.align		4
.L_2385:
        /*00a8*/ 	.byte	0x04, 0x17
        /*00aa*/ 	.short	(.L_2387 - .L_2386)
.L_2386:
        /*00ac*/ 	.word	0x00000000
        /*00b0*/ 	.short	0x0002
        /*00b2*/ 	.short	0x0010
        /*00b4*/ 	.byte	0x00, 0xf0, 0xa1, 0x2f


	//----- nvinfo : EIATTR_KPARAM_INFO
	.align		4
.L_2387:
        /*00b8*/ 	.byte	0x04, 0x17
        /*00ba*/ 	.short	(.L_2389 - .L_2388)
.L_2388:
        /*00bc*/ 	.word	0x00000000
        /*00c0*/ 	.short	0x0001
        /*00c2*/ 	.short	0x0008
        /*00c4*/ 	.byte	0x00, 0xf0, 0x21, 0x00


	//----- nvinfo : EIATTR_KPARAM_INFO
	.align		4
.L_2389:
        /*00c8*/ 	.byte	0x04, 0x17
        /*00ca*/ 	.short	(.L_2391 - .L_2390)
.L_2390:
        /*00cc*/ 	.word	0x00000000
        /*00d0*/ 	.short	0x0000
        /*00d2*/ 	.short	0x0000
        /*00d4*/ 	.byte	0x00, 0xf0, 0x21, 0x00


	//----- nvinfo : EIATTR_SPARSE_MMA_MASK
	.align		4
.L_2391:
        /*00d8*/ 	.byte	0x03, 0x50
        /*00da*/ 	.short	0x0000


	//----- nvinfo : EIATTR_MAXREG_COUNT
	.align		4
        /*00dc*/ 	.byte	0x03, 0x1b
        /*00de*/ 	.short	0x00ff


	//----- nvinfo : EIATTR_MERCURY_ISA_VERSION
	.align		4
        /*00e0*/ 	.byte	0x03, 0x5f
        /*00e2*/ 	.short	0x0101


	//----- nvinfo : EIATTR_EXIT_INSTR_OFFSETS
	.align		4
        /*00e4*/ 	.byte	0x04, 0x1c
        /*00e6*/ 	.short	(.L_2393 - .L_2392)


	//   ....[0]....
.L_2392:
        /*00e8*/ 	.word	0x00000310


	//   ....[1]....
        /*00ec*/ 	.word	0x00001180


	//----- nvinfo : EIATTR_CRS_STACK_SIZE
	.align		4
.L_2393:
        /*00f0*/ 	.byte	0x04, 0x1e
        /*00f2*/ 	.short	(.L_2395 - .L_2394)
.L_2394:
        /*00f4*/ 	.word	0x00000000


	//----- nvinfo : EIATTR_CBANK_PARAM_SIZE
	.align		4
.L_2395:
        /*00f8*/ 	.byte	0x03, 0x19
        /*00fa*/ 	.short	0x0c28


	//----- nvinfo : EIATTR_PARAM_CBANK
	.align		4
        /*00fc*/ 	.byte	0x04, 0x0a
        /*00fe*/ 	.short	(.L_2397 - .L_2396)
	.align		4
.L_2396:
        /*0100*/ 	.word	index@(.nv.constant0._Z25multi_tensor_apply_kernelI18TensorListMetadataILi5EE15DistAdamFunctorIfN3c108BFloat16EfEJPfffffff10adamMode_tfEEvlPViT_T0_DpT1_)
        /*0104*/ 	.short	0x0210
        /*0106*/ 	.short	0x0c28


	//----- nvinfo : EIATTR_SW_WAR
	.align		4
.L_2397:
        /*0108*/ 	.byte	0x04, 0x36
        /*010a*/ 	.short	(.L_2399 - .L_2398)
.L_2398:
        /*010c*/ 	.word	0x00000008
.L_2399:


//--------------------- .nv.info._Z25multi_tensor_apply_kernelI18TensorListMetadataILi5EE15DistAdamFunctorIfN3c104HalfENS3_8BFloat16EEJPfffffff10adamMode_tfEEvlPViT_T0_DpT1_ --------------------------
	.section	.nv.info._Z25multi_tensor_apply_kernelI18TensorListMetadataILi5EE15DistAdamFunctorIfN3c104HalfENS3_8BFloat16EEJPfffffff10adamMode_tfEEvlPViT_T0_DpT1_,"",@"SHT_CUDA_INFO"
	.sectionflags	@""
	.align	4


	//----- nvinfo : EIATTR_CUDA_API_VERSION
	.align		4
        /*0000*/ 	.byte	0x04, 0x37
        /*0002*/ 	.short	(.L_2401 - .L_2400)
.L_2400:
        /*0004*/ 	.word	0x00000082


	//----- nvinfo : EIATTR_KPARAM_INFO
	.align		4
.L_2401:
        /*0008*/ 	.byte	0x04, 0x17
        /*000a*/ 	.short	(.L_2403 - .L_2402)
.L_2402:
        /*000c*/ 	.word	0x00000000
        /*0010*/ 	.short	0x000c
        /*0012*/ 	.short	0x0c24
        /*0014*/ 	.byte	0x00, 0xf0, 0x11, 0x00


	//----- nvinfo : EIATTR_KPARAM_INFO
	.align		4
.L_2403:
        /*0018*/ 	.byte	0x04, 0x17
        /*001a*/ 	.short	(.L_2405 - .L_2404)
.L_2404:
        /*001c*/ 	.word	0x00000000
        /*0020*/ 	.short	0x000b
        /*0022*/ 	.short	0x0c20
        /*0024*/ 	.byte	0x00, 0xf0, 0x11, 0x00


	//----- nvinfo : EIATTR_KPARAM_INFO
	.align		4
.L_2405:
        /*0028*/ 	.byte	0x04, 0x17
        /*002a*/ 	.short	(.L_2407 - .L_2406)
.L_2406:
        /*002c*/ 	.word	0x00000000
        /*0030*/ 	.short	0x000a
        /*0032*/ 	.short	0x0c1c
        /*0034*/ 	.byte	0x00, 0xf0, 0x11, 0x00


	//----- nvinfo : EIATTR_KPARAM_INFO
	.align		4
.L_2407:
        /*0038*/ 	.byte	0x04, 0x17
        /*003a*/ 	.short	(.L_2409 - .L_2408)
.L_2408:
        /*003c*/ 	.word	0x00000000
        /*0040*/ 	.short	0x0009
        /*0042*/ 	.short	0x0c18
        /*0044*/ 	.byte	0x00, 0xf0, 0x11, 0x00


	//----- nvinfo : EIATTR_KPARAM_INFO
	.align		4
.L_2409:
        /*0048*/ 	.byte	0x04, 0x17
        /*004a*/ 	.short	(.L_2411 - .L_2410)
.L_2410:
        /*004c*/ 	.word	0x00000000
        /*0050*/ 	.short	0x0008
        /*0052*/ 	.short	0x0c14
        /*0054*/ 	.byte	0x00, 0xf0, 0x11, 0x00


	//----- nvinfo : EIATTR_KPARAM_INFO
	.align		4
.L_2411:
        /*0058*/ 	.byte	0x04, 0x17
        /*005a*/ 	.short	(.L_2413 - .L_2412)
.L_2412:
        /*005c*/ 	.word	0x00000000
        /*0060*/ 	.short	0x0007
        /*0062*/ 	.short	0x0c10
        /*0064*/ 	.byte	0x00, 0xf0, 0x11, 0x00


	//----- nvinfo : EIATTR_KPARAM_INFO
	.align		4
.L_2413:
        /*0068*/ 	.byte	0x04, 0x17
        /*006a*/ 	.short	(.L_2415 - .L_2414)
.L_2414:
        /*006c*/ 	.word	0x00000000
        /*0070*/ 	.short	0x0006
        /*0072*/ 	.short	0x0c0c
        /*0074*/ 	.byte	0x00, 0xf0, 0x11, 0x00


	//----- nvinfo : EIATTR_KPARAM_INFO
	.align		4
.L_2415:
        /*0078*/ 	.byte	0x04, 0x17
        /*007a*/ 	.short	(.L_2417 - .L_2416)
.L_2416:
        /*007c*/ 	.word	0x00000000
        /*0080*/ 	.short	0x0005
        /*0082*/ 	.short	0x0c08
        /*0084*/ 	.byte	0x00, 0xf0, 0x11, 0x00


	//----- nvinfo : EIATTR_KPARAM_INFO
	.align		4
.L_2417:
        /*0088*/ 	.byte	0x04, 0x17
        /*008a*/ 	.short	(.L_2419 - .L_2418)
.L_2418:
        /*008c*/ 	.word	0x00000000
        /*0090*/ 	.short	0x0004
        /*0092*/ 	.short	0x0c00
        /*0094*/ 	.byte	0x00, 0xf0, 0x21, 0x00


	//----- nvinfo : EIATTR_KPARAM_INFO
	.align		4
.L_2419:
        /*0098*/ 	.byte	0x04, 0x17
        /*009a*/ 	.short	(.L_2421 - .L_2420)
.L_2420:
        /*009c*/ 	.word	0x00000000
        /*00a0*/ 	.short	0x0003
        /*00a2*/ 	.short	0x0bf8
        /*00a4*/ 	.byte	0x00, 0xf0, 0x05, 0x00


	//----- nvinfo : EIATTR_KPARAM_INFO
	.align		4
.L_2421:
        /*00a8*/ 	.byte	0x04, 0x17
        /*00aa*/ 	.short	(.L_2423 - .L_2422)
.L_2422:
        /*00ac*/ 	.word	0x00000000
        /*00b0*/ 	.short	0x0002
        /*00b2*/ 	.short	0x0010
        /*00b4*/ 	.byte	0x00, 0xf0, 0xa1, 0x2f


	//----- nvinfo : EIATTR_KPARAM_INFO
	.align		4
.L_2423:
        /*00b8*/ 	.byte	0x04, 0x17
        /*00ba*/ 	.short	(.L_2425 - .L_2424)
.L_2424:
        /*00bc*/ 	.word	0x00000000
        /*00c0*/ 	.short	0x0001
        /*00c2*/ 	.short	0x0008
        /*00c4*/ 	.byte	0x00, 0xf0, 0x21, 0x00


	//----- nvinfo : EIATTR_KPARAM_INFO
	.align		4
.L_2425:
        /*00c8*/ 	.byte	0x04, 0x17
        /*00ca*/ 	.short	(.L_2427 - .L_2426)
.L_2426:
        /*00cc*/ 	.word	0x00000000
        /*00d0*/ 	.short	0x0000
        /*00d2*/ 	.short	0x0000
        /*00d4*/ 	.byte	0x00, 0xf0, 0x21, 0x00


	//----- nvinfo : EIATTR_SPARSE_MMA_MASK
	.align		4
.L_2427:
        /*00d8*/ 	.byte	0x03, 0x50
        /*00da*/ 	.short	0x0000


	//----- nvinfo : EIATTR_MAXREG_COUNT
	.align		4
        /*00dc*/ 	.byte	0x03, 0x1b
        /*00de*/ 	.short	0x00ff


	//----- nvinfo : EIATTR_MERCURY_ISA_VERSION
	.align		4
        /*00e0*/ 	.byte	0x03, 0x5f
        /*00e2*/ 	.short	0x0101


	//----- nvinfo : EIATTR_EXIT_INSTR_OFFSETS
	.align		4
        /*00e4*/ 	.byte	0x04, 0x1c
        /*00e6*/ 	.short	(.L_2429 - .L_2428)


	//   ....[0]....
.L_2428:
        /*00e8*/ 	.word	0x00000330


	//   ....[1]....
        /*00ec*/ 	.word	0x00001250


	//----- nvinfo : EIATTR_CRS_STACK_SIZE
	.align		4
.L_2429:
        /*00f0*/ 	.byte	0x04, 0x1e
        /*00f2*/ 	.short	(.L_2431 - .L_2430)
.L_2430:
        /*00f4*/ 	.word	0x00000000


	//----- nvinfo : EIATTR_CBANK_PARAM_SIZE
	.align		4
.L_2431:
        /*00f8*/ 	.byte	0x03, 0x19
        /*00fa*/ 	.short	0x0c28


	//----- nvinfo : EIATTR_PARAM_CBANK
	.align		4
        /*00fc*/ 	.byte	0x04, 0x0a
        /*00fe*/ 	.short	(.L_2433 - .L_2432)
	.align		4
.L_2432:
        /*0100*/ 	.word	index@(.nv.constant0._Z25multi_tensor_apply_kernelI18TensorListMetadataILi5EE15DistAdamFunctorIfN3c104HalfENS3_8BFloat16EEJPfffffff10adamMode_tfEEvlPViT_T0_DpT1_)
        /*0104*/ 	.short	0x0210
        /*0106*/ 	.short	0x0c28


	//----- nvinfo : EIATTR_SW_WAR
	.align		4
.L_2433:
        /*0108*/ 	.byte	0x04, 0x36
        /*010a*/ 	.short	(.L_2435 - .L_2434)
.L_2434:
        /*010c*/ 	.word	0x00000008
.L_2435:


//--------------------- .nv.info._Z25multi_tensor_apply_kernelI18TensorListMetadataILi5EE15DistAdamFunctorIfN3c104HalfES4_EJPfffffff10adamMode_tfEEvlPViT_T0_DpT1_ --------------------------
	.section	.nv.info._Z25multi_tensor_apply_kernelI18TensorListMetadataILi5EE15DistAdamFunctorIfN3c104HalfES4_EJPfffffff10adamMode_tfEEvlPViT_T0_DpT1_,"",@"SHT_CUDA_INFO"
	.sectionflags	@""
	.align	4


	//----- nvinfo : EIATTR_CUDA_API_VERSION
	.align		4
        /*0000*/ 	.byte	0x04, 0x37
        /*0002*/ 	.short	(.L_2437 - .L_2436)
.L_2436:
        /*0004*/ 	.word	0x00000082


	//----- nvinfo : EIATTR_KPARAM_INFO
	.align		4
.L_2437:
        /*0008*/ 	.byte	0x04, 0x17
        /*000a*/ 	.short	(.L_2439 - .L_2438)
.L_2438:
        /*000c*/ 	.word	0x00000000
        /*0010*/ 	.short	0x000c
        /*0012*/ 	.short	0x0c24
        /*0014*/ 	.byte	0x00, 0xf0, 0x11, 0x00


	//----- nvinfo : EIATTR_KPARAM_INFO
	.align		4
.L_2439:
        /*0018*/ 	.byte	0x04, 0x17
        /*001a*/ 	.short	(.L_2441 - .L_2440)
.L_2440:
        /*001c*/ 	.word	0x00000000
        /*0020*/ 	.short	0x000b
        /*0022*/ 	.short	0x0c20
        /*0024*/ 	.byte	0x00, 0xf0, 0x11, 0x00


	//----- nvinfo : EIATTR_KPARAM_INFO
	.align		4
.L_2441:
        /*0028*/ 	.byte	0x04, 0x17
        /*002a*/ 	.short	(.L_2443 - .L_2442)
.L_2442:
        /*002c*/ 	.word	0x00000000
        /*0030*/ 	.short	0x000a
        /*0032*/ 	.short	0x0c1c
        /*0034*/ 	.byte	0x00, 0xf0, 0x11, 0x00


	//----- nvinfo : EIATTR_KPARAM_INFO
	.align		4
.L_2443:
        /*0038*/ 	.byte	0x04, 0x17
        /*003a*/ 	.short	(.L_2445 - .L_2444)
.L_2444:
        /*003c*/ 	.word	0x00000000
        /*0040*/ 	.short	0x0009
        /*0042*/ 	.short	0x0c18
        /*0044*/ 	.byte	0x00, 0xf0, 0x11, 0x00


	//----- nvinfo : EIATTR_KPARAM_INFO
	.align		4
.L_2445:
        /*0048*/ 	.byte	0x04, 0x17
        /*004a*/ 	.short	(.L_2447 - .L_2446)
.L_2446:
        /*004c*/ 	.word	0x00000000
        /*0050*/ 	.short	0x0008
        /*0052*/ 	.short	0x0c14
        /*0054*/ 	.byte	0x00, 0xf0, 0x11, 0x00


	//----- nvinfo : EIATTR_KPARAM_INFO
	.align		4
.L_2447:
        /*0058*/ 	.byte	0x04, 0x17
        /*005a*/ 	.short	(.L_2449 - .L_2448)
.L_2448:
        /*005c*/ 	.word	0x00000000
        /*0060*/ 	.short	0x0007
        /*0062*/ 	.short	0x0c10
        /*0064*/ 	.byte	0x00, 0xf0, 0x11, 0x00


	//----- nvinfo : EIATTR_KPARAM_INFO
	.align		4
.L_2449:
        /*0068*/ 	.byte	0x04, 0x17
        /*006a*/ 	.short	(.L_2451 - .L_2450)
.L_2450:
        /*006c*/ 	.word	0x00000000
        /*0070*/ 	.short	0x0006
        /*0072*/ 	.short	0x0c0c
        /*0074*/ 	.byte	0x00, 0xf0, 0x11, 0x00


	//----- nvinfo : EIATTR_KPARAM_INFO
	.align		4
.L_2451:
        /*0078*/ 	.byte	0x04, 0x17
        /*007a*/ 	.short	(.L_2453 - .L_2452)
.L_2452:
        /*007c*/ 	.word	0x00000000
        /*0080*/ 	.short	0x0005
        /*0082*/ 	.short	0x0c08
        /*0084*/ 	.byte	0x00, 0xf0, 0x11, 0x00


	//----- nvinfo : EIATTR_KPARAM_INFO
	.align		4
.L_2453:
        /*0088*/ 	.byte	0x04, 0x17
        /*008a*/ 	.short	(.L_2455 - .L_2454)
.L_2454:
        /*008c*/ 	.word	0x00000000
        /*0090*/ 	.short	0x0004
        /*0092*/ 	.short	0x0c00
        /*0094*/ 	.byte	0x00, 0xf0, 0x21, 0x00


	//----- nvinfo : EIATTR_KPARAM_INFO
	.align		4
.L_2455:
        /*0098*/ 	.byte	0x04, 0x17
        /*009a*/ 	.short	(.L_2457 - .L_2456)
.L_2456:
        /*009c*/ 	.word	0x00000000
        /*00a0*/ 	.short	0x0003
        /*00a2*/ 	.short	0x0bf8
        /*00a4*/ 	.byte	0x00, 0xf0, 0x05, 0x00


	//----- nvinfo : EIATTR_KPARAM_INFO
	.align		4
.L_2457:
        /*00a8*/ 	.byte	0x04, 0x17
        /*00aa*/ 	.short	(.L_2459 - .L_2458)
.L_2458:
        /*00ac*/ 	.word	0x00000000
        /*00b0*/ 	.short	0x0002
        /*00b2*/ 	.short	0x0010
        /*00b4*/ 	.byte	0x00, 0xf0, 0xa1, 0x2f


	//----- nvinfo : EIATTR_KPARAM_INFO
	.align		4
.L_2459:
        /*00b8*/ 	.byte	0x04, 0x17
        /*00ba*/ 	.short	(.L_2461 - .L_2460)
.L_2460:
        /*00bc*/ 	.word	0x00000000
        /*00c0*/ 	.short	0x0001
        /*00c2*/ 	.short	0x0008
        /*00c4*/ 	.byte	0x00, 0xf0, 0x21, 0x00


	//----- nvinfo : EIATTR_KPARAM_INFO
	.align		4
.L_2461:
        /*00c8*/ 	.byte	0x04, 0x17
        /*00ca*/ 	.short	(.L_2463 - .L_2462)
.L_2462:
        /*00cc*/ 	.word	0x00000000
        /*00d0*/ 	.short	0x0000
        /*00d2*/ 	.short	0x0000
        /*00d4*/ 	.byte	0x00, 0xf0, 0x21, 0x00


	//----- nvinfo : EIATTR_SPARSE_MMA_MASK
	.align		4
.L_2463:
        /*00d8*/ 	.byte	0x03, 0x50
        /*00da*/ 	.short	0x0000


	//----- nvinfo : EIATTR_MAXREG_COUNT
	.align		4
        /*00dc*/ 	.byte	0x03, 0x1b
        /*00de*/ 	.short	0x00ff


	//----- nvinfo : EIATTR_MERCURY_ISA_VERSION
	.align		4
        /*00e0*/ 	.byte	0x03, 0x5f
        /*00e2*/ 	.short	0x0101


	//----- nvinfo : EIATTR_EXIT_INSTR_OFFSETS
	.align		4
        /*00e4*/ 	.byte	0x04, 0x1c
        /*00e6*/ 	.short	(.L_2465 - .L_2464)


	//   ....[0]....
.L_2464:
        /*00e8*/ 	.word	0x00000330


	//   ....[1]....
        /*00ec*/ 	.word	0x00001250


	//----- nvinfo : EIATTR_CRS_STACK_SIZE
	.align		4
.L_2465:
        /*00f0*/ 	.byte	0x04, 0x1e
        /*00f2*/ 	.short	(.L_2467 - .L_2466)
.L_2466:
        /*00f4*/ 	.word	0x00000000


	//----- nvinfo : EIATTR_CBANK_PARAM_SIZE
	.align		4
.L_2467:
        /*00f8*/ 	.byte	0x03, 0x19
        /*00fa*/ 	.short	0x0c28


	//----- nvinfo : EIATTR_PARAM_CBANK
	.align		4
        /*00fc*/ 	.byte	0x04, 0x0a
        /*00fe*/ 	.short	(.L_2469 - .L_2468)
	.align		4
.L_2468:
        /*0100*/ 	.word	index@(.nv.constant0._Z25multi_tensor_apply_kernelI18TensorListMetadataILi5EE15DistAdamFunctorIfN3c104HalfES4_EJPfffffff10adamMode_tfEEvlPViT_T0_DpT1_)
        /*0104*/ 	.short	0x0210
        /*0106*/ 	.short	0x0c28


	//----- nvinfo : EIATTR_SW_WAR
	.align		4
.L_2469:
        /*0108*/ 	.byte	0x04, 0x36
        /*010a*/ 	.short	(.L_2471 - .L_2470)
.L_2470:
        /*010c*/ 	.word	0x00000008
.L_2471:


//--------------------- .nv.info._Z25multi_tensor_apply_kernelI18TensorListMetadataILi5EE15DistAdamFunctorIfN3c104HalfEfEJPfffffff10adamMode_tfEEvlPViT_T0_DpT1_ --------------------------
	.section	.nv.info._Z25multi_tensor_apply_kernelI18TensorListMetadataILi5EE15DistAdamFunctorIfN3c104HalfEfEJPfffffff10adamMode_tfEEvlPViT_T0_DpT1_,"",@"SHT_CUDA_INFO"
	.sectionflags	@""
	.align	4


	//----- nvinfo : EIATTR_CUDA_API_VERSION
	.align		4
        /*0000*/ 	.byte	0x04, 0x37
        /*0002*/ 	.short	(.L_2473 - .L_2472)
.L_2472:
        /*0004*/ 	.word	0x00000082


	//----- nvinfo : EIATTR_KPARAM_INFO
	.align		4
.L_2473:
        /*0008*/ 	.byte	0x04, 0x17
        /*000a*/ 	.short	(.L_2475 - .L_2474)
.L_2474:
        /*000c*/ 	.word	0x00000000
        /*0010*/ 	.short	0x000c
        /*0012*/ 	.short	0x0c24
        /*0014*/ 	.byte	0x00, 0xf0, 0x11, 0x00


	//----- nvinfo : EIATTR_KPARAM_INFO
	.align		4
.L_2475:
        /*0018*/ 	.byte	0x04, 0x17
        /*001a*/ 	.short	(.L_2477 - .L_2476)
.L_2476:
        /*001c*/ 	.word	0x00000000
        /*0020*/ 	.short	0x000b
        /*0022*/ 	.short	0x0c20
        /*0024*/ 	.byte	0x00, 0xf0, 0x11, 0x00


	//----- nvinfo : EIATTR_KPARAM_INFO
	.align		4
.L_2477:
        /*0028*/ 	.byte	0x04, 0x17
        /*002a*/ 	.short	(.L_2479 - .L_2478)
.L_2478:
        /*002c*/ 	.word	0x00000000
        /*0030*/ 	.short	0x000a
        /*0032*/ 	.short	0x0c1c
        /*0034*/ 	.byte	0x00, 0xf0, 0x11, 0x00


	//----- nvinfo : EIATTR_KPARAM_INFO
	.align		4
.L_2479:
        /*0038*/ 	.byte	0x04, 0x17
        /*003a*/ 	.short	(.L_2481 - .L_2480)
.L_2480:
        /*003c*/ 	.word	0x00000000
        /*0040*/ 	.short	0x0009
        /*0042*/ 	.short	0x0c18
        /*0044*/ 	.byte	0x00, 0xf0, 0x11, 0x00


	//----- nvinfo : EIATTR_KPARAM_INFO
	.align		4
.L_2481:
        /*0048*/ 	.byte	0x04, 0x17
        /*004a*/ 	.short	(.L_2483 - .L_2482)
.L_2482:
        /*004c*/ 	.word	0x00000000
        /*0050*/ 	.short	0x0008
        /*0052*/ 	.short	0x0c14
        /*0054*/ 	.byte	0x00, 0xf0, 0x11, 0x00


	//----- nvinfo : EIATTR_KPARAM_INFO
	.align		4
.L_2483:
        /*0058*/ 	.byte	0x04, 0x17
        /*005a*/ 	.short	(.L_2485 - .L_2484)
.L_2484:
        /*005c*/ 	.word	0x00000000
        /*0060*/ 	.short	0x0007
        /*0062*/ 	.short	0x0c10
        /*0064*/ 	.byte	0x00, 0xf0, 0x11, 0x00


	//----- nvinfo : EIATTR_KPARAM_INFO
	.align		4
.L_2485:
        /*0068*/ 	.byte	0x04, 0x17
        /*006a*/ 	.short	(.L_2487 - .L_2486)
.L_2486:
        /*006c*/ 	.word	0x00000000
        /*0070*/ 	.short	0x0006
        /*0072*/ 	.short	0x0c0c
        /*0074*/ 	.byte	0x00, 0xf0, 0x11, 0x00


	//----- nvinfo : EIATTR_KPARAM_INFO
	.align		4
.L_2487:
        /*0078*/ 	.byte	0x04, 0x17
        /*007a*/ 	.short	(.L_2489 - .L_2488)
.L_2488:
        /*007c*/ 	.word	0x00000000
        /*0080*/ 	.short	0x0005
        /*0082*/ 	.short	0x0c08
        /*0084*/ 	.byte	0x00, 0xf0, 0x11, 0x00


	//----- nvinfo : EIATTR_KPARAM_INFO
	.align		4
.L_2489:
        /*0088*/ 	.byte	0x04, 0x17
        /*008a*/ 	.short	(.L_2491 - .L_2490)
.L_2490:
        /*008c*/ 	.word	0x00000000
        /*0090*/ 	.short	0x0004
        /*0092*/ 	.short	0x0c00
        /*0094*/ 	.byte	0x00, 0xf0, 0x21, 0x00


	//----- nvinfo : EIATTR_KPARAM_INFO
	.align		4
.L_2491:
        /*0098*/ 	.byte	0x04, 0x17
        /*009a*/ 	.short	(.L_2493 - .L_2492)
.L_2492:
        /*009c*/ 	.word	0x00000000
        /*00a0*/ 	.short	0x0003
        /*00a2*/ 	.short	0x0bf8
        /*00a4*/ 	.byte	0x00, 0xf0, 0x05, 0x00


	//----- nvinfo : EIATTR_KPARAM_INFO
	.align		4
.L_2493:
        /*00a8*/ 	.byte	0x04, 0x17
        /*00aa*/ 	.short	(.L_2495 - .L_2494)
.L_2494:
        /*00ac*/ 	.word	0x00000000
        /*00b0*/ 	.short	0x0002
        /*00b2*/ 	.short	0x0010
        /*00b4*/ 	.byte	0x00, 0xf0, 0xa1, 0x2f


	//----- nvinfo : EIATTR_KPARAM_INFO
	.align		4
.L_2495:
        /*00b8*/ 	.byte	0x04, 0x17
        /*00ba*/ 	.short	(.L_2497 - .L_2496)
.L_2496:
        /*00bc*/ 	.word	0x00000000
        /*00c0*/ 	.short	0x0001
        /*00c2*/ 	.short	0x0008
        /*00c4*/ 	.byte	0x00, 0xf0, 0x21, 0x00


	//----- nvinfo : EIATTR_KPARAM_INFO
	.align		4
.L_2497:
        /*00c8*/ 	.byte	0x04, 0x17
        /*00ca*/ 	.short	(.L_2499 - .L_2498)
.L_2498:
        /*00cc*/ 	.word	0x00000000
        /*00d0*/ 	.short	0x0000
        /*00d2*/ 	.short	0x0000
        /*00d4*/ 	.byte	0x00, 0xf0, 0x21, 0x00


	//----- nvinfo : EIATTR_SPARSE_MMA_MASK
	.align		4
.L_2499:
        /*00d8*/ 	.byte	0x03, 0x50
        /*00da*/ 	.short	0x0000


	//----- nvinfo : EIATTR_MAXREG_COUNT
	.align		4
        /*00dc*/ 	.byte	0x03, 0x1b
        /*00de*/ 	.short	0x00ff


	//----- nvinfo : EIATTR_MERCURY_ISA_VERSION
	.align		4
        /*00e0*/ 	.byte	0x03, 0x5f
        /*00e2*/ 	.short	0x0101


	//----- nvinfo : EIATTR_EXIT_INSTR_OFFSETS
	.align		4
        /*00e4*/ 	.byte	0x04, 0x1c
        /*00e6*/ 	.short	(.L_2501 - .L_2500)


	//   ....[0]....
.L_2500:
        /*00e8*/ 	.word	0x00000310


	//   ....[1]....
        /*00ec*/ 	.word	0x00001180


	//----- nvinfo : EIATTR_CRS_STACK_SIZE
	.align		4
.L_2501:
        /*00f0*/ 	.byte	0x04, 0x1e
        /*00f2*/ 	.short	(.L_2503 - .L_2502)
.L_2502:
        /*00f4*/ 	.word	0x00000000


	//----- nvinfo : EIATTR_CBANK_PARAM_SIZE
	.align		4
.L_2503:
        /*00f8*/ 	.byte	0x03, 0x19
        /*00fa*/ 	.short	0x0c28


	//----- nvinfo : EIATTR_PARAM_CBANK
	.align		4
        /*00fc*/ 	.byte	0x04, 0x0a
        /*00fe*/ 	.short	(.L_2505 - .L_2504)
	.align		4
.L_2504:
        /*0100*/ 	.word	index@(.nv.constant0._Z25multi_tensor_apply_kernelI18TensorListMetadataILi5EE15DistAdamFunctorIfN3c104HalfEfEJPfffffff10adamMode_tfEEvlPViT_T0_DpT1_)
        /*0104*/ 	.short	0x0210
        /*0106*/ 	.short	0x0c28


	//----- nvinfo : EIATTR_SW_WAR
	.align		4
.L_2505:
        /*0108*/ 	.byte	0x04, 0x36
        /*010a*/ 	.short	(.L_2507 - .L_2506)
.L_2506:
        /*010c*/ 	.word	0x00000008
.L_2507:


//--------------------- .nv.info._Z25multi_tensor_apply_kernelI18TensorListMetadataILi5EE15DistAdamFunctorIffN3c108BFloat16EEJPfffffff10adamMode_tfEEvlPViT_T0_DpT1_ --------------------------
	.section	.nv.info._Z25multi_tensor_apply_kernelI18TensorListMetadataILi5EE15DistAdamFunctorIffN3c108BFloat16EEJPfffffff10adamMode_tfEEvlPViT_T0_DpT1_,"",@"SHT_CUDA_INFO"
	.sectionflags	@""
	.align	4


	//----- nvinfo : EIATTR_CUDA_API_VERSION
	.align		4
        /*0000*/ 	.byte	0x04, 0x37
        /*0002*/ 	.short	(.L_2509 - .L_2508)
.L_2508:
        /*0004*/ 	.word	0x00000082


	//----- nvinfo : EIATTR_KPARAM_INFO
	.align		4
.L_2509:
        /*0008*/ 	.byte	0x04, 0x17
        /*000a*/ 	.short	(.L_2511 - .L_2510)
.L_2510:
        /*000c*/ 	.word	0x00000000
        /*0010*/ 	.short	0x000c
        /*0012*/ 	.short	0x0c24
        /*0014*/ 	.byte	0x00, 0xf0, 0x11, 0x00


	//----- nvinfo : EIATTR_KPARAM_INFO
	.align		4
.L_2511:
        /*0018*/ 	.byte	0x04, 0x17
        /*001a*/ 	.short	(.L_2513 - .L_2512)
.L_2512:
        /*001c*/ 	.word	0x00000000
        /*0020*/ 	.short	0x000b
        /*0022*/ 	.short	0x0c20
        /*0024*/ 	.byte	0x00, 0xf0, 0x11, 0x00


	//----- nvinfo : EIATTR_KPARAM_INFO
	.align		4
.L_2513:
        /*0028*/ 	.byte	0x04, 0x17
        /*002a*/ 	.short	(.L_2515 - .L_2514)
.L_2514:
        /*002c*/ 	.word	0x00000000
        /*0030*/ 	.short	0x000a
        /*0032*/ 	.short	0x0c1c
        /*0034*/ 	.byte	0x00, 0xf0, 0x11, 0x00


	//----- nvinfo : EIATTR_KPARAM_INFO
	.align		4
.L_2515:
        /*0038*/ 	.byte	0x04, 0x17
        /*003a*/ 	.short	(.L_2517 - .L_2516)
.L_2516:
        /*003c*/ 	.word	0x00000000
        /*0040*/ 	.short	0x0009
        /*0042*/ 	.short	0x0c18
        /*0044*/ 	.byte	0x00, 0xf0, 0x11, 0x00


	//----- nvinfo : EIATTR_KPARAM_INFO
	.align		4
.L_2517:
        /*0048*/ 	.byte	0x04, 0x17
        /*004a*/ 	.short	(.L_2519 - .L_2518)
.L_2518:
        /*004c*/ 	.word	0x00000000
        /*0050*/ 	.short	0x0008
        /*0052*/ 	.short	0x0c14
        /*0054*/ 	.byte	0x00, 0xf0, 0x11, 0x00


	//----- nvinfo : EIATTR_KPARAM_INFO
	.align		4
.L_2519:
        /*0058*/ 	.byte	0x04, 0x17
        /*005a*/ 	.short	(.L_2521 - .L_2520)
.L_2520:
        /*005c*/ 	.word	0x00000000
        /*0060*/ 	.short	0x0007
        /*0062*/ 	.short	0x0c10
        /*0064*/ 	.byte	0x00, 0xf0, 0x11, 0x00


	//----- nvinfo : EIATTR_KPARAM_INFO
	.align		4
.L_2521:
        /*0068*/ 	.byte	0x04, 0x17
        /*006a*/ 	.short	(.L_2523 - .L_2522)
.L_2522:
        /*006c*/ 	.word	0x00000000
        /*0070*/ 	.short	0x0006
        /*0072*/ 	.short	0x0c0c
        /*0074*/ 	.byte	0x00, 0xf0, 0x11, 0x00


	//----- nvinfo : EIATTR_KPARAM_INFO
	.align		4
.L_2523:
        /*0078*/ 	.byte	0x04, 0x17
        /*007a*/ 	.short	(.L_2525 - .L_2524)
.L_2524:
        /*007c*/ 	.word	0x00000000
        /*0080*/ 	.short	0x0005
        /*0082*/ 	.short	0x0c08
        /*0084*/ 	.byte	0x00, 0xf0, 0x11, 0x00


	//----- nvinfo : EIATTR_KPARAM_INFO
	.align		4
.L_2525:
        /*0088*/ 	.byte	0x04, 0x17
        /*008a*/ 	.short	(.L_2527 - .L_2526)
.L_2526:
        /*008c*/ 	.word	0x00000000
        /*0090*/ 	.short	0x0004
        /*0092*/ 	.short	0x0c00
        /*0094*/ 	.byte	0x00, 0xf0, 0x21, 0x00


	//----- nvinfo : EIATTR_KPARAM_INFO
	.align		4
.L_2527:
        /*0098*/ 	.byte	0x04, 0x17
        /*009a*/ 	.short	(.L_2529 - .L_2528)
.L_2528:
        /*009c*/ 	.word	0x00000000
        /*00a0*/ 	.short	0x0003
        /*00a2*/ 	.short	0x0bf8
        /*00a4*/ 	.byte	0x00, 0xf0, 0x05, 0x00


	//----- nvinfo : EIATTR_KPARAM_INFO
	.align		4
.L_2529:
        /*00a8*/ 	.byte	0x04, 0x17
        /*00aa*/ 	.short	(.L_2531 - .L_2530)
.L_2530:
        /*00ac*/ 	.word	0x00000000
        /*00b0*/ 	.short	0x0002
        /*00b2*/ 	.short	0x0010
        /*00b4*/ 	.byte	0x00, 0xf0, 0xa1, 0x2f


	//----- nvinfo : EIATTR_KPARAM_INFO
	.align		4
.L_2531:
        /*00b8*/ 	.byte	0x04, 0x17
        /*00ba*/ 	.short	(.L_2533 - .L_2532)
.L_2532:
        /*00bc*/ 	.word	0x00000000
        /*00c0*/ 	.short	0x0001
        /*00c2*/ 	.short	0x0008
        /*00c4*/ 	.byte	0x00, 0xf0, 0x21, 0x00


	//----- nvinfo : EIATTR_KPARAM_INFO
	.align		4
.L_2533:
        /*00c8*/ 	.byte	0x04, 0x17
        /*00ca*/ 	.short	(.L_2535 - .L_2534)
.L_2534:
        /*00cc*/ 	.word	0x00000000
        /*00d0*/ 	.short	0x0000
        /*00d2*/ 	.short	0x0000
        /*00d4*/ 	.byte	0x00, 0xf0, 0x21, 0x00


	//----- nvinfo : EIATTR_SPARSE_MMA_MASK
	.align		4
.L_2535:
        /*00d8*/ 	.byte	0x03, 0x50
        /*00da*/ 	.short	0x0000


	//----- nvinfo : EIATTR_MAXREG_COUNT
	.align		4
        /*00dc*/ 	.byte	0x03, 0x1b
        /*00de*/ 	.short	0x00ff


	//----- nvinfo : EIATTR_MERCURY_ISA_VERSION
	.align		4
        /*00e0*/ 	.byte	0x03, 0x5f
        /*00e2*/ 	.short	0x0101


	//----- nvinfo : EIATTR_EXIT_INSTR_OFFSETS
	.align		4
        /*00e4*/ 	.byte	0x04, 0x1c
        /*00e6*/ 	.short	(.L_2537 - .L_2536)


	//   ....[0]....
.L_2536:
        /*00e8*/ 	.word	0x00000310


	//   ....[1]....
        /*00ec*/ 	.word	0x000010c0


	//----- nvinfo : EIATTR_CRS_STACK_SIZE
	.align		4
.L_2537:
        /*00f0*/ 	.byte	0x04, 0x1e
        /*00f2*/ 	.short	(.L_2539 - .L_2538)
.L_2538:
        /*00f4*/ 	.word	0x00000000


	//----- nvinfo : EIATTR_CBANK_PARAM_SIZE
	.align		4
.L_2539:
        /*00f8*/ 	.byte	0x03, 0x19
        /*00fa*/ 	.short	0x0c28


	//----- nvinfo : EIATTR_PARAM_CBANK
	.align		4
        /*00fc*/ 	.byte	0x04, 0x0a
        /*00fe*/ 	.short	(.L_2541 - .L_2540)
	.align		4
.L_2540:
        /*0100*/ 	.word	index@(.nv.constant0._Z25multi_tensor_apply_kernelI18TensorListMetadataILi5EE15DistAdamFunctorIffN3c108BFloat16EEJPfffffff10adamMode_tfEEvlPViT_T0_DpT1_)
        /*0104*/ 	.short	0x0210
        /*0106*/ 	.short	0x0c28


	//----- nvinfo : EIATTR_SW_WAR
	.align		4
.L_2541:
        /*0108*/ 	.byte	0x04, 0x36
        /*010a*/ 	.short	(.L_2543 - .L_2542)
.L_2542:
        /*010c*/ 	.word	0x00000008
.L_2543:


//--------------------- .nv.info._Z25multi_tensor_apply_kernelI18TensorListMetadataILi5EE15DistAdamFunctorIffN3c104HalfEEJPfffffff10adamMode_tfEEvlPViT_T0_DpT1_ --------------------------
	.section	.nv.info._Z25multi_tensor_apply_kernelI18TensorListMetadataILi5EE15DistAdamFunctorIffN3c104HalfEEJPfffffff10adamMode_tfEEvlPViT_T0_DpT1_,"",@"SHT_CUDA_INFO"
	.sectionflags	@""
	.align	4


	//----- nvinfo : EIATTR_CUDA_API_VERSION
	.align		4
        /*0000*/ 	.byte	0x04, 0x37
        /*0002*/ 	.short	(.L_2545 - .L_2544)
.L_2544:
        /*0004*/ 	.word	0x00000082


	//----- nvinfo : EIATTR_KPARAM_INFO
	.align		4
.L_2545:
        /*0008*/ 	.byte	0x04, 0x17
        /*000a*/ 	.short	(.L_2547 - .L_2546)
.L_2546:
        /*000c*/ 	.word	0x00000000
        /*0010*/ 	.short	0x000c
        /*0012*/ 	.short	0x0c24
        /*0014*/ 	.byte	0x00, 0xf0, 0x11, 0x00


	//----- nvinfo : EIATTR_KPARAM_INFO
	.align		4
.L_2547:
        /*0018*/ 	.byte	0x04, 0x17
        /*001a*/ 	.short	(.L_2549 - .L_2548)
.L_2548:
        /*001c*/ 	.word	0x00000000
        /*0020*/ 	.short	0x000b
        /*0022*/ 	.short	0x0c20
        /*0024*/ 	.byte	0x00, 0xf0, 0x11, 0x00


	//----- nvinfo : EIATTR_KPARAM_INFO
	.align		4
.L_2549:
        /*0028*/ 	.byte	0x04, 0x17
        /*002a*/ 	.short	(.L_2551 - .L_2550)
.L_2550:
        /*002c*/ 	.word	0x00000000
        /*0030*/ 	.short	0x000a
        /*0032*/ 	.short	0x0c1c
        /*0034*/ 	.byte	0x00, 0xf0, 0x11, 0x00


	//----- nvinfo : EIATTR_KPARAM_INFO
	.align		4
.L_2551:
        /*0038*/ 	.byte	0x04, 0x17
        /*003a*/ 	.short	(.L_2553 - .L_2552)
.L_2552:
        /*003c*/ 	.word	0x00000000
        /*0040*/ 	.short	0x0009
        /*0042*/ 	.short	0x0c18
        /*0044*/ 	.byte	0x00, 0xf0, 0x11, 0x00


	//----- nvinfo : EIATTR_KPARAM_INFO
	.align		4
.L_2553:
        /*0048*/ 	.byte	0x04, 0x17
        /*004a*/ 	.short	(.L_2555 - .L_2554)
.L_2554:
        /*004c*/ 	.word	0x00000000
        /*0050*/ 	.short	0x0008
        /*0052*/ 	.short	0x0c14
        /*0054*/ 	.byte	0x00, 0xf0, 0x11, 0x00


	//----- nvinfo : EIATTR_KPARAM_INFO
	.align		4
.L_2555:
        /*0058*/ 	.byte	0x04, 0x17
        /*005a*/ 	.short	(.L_2557 - .L_2556)
.L_2556:
        /*005c*/ 	.word	0x00000000
        /*0060*/ 	.short	0x0007
        /*0062*/ 	.short	0x0c10
        /*0064*/ 	.byte	0x00, 0xf0, 0x11, 0x00


	//----- nvinfo : EIATTR_KPARAM_INFO
	.align		4
.L_2557:
        /*0068*/ 	.byte	0x04, 0x17
        /*006a*/ 	.short	(.L_2559 - .L_2558)
.L_2558:
        /*006c*/ 	.word	0x00000000
        /*0070*/ 	.short	0x0006
        /*0072*/ 	.short	0x0c0c
        /*0074*/ 	.byte	0x00, 0xf0, 0x11, 0x00


	//----- nvinfo : EIATTR_KPARAM_INFO
	.align		4
.L_2559:
        /*0078*/ 	.byte	0x04, 0x17
        /*007a*/ 	.short	(.L_2561 - .L_2560)
.L_2560:
        /*007c*/ 	.word	0x00000000
        /*0080*/ 	.short	0x0005
        /*0082*/ 	.short	0x0c08
        /*0084*/ 	.byte	0x00, 0xf0, 0x11, 0x00


	//----- nvinfo : EIATTR_KPARAM_INFO
	.align		4
.L_2561:
        /*0088*/ 	.byte	0x04, 0x17
        /*008a*/ 	.short	(.L_2563 - .L_2562)
.L_2562:
        /*008c*/ 	.word	0x00000000
        /*0090*/ 	.short	0x0004
        /*0092*/ 	.short	0x0c00
        /*0094*/ 	.byte	0x00, 0xf0, 0x21, 0x00


	//----- nvinfo : EIATTR_KPARAM_INFO
	.align		4
.L_2563:
        /*0098*/ 	.byte	0x04, 0x17
        /*009a*/ 	.short	(.L_2565 - .L_2564)
.L_2564:
        /*009c*/ 	.word	0x00000000
        /*00a0*/ 	.short	0x0003
        /*00a2*/ 	.short	0x0bf8
        /*00a4*/ 	.byte	0x00, 0xf0, 0x05, 0x00


	//----- nvinfo : EIATTR_KPARAM_INFO
	.align		4
.L_2565:
        /*00a8*/ 	.byte	0x04, 0x17
        /*00aa*/ 	.short	(.L_2567 - .L_2566)
.L_2566:
        /*00ac*/ 	.word	0x00000000
        /*00b0*/ 	.short	0x0002
        /*00b2*/ 	.short	0x0010
        /*00b4*/ 	.byte	0x00, 0xf0, 0xa1, 0x2f


	//----- nvinfo : EIATTR_KPARAM_INFO
	.align		4
.L_2567:
        /*00b8*/ 	.byte	0x04, 0x17
        /*00ba*/ 	.short	(.L_2569 - .L_2568)
.L_2568:
        /*00bc*/ 	.word	0x00000000
        /*00c0*/ 	.short	0x0001
        /*00c2*/ 	.short	0x0008
        /*00c4*/ 	.byte	0x00, 0xf0, 0x21, 0x00


	//----- nvinfo : EIATTR_KPARAM_INFO
	.align		4
.L_2569:
        /*00c8*/ 	.byte	0x04, 0x17
        /*00ca*/ 	.short	(.L_2571 - .L_2570)
.L_2570:
        /*00cc*/ 	.word	0x00000000
        /*00d0*/ 	.short	0x0000
        /*00d2*/ 	.short	0x0000
        /*00d4*/ 	.byte	0x00, 0xf0, 0x21, 0x00


	//----- nvinfo : EIATTR_SPARSE_MMA_MASK
	.align		4
.L_2571:
        /*00d8*/ 	.byte	0x03, 0x50
        /*00da*/ 	.short	0x0000


	//----- nvinfo : EIATTR_MAXREG_COUNT
	.align		4
        /*00dc*/ 	.byte	0x03, 0x1b
        /*00de*/ 	.short	0x00ff


	//----- nvinfo : EIATTR_MERCURY_ISA_VERSION
	.align		4
        /*00e0*/ 	.byte	0x03, 0x5f
        /*00e2*/ 	.short	0x0101


	//----- nvinfo : EIATTR_EXIT_INSTR_OFFSETS
	.align		4
        /*00e4*/ 	.byte	0x04, 0x1c
        /*00e6*/ 	.short	(.L_2573 - .L_2572)


	//   ....[0]....
.L_2572:
        /*00e8*/ 	.word	0x00000310


	//   ....[1]....
        /*00ec*/ 	.word	0x000010c0


	//----- nvinfo : EIATTR_CRS_STACK_SIZE
	.align		4
.L_2573:
        /*00f0*/ 	.byte	0x04, 0x1e
        /*00f2*/ 	.short	(.L_2575 - .L_2574)
.L_2574:
        /*00f4*/ 	.word	0x00000000


	//----- nvinfo : EIATTR_CBANK_PARAM_SIZE
	.align		4
.L_2575:
        /*00f8*/ 	.byte	0x03, 0x19
        /*00fa*/ 	.short	0x0c28


	//----- nvinfo : EIATTR_PARAM_CBANK
	.align		4
        /*00fc*/ 	.byte	0x04, 0x0a
        /*00fe*/ 	.short	(.L_2577 - .L_2576)
	.align		4
.L_2576:
        /*0100*/ 	.word	index@(.nv.constant0._Z25multi_tensor_apply_kernelI18TensorListMetadataILi5EE15DistAdamFunctorIffN3c104HalfEEJPfffffff10adamMode_tfEEvlPViT_T0_DpT1_)
        /*0104*/ 	.short	0x0210
        /*0106*/ 	.short	0x0c28


	//----- nvinfo : EIATTR_SW_WAR
	.align		4
.L_2577:
        /*0108*/ 	.byte	0x04, 0x36
        /*010a*/ 	.short	(.L_2579 - .L_2578)
.L_2578:
        /*010c*/ 	.word	0x00000008
.L_2579:


//--------------------- .nv.info._Z25multi_tensor_apply_kernelI18TensorListMetadataILi5EE15DistAdamFunctorIfffEJPfffffff10adamMode_tfEEvlPViT_T0_DpT1_ --------------------------
	.section	.nv.info._Z25multi_tensor_apply_kernelI18TensorListMetadataILi5EE15DistAdamFunctorIfffEJPfffffff10adamMode_tfEEvlPViT_T0_DpT1_,"",@"SHT_CUDA_INFO"
	.sectionflags	@""
	.align	4


	//----- nvinfo : EIATTR_CUDA_API_VERSION
	.align		4
        /*0000*/ 	.byte	0x04, 0x37
        /*0002*/ 	.short	(.L_2581 - .L_2580)
.L_2580:
        /*0004*/ 	.word	0x00000082


	//----- nvinfo : EIATTR_KPARAM_INFO
	.align		4
.L_2581:
        /*0008*/ 	.byte	0x04, 0x17
        /*000a*/ 	.short	(.L_2583 - .L_2582)
.L_2582:
        /*000c*/ 	.word	0x00000000
        /*0010*/ 	.short	0x000c
        /*0012*/ 	.short	0x0c24
        /*0014*/ 	.byte	0x00, 0xf0, 0x11, 0x00


	//----- nvinfo : EIATTR_KPARAM_INFO
	.align		4
.L_2583:
        /*0018*/ 	.byte	0x04, 0x17
        /*001a*/ 	.short	(.L_2585 - .L_2584)
.L_2584:
        /*001c*/ 	.word	0x00000000
        /*0020*/ 	.short	0x000b
        /*0022*/ 	.short	0x0c20
        /*0024*/ 	.byte	0x00, 0xf0, 0x11, 0x00


	//----- nvinfo : EIATTR_KPARAM_INFO
	.align		4
.L_2585:
        /*0028*/ 	.byte	0x04, 0x17
        /*002a*/ 	.short	(.L_2587 - .L_2586)
.L_2586:
        /*002c*/ 	.word	0x00000000
        /*0030*/ 	.short	0x000a
        /*0032*/ 	.short	0x0c1c
        /*0034*/ 	.byte	0x00, 0xf0, 0x11, 0x00


	//----- nvinfo : EIATTR_KPARAM_INFO
	.align		4
.L_2587:
        /*0038*/ 	.byte	0x04, 0x17
        /*003a*/ 	.short	(.L_2589 - .L_2588)
.L_2588:
        /*003c*/ 	.word	0x00000000
        /*0040*/ 	.short	0x0009
        /*0042*/ 	.short	0x0c18
        /*0044*/ 	.byte	0x00, 0xf0, 0x11, 0x00


	//----- nvinfo : EIATTR_KPARAM_INFO
	.align		4
.L_2589:
        /*0048*/ 	.byte	0x04, 0x17
        /*004a*/ 	.short	(.L_2591 - .L_2590)
.L_2590:
        /*004c*/ 	.word	0x00000000
        /*0050*/ 	.short	0x0008
        /*0052*/ 	.short	0x0c14
        /*0054*/ 	.byte	0x00, 0xf0, 0x11, 0x00


	//----- nvinfo : EIATTR_KPARAM_INFO
	.align		4
.L_2591:
        /*0058*/ 	.byte	0x04, 0x17
        /*005a*/ 	.short	(.L_2593 - .L_2592)
.L_2592:
        /*005c*/ 	.word	0x00000000
        /*0060*/ 	.short	0x0007
        /*0062*/ 	.short	0x0c10
        /*0064*/ 	.byte	0x00, 0xf0, 0x11, 0x00


	//----- nvinfo : EIATTR_KPARAM_INFO
	.align		4
.L_2593:
        /*0068*/ 	.byte	0x04, 0x17
        /*006a*/ 	.short	(.L_2595 - .L_2594)
.L_2594:
        /*006c*/ 	.word	0x00000000
        /*0070*/ 	.short	0x0006
        /*0072*/ 	.short	0x0c0c
        /*0074*/ 	.byte	0x00, 0xf0, 0x11, 0x00


	//----- nvinfo : EIATTR_KPARAM_INFO
	.align		4
.L_2595:
        /*0078*/ 	.byte	0x04, 0x17
        /*007a*/ 	.short	(.L_2597 - .L_2596)
.L_2596:
        /*007c*/ 	.word	0x00000000
        /*0080*/ 	.short	0x0005
        /*0082*/ 	.short	0x0c08
        /*0084*/ 	.byte	0x00, 0xf0, 0x11, 0x00


	//----- nvinfo : EIATTR_KPARAM_INFO
	.align		4
.L_2597:
        /*0088*/ 	.byte	0x04, 0x17
        /*008a*/ 	.short	(.L_2599 - .L_2598)
.L_2598:
        /*008c*/ 	.word	0x00000000
        /*0090*/ 	.short	0x0004
        /*0092*/ 	.short	0x0c00
        /*0094*/ 	.byte	0x00, 0xf0, 0x21, 0x00


	//----- nvinfo : EIATTR_KPARAM_INFO
	.align		4
.L_2599:
        /*0098*/ 	.byte	0x04, 0x17
        /*009a*/ 	.short	(.L_2601 - .L_2600)
.L_2600:
        /*009c*/ 	.word	0x00000000
        /*00a0*/ 	.short	0x0003
        /*00a2*/ 	.short	0x0bf8
        /*00a4*/ 	.byte	0x00, 0xf0, 0x05, 0x00


	//----- nvinfo : EIATTR_KPARAM_INFO
	.align		4
.L_2601:
        /*00a8*/ 	.byte	0x04, 0x17
        /*00aa*/ 	.short	(.L_2603 - .L_2602)
.L_2602:
        /*00ac*/ 	.word	0x00000000
        /*00b0*/ 	.short	0x0002
        /*00b2*/ 	.short	0x0010
        /*00b4*/ 	.byte	0x00, 0xf0, 0xa1, 0x2f


	//----- nvinfo : EIATTR_KPARAM_INFO
	.align		4
.L_2603:
        /*00b8*/ 	.byte	0x04, 0x17
        /*00ba*/ 	.short	(.L_2605 - .L_2604)
.L_2604:
        /*00bc*/ 	.word	0x00000000
        /*00c0*/ 	.short	0x0001
        /*00c2*/ 	.short	0x0008
        /*00c4*/ 	.byte	0x00, 0xf0, 0x21, 0x00


	//----- nvinfo : EIATTR_KPARAM_INFO
	.align		4
.L_2605:
        /*00c8*/ 	.byte	0x04, 0x17
        /*00ca*/ 	.short	(.L_2607 - .L_2606)
.L_2606:
        /*00cc*/ 	.word	0x00000000
        /*00d0*/ 	.short	0x0000
        /*00d2*/ 	.short	0x0000
        /*00d4*/ 	.byte	0x00, 0xf0, 0x21, 0x00


	//----- nvinfo : EIATTR_SPARSE_MMA_MASK
	.align		4
.L_2607:
        /*00d8*/ 	.byte	0x03, 0x50
        /*00da*/ 	.short	0x0000


	//----- nvinfo : EIATTR_MAXREG_COUNT
	.align		4
        /*00dc*/ 	.byte	0x03, 0x1b
        /*00de*/ 	.short	0x00ff


	//----- nvinfo : EIATTR_MERCURY_ISA_VERSION
	.align		4
        /*00e0*/ 	.byte	0x03, 0x5f
        /*00e2*/ 	.short	0x0101


	//----- nvinfo : EIATTR_EXIT_INSTR_OFFSETS
	.align		4
        /*00e4*/ 	.byte	0x04, 0x1c
        /*00e6*/ 	.short	(.L_2609 - .L_2608)


	//   ....[0]....
.L_2608:
        /*00e8*/ 	.word	0x00000310


	//   ....[1]....
        /*00ec*/ 	.word	0x00001030


	//----- nvinfo : EIATTR_CRS_STACK_SIZE
	.align		4
.L_2609:
        /*00f0*/ 	.byte	0x04, 0x1e
        /*00f2*/ 	.short	(.L_2611 - .L_2610)
.L_2610:
        /*00f4*/ 	.word	0x00000000


	//----- nvinfo : EIATTR_CBANK_PARAM_SIZE
	.align		4
.L_2611:
        /*00f8*/ 	.byte	0x03, 0x19
        /*00fa*/ 	.short	0x0c28


	//----- nvinfo : EIATTR_PARAM_CBANK
	.align		4
        /*00fc*/ 	.byte	0x04, 0x0a
        /*00fe*/ 	.short	(.L_2613 - .L_2612)
	.align		4
.L_2612:
        /*0100*/ 	.word	index@(.nv.constant0._Z25multi_tensor_apply_kernelI18TensorListMetadataILi5EE15DistAdamFunctorIfffEJPfffffff10adamMode_tfEEvlPViT_T0_DpT1_)
        /*0104*/ 	.short	0x0210
        /*0106*/ 	.short	0x0c28


	//----- nvinfo : EIATTR_SW_WAR
	.align		4
.L_2613:
        /*0108*/ 	.byte	0x04, 0x36
        /*010a*/ 	.short	(.L_2615 - .L_2614)
.L_2614:
        /*010c*/ 	.word	0x00000008
.L_2615:


//--------------------- .nv.callgraph             --------------------------
	.section	.nv.callgraph,"",@"SHT_CUDA_CALLGRAPH"
	.align	4
	.sectionentsize	8
	.align		4
        /*0000*/ 	.word	0x00000000
	.align		4
        /*0004*/ 	.word	0xffffffff
	.align		4
        /*0008*/ 	.word	index@(_Z25multi_tensor_apply_kernelI18TensorListMetadataILi5EE25DistAdamCapturableFunctorIN3c108BFloat16ES4_S4_EJPfffPiifS6_10adamMode_tfEEvlPViT_T0_DpT1_)
	.align		4
        /*000c*/ 	.word	index@(__assertfail)
	.align		4
        /*0010*/ 	.word	index@(_Z25multi_tensor_apply_kernelI18TensorListMetadataILi5EE25DistAdamCapturableFunctorIN3c108BFloat16ES4_NS3_4HalfEEJPfffPiifS7_10adamMode_tfEEvlPViT_T0_DpT1_)
	.align		4
        /*0014*/ 	.word	index@(__assertfail)
	.align		4
        /*0018*/ 	.word	index@(_Z25multi_tensor_apply_kernelI18TensorListMetadataILi5EE25DistAdamCapturableFunctorIN3c108BFloat16ES4_fEJPfffPiifS6_10adamMode_tfEEvlPViT_T0_DpT1_)
	.align		4
        /*001c*/ 	.word	index@(__assertfail)
	.align		4
        /*0020*/ 	.word	index@(_Z25multi_tensor_apply_kernelI18TensorListMetadataILi5EE25DistAdamCapturableFunctorIN3c108BFloat16ENS3_4HalfES4_EJPfffPiifS7_10adamMode_tfEEvlPViT_T0_DpT1_)
	.align		4
        /*0024*/ 	.word	index@(__assertfail)
	.align		4
        /*0028*/ 	.word	index@(_Z25multi_tensor_apply_kernelI18TensorListMetadataILi5EE25DistAdamCapturableFunctorIN3c108BFloat16ENS3_4HalfES5_EJPfffPiifS7_10adamMode_tfEEvlPViT_T0_DpT1_)
	.align		4
        /*002c*/ 	.word	index@(__assertfail)
	.align		4
        /*0030*/ 	.word	index@(_Z25multi_tensor_apply_kernelI18TensorListMetadataILi5EE25DistAdamCapturableFunctorIN3c108BFloat16ENS3_4HalfEfEJPfffPiifS7_10adamMode_tfEEvlPViT_T0_DpT1_)
	.align		4
        /*0034*/ 	.word	index@(__assertfail)
	.align		4
        /*0038*/ 	.word	index@(_Z25multi_tensor_apply_kernelI18TensorListMetadataILi5EE25DistAdamCapturableFunctorIN3c108BFloat16EfS4_EJPfffPiifS6_10adamMode_tfEEvlPViT_T0_DpT1_)
	.align		4
        /*003c*/ 	.word	index@(__assertfail)
	.align		4
        /*0040*/ 	.word	index@(_Z25multi_tensor_apply_kernelI18TensorListMetadataILi5EE25DistAdamCapturableFunctorIN3c108BFloat16EfNS3_4HalfEEJPfffPiifS7_10adamMode_tfEEvlPViT_T0_DpT1_)
	.align		4
        /*0044*/ 	.word	index@(__assertfail)
	.align		4
        /*0048*/ 	.word	index@(_Z25multi_tensor_apply_kernelI18TensorListMetadataILi5EE25DistAdamCapturableFunctorIN3c108BFloat16EffEJPfffPiifS6_10adamMode_tfEEvlPViT_T0_DpT1_)
	.align		4
        /*004c*/ 	.word	index@(__assertfail)
	.align		4
        /*0050*/ 	.word	index@(_Z25multi_tensor_apply_kernelI18TensorListMetadataILi5EE25DistAdamCapturableFunctorIN3c104HalfENS3_8BFloat16ES5_EJPfffPiifS7_10adamMode_tfEEvlPViT_T0_DpT1_)
	.align		4
        /*0054*/ 	.word	index@(__assertfail)
	.align		4
        /*0058*/ 	.word	index@(_Z25multi_tensor_apply_kernelI18TensorListMetadataILi5EE25DistAdamCapturableFunctorIN3c104HalfENS3_8BFloat16ES4_EJPfffPiifS7_10adamMode_tfEEvlPViT_T0_DpT1_)
	.align		4
        /*005c*/ 	.word	index@(__assertfail)
	.align		4
        /*0060*/ 	.word	index@(_Z25multi_tensor_apply_kernelI18TensorListMetadataILi5EE25DistAdamCapturableFunctorIN3c104HalfENS3_8BFloat16EfEJPfffPiifS7_10adamMode_tfEEvlPViT_T0_DpT1_)
	.align		4
        /*0064*/ 	.word	index@(__assertfail)
	.align		4
        /*0068*/ 	.word	index@(_Z25multi_tensor_apply_kernelI18TensorListMetadataILi5EE25DistAdamCapturableFunctorIN3c104HalfES4_NS3_8BFloat16EEJPfffPiifS7_10adamMode_tfEEvlPViT_T0_DpT1_)
	.align		4
        /*006c*/ 	.word	index@(__assertfail)
	.align		4
        /*0070*/ 	.word	index@(_Z25multi_tensor_apply_kernelI18TensorListMetadataILi5EE25DistAdamCapturableFunctorIN3c104HalfES4_S4_EJPfffPiifS6_10adamMode_tfEEvlPViT_T0_DpT1_)
	.align		4
        /*0074*/ 	.word	index@(__assertfail)
	.align		4
        /*0078*/ 	.word	index@(_Z25multi_tensor_apply_kernelI18TensorListMetadataILi5EE25DistAdamCapturableFunctorIN3c104HalfES4_fEJPfffPiifS6_10adamMode_tfEEvlPViT_T0_DpT1_)
	.align		4
        /*007c*/ 	.word	index@(__assertfail)
	.align		4
        /*0080*/ 	.word	index@(_Z25multi_tensor_apply_kernelI18TensorListMetadataILi5EE25DistAdamCapturableFunctorIN3c104HalfEfNS3_8BFloat16EEJPfffPiifS7_10adamMode_tfEEvlPViT_T0_DpT1_)
	.align		4
        /*0084*/ 	.word	index@(__assertfail)
	.align		4
        /*0088*/ 	.word	index@(_Z25multi_tensor_apply_kernelI18TensorListMetadataILi5EE25DistAdamCapturableFunctorIN3c104HalfEfS4_EJPfffPiifS6_10adamMode_tfEEvlPViT_T0_DpT1_)
	.align		4
        /*008c*/ 	.word	index@(__assertfail)
	.align		4
        /*0090*/ 	.word	index@(_Z25multi_tensor_apply_kernelI18TensorListMetadataILi5EE25DistAdamCapturableFunctorIN3c104HalfEffEJPfffPiifS6_10adamMode_tfEEvlPViT_T0_DpT1_)
	.align		4
        /*0094*/ 	.word	index@(__assertfail)
	.align		4
        /*0098*/ 	.word	index@(_Z25multi_tensor_apply_kernelI18TensorListMetadataILi5EE25DistAdamCapturableFunctorIfN3c108BFloat16ES4_EJPfffPiifS6_10adamMode_tfEEvlPViT_T0_DpT1_)
	.align		4
        /*009c*/ 	.word	index@(__assertfail)
	.align		4
        /*00a0*/ 	.word	index@(_Z25multi_tensor_apply_kernelI18TensorListMetadataILi5EE25DistAdamCapturableFunctorIfN3c108BFloat16ENS3_4HalfEEJPfffPiifS7_10adamMode_tfEEvlPViT_T0_DpT1_)
	.align		4
        /*00a4*/ 	.word	index@(__assertfail)
	.align		4
        /*00a8*/ 	.word	index@(_Z25multi_tensor_apply_kernelI18TensorListMetadataILi5EE25DistAdamCapturableFunctorIfN3c108BFloat16EfEJPfffPiifS6_10adamMode_tfEEvlPViT_T0_DpT1_)
	.align		4
        /*00ac*/ 	.word	index@(__assertfail)
	.align		4
        /*00b0*/ 	.word	index@(_Z25multi_tensor_apply_kernelI18TensorListMetadataILi5EE25DistAdamCapturableFunctorIfN3c104HalfENS3_8BFloat16EEJPfffPiifS7_10adamMode_tfEEvlPViT_T0_DpT1_)
	.align		4
        /*00b4*/ 	.word	index@(__assertfail)
	.align		4
        /*00b8*/ 	.word	index@(_Z25multi_tensor_apply_kernelI18TensorListMetadataILi5EE25DistAdamCapturableFunctorIfN3c104HalfES4_EJPfffPiifS6_10adamMode_tfEEvlPViT_T0_DpT1_)
	.align		4
        /*00bc*/ 	.word	index@(__assertfail)
	.align		4
        /*00c0*/ 	.word	index@(_Z25multi_tensor_apply_kernelI18TensorListMetadataILi5EE25DistAdamCapturableFunctorIfN3c104HalfEfEJPfffPiifS6_10adamMode_tfEEvlPViT_T0_DpT1_)
	.align		4
        /*00c4*/ 	.word	index@(__assertfail)
	.align		4
        /*00c8*/ 	.word	index@(_Z25multi_tensor_apply_kernelI18TensorListMetadataILi5EE25DistAdamCapturableFunctorIffN3c108BFloat16EEJPfffPiifS6_10adamMode_tfEEvlPViT_T0_DpT1_)
	.align		4
        /*00cc*/ 	.word	index@(__assertfail)
	.align		4
        /*00d0*/ 	.word	index@(_Z25multi_tensor_apply_kernelI18TensorListMetadataILi5EE25DistAdamCapturableFunctorIffN3c104HalfEEJPfffPiifS6_10adamMode_tfEEvlPViT_T0_DpT1_)
	.align		4
        /*00d4*/ 	.word	index@(__assertfail)
	.align		4
        /*00d8*/ 	.word	index@(_Z25multi_tensor_apply_kernelI18TensorListMetadataILi5EE25DistAdamCapturableFunctorIfffEJPfffPiifS4_10adamMode_tfEEvlPViT_T0_DpT1_)
	.align		4
        /*00dc*/ 	.word	index@(__assertfail)
	.align		4
        /*00e0*/ 	.word	0x00000000
	.align		4
        /*00e4*/ 	.word	0xfffffffe
	.align		4
        /*00e8*/ 	.word	0x00000000
	.align		4
        /*00ec*/ 	.word	0xfffffffd
	.align		4
        /*00f0*/ 	.word	0x00000000
	.align		4
        /*00f4*/ 	.word	0xfffffffc


//--------------------- .nv.constant4             --------------------------
	.section	.nv.constant4,"a",@progbits
	.align	8
	.align		8
.nv.constant4:
        /*0000*/ 	.dword	__unnamed_1
	.align		8
        /*0008*/ 	.dword	__unnamed_2
	.align		8
        /*0010*/ 	.dword	__unnamed_3
	.align		8
        /*0018*/ 	.dword	__unnamed_4
	.align		8
        /*0020*/ 	.dword	__unnamed_5
	.align		8
        /*0028*/ 	.dword	__unnamed_6
	.align		8
        /*0030*/ 	.dword	__unnamed_7
	.align		8
        /*0038*/ 	.dword	__unnamed_8
	.align		8
        /*0040*/ 	.dword	__unnamed_9
	.align		8
        /*0048*/ 	.dword	__unnamed_10
	.align		8
        /*0050*/ 	.dword	__unnamed_11
	.align		8
        /*0058*/ 	.dword	__unnamed_12
	.align		8
        /*0060*/ 	.dword	__unnamed_13
	.align		8
        /*0068*/ 	.dword	__unnamed_14
	.align		8
        /*0070*/ 	.dword	__unnamed_15
	.align		8
        /*0078*/ 	.dword	__unnamed_16
	.align		8
        /*0080*/ 	.dword	__unnamed_17
	.align		8
        /*0088*/ 	.dword	__unnamed_18
	.align		8
        /*0090*/ 	.dword	__unnamed_19
	.align		8
        /*0098*/ 	.dword	__unnamed_20
	.align		8
        /*00a0*/ 	.dword	__unnamed_21
	.align		8
        /*00a8*/ 	.dword	__unnamed_22
	.align		8
        /*00b0*/ 	.dword	__unnamed_23
	.align		8
        /*00b8*/ 	.dword	__unnamed_24
	.align		8
        /*00c0*/ 	.dword	__unnamed_25
	.align		8
        /*00c8*/ 	.dword	__unnamed_26
	.align		8
        /*00d0*/ 	.dword	__unnamed_27
	.align		8
        /*00d8*/ 	.dword	_ZN66_INTERNAL_27c7bd1e_35_multi_tensor_distopt_adam_kernel_cu_15fd16b94cuda3std3__45__cpo5beginE
	.align		8
        /*00e0*/ 	.dword	_ZN66_INTERNAL_27c7bd1e_35_multi_tensor_distopt_adam_kernel_cu_15fd16b94cuda3std3__45__cpo3endE
	.align		8
        /*00e8*/ 	.dword	_ZN66_INTERNAL_27c7bd1e_35_multi_tensor_distopt_adam_kernel_cu_15fd16b94cuda3std3__45__cpo6cbeginE
	.align		8
        /*00f0*/ 	.dword	_ZN66_INTERNAL_27c7bd1e_35_multi_tensor_distopt_adam_kernel_cu_15fd16b94cuda3std3__45__cpo4cendE
	.align		8
        /*00f8*/ 	.dword	_ZN66_INTERNAL_27c7bd1e_35_multi_tensor_distopt_adam_kernel_cu_15fd16b94cuda3std3__45__cpo6rbeginE
	.align		8
        /*0100*/ 	.dword	_ZN66_INTERNAL_27c7bd1e_35_multi_tensor_distopt_adam_kernel_cu_15fd16b94cuda3std3__45__cpo4rendE
	.align		8
        /*0108*/ 	.dword	_ZN66_INTERNAL_27c7bd1e_35_multi_tensor_distopt_adam_kernel_cu_15fd16b94cuda3std3__45__cpo7crbeginE
	.align		8
        /*0110*/ 	.dword	_ZN66_INTERNAL_27c7bd1e_35_multi_tensor_distopt_adam_kernel_cu_15fd16b94cuda3std3__45__cpo5crendE
	.align		8
        /*0118*/ 	.dword	_ZN66_INTERNAL_27c7bd1e_35_multi_tensor_distopt_adam_kernel_cu_15fd16b94cuda3std3__468_GLOBAL__N__27c7bd1e_35_multi_tensor_distopt_adam_kernel_cu_15fd16b96ignoreE
	.align		8
        /*0120*/ 	.dword	_ZN66_INTERNAL_27c7bd1e_35_multi_tensor_distopt_adam_kernel_cu_15fd16b94cuda3std3__419piecewise_constructE
	.align		8
        /*0128*/ 	.dword	_ZN66_INTERNAL_27c7bd1e_35_multi_tensor_distopt_adam_kernel_cu_15fd16b94cuda3std3__48in_placeE
	.align		8
        /*0130*/ 	.dword	_ZN66_INTERNAL_27c7bd1e_35_multi_tensor_distopt_adam_kernel_cu_15fd16b94cuda3std3__420unreachable_sentinelE
	.align		8
        /*0138*/ 	.dword	_ZN66_INTERNAL_27c7bd1e_35_multi_tensor_distopt_adam_kernel_cu_15fd16b94cuda3std6ranges3__45__cpo4swapE
	.align		8
        /*0140*/ 	.dword	_ZN66_INTERNAL_27c7bd1e_35_multi_tensor_distopt_adam_kernel_cu_15fd16b94cuda3std6ranges3__45__cpo9iter_moveE
	.align		8
        /*0148*/ 	.dword	_ZN66_INTERNAL_27c7bd1e_35_multi_tensor_distopt_adam_kernel_cu_15fd16b94cuda3std6ranges3__45__cpo5beginE
	.align		8
        /*0150*/ 	.dword	_ZN66_INTERNAL_27c7bd1e_35_multi_tensor_distopt_adam_kernel_cu_15fd16b94cuda3std6ranges3__45__cpo3endE
	.align		8
        /*0158*/ 	.dword	_ZN66_INTERNAL_27c7bd1e_35_multi_tensor_distopt_adam_kernel_cu_15fd16b94cuda3std6ranges3__45__cpo6cbeginE
	.align		8
        /*0160*/ 	.dword	_ZN66_INTERNAL_27c7bd1e_35_multi_tensor_distopt_adam_kernel_cu_15fd16b94cuda3std6ranges3__45__cpo4cendE
	.align		8
        /*0168*/ 	.dword	_ZN66_INTERNAL_27c7bd1e_35_multi_tensor_distopt_adam_kernel_cu_15fd16b94cuda3std6ranges3__45__cpo7advanceE
	.align		8
        /*0170*/ 	.dword	_ZN66_INTERNAL_27c7bd1e_35_multi_tensor_distopt_adam_kernel_cu_15fd16b94cuda3std6ranges3__45__cpo9iter_swapE
	.align		8
        /*0178*/ 	.dword	_ZN66_INTERNAL_27c7bd1e_35_multi_tensor_distopt_adam_kernel_cu_15fd16b94cuda3std6ranges3__45__cpo4nextE
	.align		8
        /*0180*/ 	.dword	_ZN66_INTERNAL_27c7bd1e_35_multi_tensor_distopt_adam_kernel_cu_15fd16b94cuda3std6ranges3__45__cpo4prevE
	.align		8
        /*0188*/ 	.dword	_ZN66_INTERNAL_27c7bd1e_35_multi_tensor_distopt_adam_kernel_cu_15fd16b94cuda3std6ranges3__45__cpo4dataE
	.align		8
        /*0190*/ 	.dword	_ZN66_INTERNAL_27c7bd1e_35_multi_tensor_distopt_adam_kernel_cu_15fd16b94cuda3std6ranges3__45__cpo5cdataE
	.align		8
        /*0198*/ 	.dword	_ZN66_INTERNAL_27c7bd1e_35_multi_tensor_distopt_adam_kernel_cu_15fd16b94cuda3std6ranges3__45__cpo4sizeE
	.align		8
        /*01a0*/ 	.dword	_ZN66_INTERNAL_27c7bd1e_35_multi_tensor_distopt_adam_kernel_cu_15fd16b94cuda3std6ranges3__45__cpo5ssizeE
	.align		8
        /*01a8*/ 	.dword	_ZN66_INTERNAL_27c7bd1e_35_multi_tensor_distopt_adam_kernel_cu_15fd16b94cuda3std6ranges3__45__cpo8distanceE
	.align		8
        /*01b0*/ 	.dword	_ZN66_INTERNAL_27c7bd1e_35_multi_tensor_distopt_adam_kernel_cu_15fd16b96thrust23THRUST_300001_SM_900_NS6system6detail10sequential3seqE
	.align		8
        /*01b8*/ 	.dword	$str
	.align		8
        /*01c0*/ 	.dword	$str$1
	.align		8
        /*01c8*/ 	.dword	$str$2
	.align		8
        /*01d0*/ 	.dword	$str$3
	.align		8
        /*01d8*/ 	.dword	$str$4
	.align		8
        /*01e0*/ 	.dword	__assertfail


//--------------------- .text._Z25multi_tensor_apply_kernelI18TensorListMetadataILi6EE34DistAdamWithParamRemaindersFunctorIN3c108BFloat16EEJPfffffff10adamMode_tfEEvlPViT_T0_DpT1_ --------------------------
	.section	.text._Z25multi_tensor_apply_kernelI18TensorListMetadataILi6EE34DistAdamWithParamRemaindersFunctorIN3c108BFloat16EEJPfffffff10adamMode_tfEEvlPViT_T0_DpT1_,"ax",@progbits
	.align	128
        .global         _Z25multi_tensor_apply_kernelI18TensorListMetadataILi6EE34DistAdamWithParamRemaindersFunctorIN3c108BFloat16EEJPfffffff10adamMode_tfEEvlPViT_T0_DpT1_
        .type           _Z25multi_tensor_apply_kernelI18TensorListMetadataILi6EE34DistAdamWithParamRemaindersFunctorIN3c108BFloat16EEJPfffffff10adamMode_tfEEvlPViT_T0_DpT1_,@function
        .size           _Z25multi_tensor_apply_kernelI18TensorListMetadataILi6EE34DistAdamWithParamRemaindersFunctorIN3c108BFloat16EEJPfffffff10adamMode_tfEEvlPViT_T0_DpT1_,(.L_x_954 - _Z25multi_tensor_apply_kernelI18TensorListMetadataILi6EE34DistAdamWithParamRemaindersFunctorIN3c108BFloat16EEJPfffffff10adamMode_tfEEvlPViT_T0_DpT1_)
        .other          _Z25multi_tensor_apply_kernelI18TensorListMetadataILi6EE34DistAdamWithParamRemaindersFunctorIN3c108BFloat16EEJPfffffff10adamMode_tfEEvlPViT_T0_DpT1_,@"STO_CUDA_ENTRY STV_DEFAULT"
_Z25multi_tensor_apply_kernelI18TensorListMetadataILi6EE34DistAdamWithParamRemaindersFunctorIN3c108BFloat16EEJPfffffff10adamMode_tfEEvlPViT_T0_DpT1_:
.text._Z25multi_tensor_apply_kernelI18TensorListMetadataILi6EE34DistAdamWithParamRemaindersFunctorIN3c108BFloat16EEJPfffffff10adamMode_tfEEvlPViT_T0_DpT1_:
[----:B------:R-:W-:Y:S08]  /*0000*/  LDC R1, c[0x0][0x28] ;  /* 0x00000a00ff017b82 */ /* 0x000ff00000000800 */
[----:B------:R-:W0:Y:S01]  /*0010*/  LDC.64 R2, c[0x0][0xdb0] ;  /* 0x00036c00ff027b82 */ /* 0x000e220000000a00 */
[----:B------:R-:W-:-:S07]  /*0020*/  ULDC.64 UR12, c[0x0][0x208] ;  /* 0x00008200000c7ab9 */ /* 0x000fce0000000a00 */
[----:B------:R-:W1:Y:S01]  /*0030*/  S2UR UR5, SR_CTAID.X ;  /* 0x00000000000579c3 */ /* 0x000e620000002500 */
[----:B------:R-:W-:Y:S01]  /*0040*/  UMOV UR6, 0x10 ;  /* 0x0000001000067882 */ /* 0x000fe20000000000 */
[----:B------:R-:W-:Y:S01]  /*0050*/  ULDC UR8, c[0x0][0x210] ;  /* 0x0000840000087ab9 */ /* 0x000fe20000000800 */
[----:B0-----:R0:W2:Y:S01]  /*0060*/  LDG.E R2, desc[UR12][R2.64] ;  /* 0x0000000c02027981 */ /* 0x0010a2000c1e1900 */
[----:B------:R-:W-:Y:S01]  /*0070*/  IMAD.U32 R0, RZ, RZ, UR8 ;  /* 0x00000008ff007e24 */ /* 0x000fe2000f8e00ff */
[----:B-1----:R-:W-:-:S03]  /*0080*/  ULEA UR4, UR5, UR6, 0x2 ;  /* 0x0000000605047291 */ /* 0x002fc6000f8e103f */
[----:B------:R-:W-:Y:S02]  /*0090*/  ULDC.U8 UR5, c[0x0][UR5+0x760] ;  /* 0x0001d80005057abb */ /* 0x000fe40008000000 */
[----:B------:R-:W-:-:S07]  /*00a0*/  ULEA UR5, UR5, UR6, 0x3 ;  /* 0x0000000605057291 */ /* 0x000fce000f8e183f */
[----:B------:R-:W-:Y:S02]  /*00b0*/  ULDC UR4, c[0x0][UR4+0x890] ;  /* 0x0002240004047abb */ /* 0x000fe40008000800 */
[----:B------:R-:W-:-:S03]  /*00c0*/  UIMAD UR6, UR4, UR8, URZ ;  /* 0x00000008040672a4 */ /* 0x000fc6000f8e023f */
[----:B------:R-:W-:Y:S01]  /*00d0*/  ULDC UR7, c[0x0][UR5+0x690] ;  /* 0x0001a40005077abb */ /* 0x000fe20008000800 */
[----:B------:R-:W-:Y:S01]  /*00e0*/  ULDC.64 UR14, c[0x0][UR5+0x210] ;  /* 0x00008400050e7abb */ /* 0x000fe20008000a00 */
[----:B0-----:R-:W-:Y:S01]  /*00f0*/  IMAD.U32 R3, RZ, RZ, UR7 ;  /* 0x00000007ff037e24 */ /* 0x001fe2000f8e00ff */
[----:B------:R-:W-:Y:S01]  /*0100*/  ULDC.64 UR16, c[0x0][UR5+0x2d0] ;  /* 0x0000b40005107abb */ /* 0x000fe20008000a00 */
[----:B------:R-:W-:Y:S01]  /*0110*/  ULDC.64 UR18, c[0x0][UR5+0x390] ;  /* 0x0000e40005127abb */ /* 0x000fe20008000a00 */
[----:B------:R-:W-:Y:S01]  /*0120*/  ULDC.64 UR20, c[0x0][UR5+0x450] ;  /* 0x0001140005147abb */ /* 0x000fe20008000a00 */
[----:B------:R-:W-:Y:S01]  /*0130*/  ULDC.64 UR22, c[0x0][UR5+0x510] ;  /* 0x0001440005167abb */ /* 0x000fe20008000a00 */
[----:B------:R-:W-:Y:S01]  /*0140*/  VIADDMNMX R0, R3, -UR6, R0, PT ;  /* 0x8000000603007c46 */ /* 0x000fe2000b800100 */
[----:B------:R-:W-:Y:S01]  /*0150*/  USHF.R.S32.HI UR30, URZ, 0x1f, UR6 ;  /* 0x0000001f3f1e7899 */ /* 0x000fe20008011406 */
[----:B------:R-:W-:Y:S02]  /*0160*/  ULDC.64 UR4, c[0x0][UR5+0x5d0] ;  /* 0x0001740005047abb */ /* 0x000fe40008000a00 */
[----:B------:R-:W-:-:S13]  /*0170*/  R2UR UR29, R0 ;  /* 0x00000000001d72ca */ /* 0x000fda00000e0000 */
[----:B------:R-:W-:-:S06]  /*0180*/  ULOP3.LUT UP0, URZ, UR29, 0x3, URZ, 0xc0, !UPT ;  /* 0x000000031d3f7892 */ /* 0x000fcc000f80c03f */
[----:B------:R-:W-:Y:S02]  /*0190*/  PLOP3.LUT P0, PT, PT, PT, UP0, 0x80, 0x0 ;  /* 0x000000000000781c */ /* 0x000fe40003f0f008 */
[----:B--2---:R-:W-:Y:S02]  /*01a0*/  R2UR UR28, R2 ;  /* 0x00000000021c72ca */ /* 0x004fe400000e0000 */
[----:B------:R-:W-:-:S09]  /*01b0*/  PRMT R2, RZ, 0x7610, R2 ;  /* 0x00007610ff027816 */ /* 0x000fd20000000002 */
[----:B------:R-:W-:Y:S05]  /*01c0*/  @P0 BRA `(.L_x_0) ;  /* 0x0000000000600947 */ /* 0x000fea0003800000 */
[----:B------:R-:W-:-:S04]  /*01d0*/  USHF.L.U32 UR8, UR6, 0x1, URZ ;  /* 0x0000000106087899 */ /* 0x000fc8000800063f */
[----:B------:R-:W-:Y:S02]  /*01e0*/  UIADD3 UR9, UR14, UR8, URZ ;  /* 0x000000080e097290 */ /* 0x000fe4000fffe03f */
[----:B------:R-:W-:Y:S02]  /*01f0*/  UIADD3 UR7, UR16, UR8, URZ ;  /* 0x0000000810077290 */ /* 0x000fe4000fffe03f */
[----:B------:R-:W-:Y:S02]  /*0200*/  ULOP3.LUT UP0, URZ, UR9, 0x7, URZ, 0xc0, !UPT ;  /* 0x00000007093f7892 */ /* 0x000fe4000f80c03f */
[----:B------:R-:W-:-:S04]  /*0210*/  ULOP3.LUT UP1, URZ, UR7, 0x7, URZ, 0xc0, !UPT ;  /* 0x00000007073f7892 */ /* 0x000fc8000f82c03f */
[----:B------:R-:W-:-:S06]  /*0220*/  UPLOP3.LUT UP0, UPT, UP0, UP1, UPT, 0xa8, 0x0 ;  /* 0x000000000000789c */ /* 0x000fcc0000703570 */
[----:B------:R-:W-:-:S13]  /*0230*/  PLOP3.LUT P0, PT, PT, PT, UP0, 0x80, 0x0 ;  /* 0x000000000000781c */ /* 0x000fda0003f0f008 */
[----:B------:R-:W-:Y:S05]  /*0240*/  @P0 BRA `(.L_x_0) ;  /* 0x0000000000400947 */ /* 0x000fea0003800000 */
[----:B------:R-:W-:-:S04]  /*0250*/  USHF.L.U32 UR7, UR6, 0x2, URZ ;  /* 0x0000000206077899 */ /* 0x000fc8000800063f */
[----:B------:R-:W-:-:S04]  /*0260*/  UIADD3 UR9, UR18, UR7, URZ ;  /* 0x0000000712097290 */ /* 0x000fc8000fffe03f */
[----:B------:R-:W-:-:S06]  /*0270*/  ULOP3.LUT UP0, URZ, UR9, 0xf, URZ, 0xc0, !UPT ;  /* 0x0000000f093f7892 */ /* 0x000fcc000f80c03f */
[----:B------:R-:W-:-:S13]  /*0280*/  PLOP3.LUT P0, PT, PT, PT, UP0, 0x80, 0x0 ;  /* 0x000000000000781c */ /* 0x000fda0003f0f008 */
[----:B------:R-:W-:Y:S05]  /*0290*/  @P0 BRA `(.L_x_0) ;  /* 0x00000000002c0947 */ /* 0x000fea0003800000 */
[----:B------:R-:W-:Y:S02]  /*02a0*/  UIADD3 UR7, UR20, UR7, URZ ;  /* 0x0000000714077290 */ /* 0x000fe4000fffe03f */
[----:B------:R-:W-:Y:S02]  /*02b0*/  UIADD3 UR9, UR22, UR8, URZ ;  /* 0x0000000816097290 */ /* 0x000fe4000fffe03f */
[----:B------:R-:W-:Y:S02]  /*02c0*/  ULOP3.LUT UP0, URZ, UR7, 0xf, URZ, 0xc0, !UPT ;  /* 0x0000000f073f7892 */ /* 0x000fe4000f80c03f */
[----:B------:R-:W-:-:S04]  /*02d0*/  ULOP3.LUT UP1, URZ, UR9, 0x7, URZ, 0xc0, !UPT ;  /* 0x00000007093f7892 */ /* 0x000fc8000f82c03f */
[----:B------:R-:W-:-:S06]  /*02e0*/  UPLOP3.LUT UP0, UPT, UP0, UP1, UPT, 0xa8, 0x0 ;  /* 0x000000000000789c */ /* 0x000fcc0000703570 */
[----:B------:R-:W-:-:S05]  /*02f0*/  PLOP3.LUT P0, PT, PT, PT, UP0, 0x80, 0x0 ;  /* 0x000000000000781c */ /* 0x000fca0003f0f008 */
[----:B------:R-:W-:-:S04]  /*0300*/  @!UP0 UIADD3 UR7, UR4, UR8, URZ ;  /* 0x0000000804078290 */ /* 0x000fc8000fffe03f */
[----:B------:R-:W-:-:S04]  /*0310*/  @!UP0 ULOP3.LUT UP1, URZ, UR7, 0x7, URZ, 0xc0, !UPT ;  /* 0x00000007073f8892 */ /* 0x000fc8000f82c03f */
[----:B------:R-:W-:-:S06]  /*0320*/  @!UP0 USEL UR7, URZ, 0x1, UP1 ;  /* 0x000000013f078887 */ /* 0x000fcc0008800000 */
[----:B------:R-:W-:-:S05]  /*0330*/  @!P0 IMAD.U32 R0, RZ, RZ, UR7 ;  /* 0x00000007ff008e24 */ /* 0x000fca000f8e00ff */
[----:B------:R-:W-:-:S07]  /*0340*/  @!P0 PRMT R2, R0, 0x7610, R2 ;  /* 0x0000761000028816 */ /* 0x000fce0000000002 */
.L_x_0:
[----:B------:R-:W0:Y:S02]  /*0350*/  S2R R0, SR_TID.X ;  /* 0x0000000000007919 */ /* 0x000e240000002100 */
[----:B0-----:R-:W-:-:S05]  /*0360*/  IMAD.SHL.U32 R0, R0, 0x4, RZ ;  /* 0x0000000400007824 */ /* 0x001fca00078e00ff */
[----:B------:R-:W-:-:S13]  /*0370*/  ISETP.GE.AND P0, PT, R0, UR29, PT ;  /* 0x0000001d00007c0c */ /* 0x000fda000bf06270 */
[----:B------:R-:W-:Y:S05]  /*0380*/  @P0 EXIT ;  /* 0x000000000000094d */ /* 0x000fea0003800000 */
[----:B------:R-:W-:Y:S01]  /*0390*/  USHF.L.U32 UR8, UR6, 0x1, URZ ;  /* 0x0000000106087899 */ /* 0x000fe2000800063f */
[----:B------:R-:W-:Y:S01]  /*03a0*/  PRMT R2, R2, 0x9910, RZ ;  /* 0x0000991002027816 */ /* 0x000fe200000000ff */
[----:B------:R-:W-:Y:S01]  /*03b0*/  USHF.L.U64.HI UR9, UR6, 0x1, UR30 ;  /* 0x0000000106097899 */ /* 0x000fe2000801021e */
[----:B------:R-:W-:Y:S01]  /*03c0*/  BSSY B0, `(.L_x_1) ;  /* 0x0000168000007945 */ /* 0x000fe20003800000 */
[----:B------:R-:W-:Y:S01]  /*03d0*/  UIADD3 UR8, UP0, UR8, 0x2, URZ ;  /* 0x0000000208087890 */ /* 0x000fe2000ff1e03f */
[----:B------:R-:W-:Y:S01]  /*03e0*/  ISETP.NE.AND P0, PT, R2, RZ, PT ;  /* 0x000000ff0200720c */ /* 0x000fe20003f05270 */
[----:B------:R-:W-:Y:S01]  /*03f0*/  IMAD.MOV.U32 R17, RZ, RZ, RZ ;  /* 0x000000ffff117224 */ /* 0x000fe200078e00ff */
[----:B------:R-:W-:Y:S01]  /*0400*/  MOV R16, R0 ;  /* 0x0000000000107202 */ /* 0x000fe20000000f00 */
[----:B------:R-:W-:Y:S02]  /*0410*/  UIADD3.X UR9, URZ, UR9, URZ, UP0, !UPT ;  /* 0x000000093f097290 */ /* 0x000fe400087fe43f */
[----:B------:R-:W-:-:S02]  /*0420*/  UIADD3 URZ, UP0, UR14, UR8, URZ ;  /* 0x000000080e3f7290 */ /* 0x000fc4000ff1e03f */
[----:B------:R-:W-:Y:S01]  /*0430*/  UIADD3 URZ, UP1, UR16, UR8, URZ ;  /* 0x00000008103f7290 */ /* 0x000fe2000ff3e03f */
[----:B------:R-:W-:Y:S01]  /*0440*/  ULDC UR7, c[0x0][0x0] ;  /* 0x0000000000077ab9 */ /* 0x000fe20000000800 */
[----:B------:R-:W-:Y:S01]  /*0450*/  ULDC UR33, c[0x0][0xdc8] ;  /* 0x0003720000217ab9 */ /* 0x000fe20000000800 */
[----:B------:R-:W-:Y:S02]  /*0460*/  USHF.L.U32 UR7, UR7, 0x2, URZ ;  /* 0x0000000207077899 */ /* 0x000fe4000800063f */
[----:B------:R-:W-:Y:S02]  /*0470*/  UIADD3.X UR31, UR15, UR9, URZ, UP0, !UPT ;  /* 0x000000090f1f7290 */ /* 0x000fe400087fe43f */
[----:B------:R-:W-:Y:S01]  /*0480*/  UIADD3.X UR8, UR17, UR9, URZ, UP1, !UPT ;  /* 0x0000000911087290 */ /* 0x000fe20008ffe43f */
[----:B------:R-:W-:Y:S01]  /*0490*/  ULDC UR34, c[0x0][0xdd4] ;  /* 0x0003750000227ab9 */ /* 0x000fe20000000800 */
[----:B------:R-:W-:Y:S01]  /*04a0*/  ULDC UR32, c[0x0][0xdd0] ;  /* 0x0003740000207ab9 */ /* 0x000fe20000000800 */
[----:B------:R-:W-:Y:S01]  /*04b0*/  ULDC UR35, c[0x0][0xdcc] ;  /* 0x0003730000237ab9 */ /* 0x000fe20000000800 */
[----:B------:R-:W-:Y:S01]  /*04c0*/  ULDC.64 UR24, c[0x0][0xdb8] ;  /* 0x00036e0000187ab9 */ /* 0x000fe20000000a00 */
[----:B------:R-:W-:-:S07]  /*04d0*/  ULDC.64 UR26, c[0x0][0xdc0] ;  /* 0x00037000001a7ab9 */ /* 0x000fce0000000a00 */
.L_x_12:
[----:B------:R-:W-:Y:S01]  /*04e0*/  ULEA UR9, UP1, UR6, 0x4, 0x2 ;  /* 0x0000000406097891 */ /* 0x000fe2000f82103f */
[----:B0-2---:R-:W-:Y:S01]  /*04f0*/  IMAD R5, R17, UR7, R0 ;  /* 0x0000000711057c24 */ /* 0x005fe2000f8e0200 */
[----:B------:R-:W-:Y:S01]  /*0500*/  USHF.L.U32 UR36, UR6, 0x1, URZ ;  /* 0x0000000106247899 */ /* 0x000fe2000800063f */
[----:B------:R-:W-:Y:S01]  /*0510*/  IMAD.U32 R15, RZ, RZ, UR8 ;  /* 0x00000008ff0f7e24 */ /* 0x000fe2000f8e00ff */
[----:B------:R-:W-:Y:S02]  /*0520*/  UIADD3 UR38, UP2, UR18, UR9, URZ ;  /* 0x0000000912267290 */ /* 0x000fe4000ff5e03f */
[----:B------:R-:W-:Y:S01]  /*0530*/  ULEA.HI.X UR11, UR6, URZ, UR30, 0x2, UP1 ;  /* 0x0000003f060b7291 */ /* 0x000fe200088f141e */
[----:B-1----:R-:W-:Y:S01]  /*0540*/  SHF.R.S32.HI R4, RZ, 0x1f, R5 ;  /* 0x0000001fff047819 */ /* 0x002fe20000011405 */
[----:B------:R-:W-:Y:S01]  /*0550*/  USHF.L.U64.HI UR10, UR6, 0x1, UR30 ;  /* 0x00000001060a7899 */ /* 0x000fe2000801021e */
[----:B------:R-:W-:Y:S01]  /*0560*/  IMAD.U32 R8, RZ, RZ, UR36 ;  /* 0x00000024ff087e24 */ /* 0x000fe2000f8e00ff */
[----:B------:R-:W-:Y:S01]  /*0570*/  UIADD3 UR37, UP0, UR22, UR36, URZ ;  /* 0x0000002416257290 */ /* 0x000fe2000ff1e03f */
[----:B------:R-:W-:Y:S01]  /*0580*/  IMAD.U32 R12, RZ, RZ, UR38 ;  /* 0x00000026ff0c7e24 */ /* 0x000fe2000f8e00ff */
[----:B------:R-:W-:Y:S01]  /*0590*/  UIADD3 UR9, UP3, UR20, UR9, URZ ;  /* 0x0000000914097290 */ /* 0x000fe2000ff7e03f */
[----:B------:R-:W-:Y:S01]  /*05a0*/  VIADD R8, R8, 0x2 ;  /* 0x0000000208087836 */ /* 0x000fe20000000000 */
[----:B------:R-:W-:-:S02]  /*05b0*/  UIADD3.X UR36, UR19, UR11, URZ, UP2, !UPT ;  /* 0x0000000b13247290 */ /* 0x000fc400097fe43f */
[----:B------:R-:W-:Y:S01]  /*05c0*/  UIADD3.X UR10, UR23, UR10, URZ, UP0, !UPT ;  /* 0x0000000a170a7290 */ /* 0x000fe200087fe43f */
[----:B------:R-:W-:Y:S01]  /*05d0*/  MOV R6, UR37 ;  /* 0x0000002500067c02 */ /* 0x000fe20008000f00 */
[----:B------:R-:W-:Y:S01]  /*05e0*/  UIADD3.X UR11, UR21, UR11, URZ, UP3, !UPT ;  /* 0x0000000b150b7290 */ /* 0x000fe20009ffe43f */
[----:B------:R-:W-:Y:S01]  /*05f0*/  IMAD.U32 R2, RZ, RZ, UR9 ;  /* 0x00000009ff027e24 */ /* 0x000fe2000f8e00ff */
[----:B------:R-:W-:Y:S01]  /*0600*/  MOV R13, UR36 ;  /* 0x00000024000d7c02 */ /* 0x000fe20008000f00 */
[----:B------:R-:W-:Y:S02]  /*0610*/  VIADD R14, R8, UR16 ;  /* 0x00000010080e7c36 */ /* 0x000fe40008000000 */
[----:B------:R-:W-:Y:S02]  /*0620*/  IMAD.U32 R7, RZ, RZ, UR10 ;  /* 0x0000000aff077e24 */ /* 0x000fe4000f8e00ff */
[----:B------:R-:W-:Y:S02]  /*0630*/  IMAD.U32 R3, RZ, RZ, UR11 ;  /* 0x0000000bff037e24 */ /* 0x000fe4000f8e00ff */
[----:B------:R-:W-:-:S04]  /*0640*/  IMAD.WIDE R14, R5, 0x2, R14 ;  /* 0x00000002050e7825 */ /* 0x000fc800078e020e */
[----:B------:R-:W-:-:S04]  /*0650*/  IMAD.WIDE R6, R5, 0x2, R6 ;  /* 0x0000000205067825 */ /* 0x000fc800078e0206 */
[----:B------:R-:W-:-:S04]  /*0660*/  IMAD.WIDE R12, R5, 0x4, R12 ;  /* 0x00000004050c7825 */ /* 0x000fc800078e020c */
[----:B------:R-:W-:Y:S01]  /*0670*/  IMAD.WIDE R2, R5, 0x4, R2 ;  /* 0x0000000405027825 */ /* 0x000fe200078e0202 */
[----:B------:R-:W-:Y:S06]  /*0680*/  @!P0 BRA `(.L_x_2) ;  /* 0x0000000000888947 */ /* 0x000fec0003800000 */
[----:B------:R-:W-:-:S04]  /*0690*/  IADD3 R6, P1, R16, UR6, RZ ;  /* 0x0000000610067c10 */ /* 0x000fc8000ff3e0ff */
[----:B------:R-:W-:Y:S01]  /*06a0*/  LEA.HI.X.SX32 R5, R16, UR30, 0x1, P1 ;  /* 0x0000001e10057c11 */ /* 0x000fe200088f0eff */
[----:B------:R-:W-:-:S03]  /*06b0*/  IMAD.SHL.U32 R24, R6, 0x2, RZ ;  /* 0x0000000206187824 */ /* 0x000fc600078e00ff */
[----:B------:R-:W-:Y:S02]  /*06c0*/  SHF.L.U64.HI R4, R6, 0x1, R5 ;  /* 0x0000000106047819 */ /* 0x000fe40000010205 */
[C---:B------:R-:W-:Y:S02]  /*06d0*/  IADD3 R18, P1, R24.reuse, UR14, RZ ;  /* 0x0000000e18127c10 */ /* 0x040fe4000ff3e0ff */
[----:B------:R-:W-:Y:S02]  /*06e0*/  IADD3 R22, P2, R24, UR16, RZ ;  /* 0x0000001018167c10 */ /* 0x000fe4000ff5e0ff */
[----:B------:R-:W-:Y:S02]  /*06f0*/  IADD3.X R19, R4, UR15, RZ, P1, !PT ;  /* 0x0000000f04137c10 */ /* 0x000fe40008ffe4ff */
[----:B------:R-:W-:Y:S01]  /*0700*/  IADD3 R24, P1, R24, UR22, RZ ;  /* 0x0000001618187c10 */ /* 0x000fe2000ff3e0ff */
[----:B------:R-:W-:Y:S01]  /*0710*/  IMAD.SHL.U32 R8, R6, 0x4, RZ ;  /* 0x0000000406087824 */ /* 0x000fe200078e00ff */
[----:B------:R-:W-:-:S02]  /*0720*/  IADD3.X R23, R4, UR17, RZ, P2, !PT ;  /* 0x0000001104177c10 */ /* 0x000fc400097fe4ff */
[----:B------:R-:W-:Y:S01]  /*0730*/  IADD3.X R25, R4, UR23, RZ, P1, !PT ;  /* 0x0000001704197c10 */ /* 0x000fe20008ffe4ff */
[----:B------:R-:W2:Y:S01]  /*0740*/  LDG.E.64 R18, desc[UR12][R18.64] ;  /* 0x0000000c12127981 */ /* 0x000ea2000c1e1b00 */
[----:B------:R-:W-:Y:S02]  /*0750*/  IADD3 R4, P1, R8, UR18, RZ ;  /* 0x0000001208047c10 */ /* 0x000fe4000ff3e0ff */
[----:B------:R-:W-:Y:S01]  /*0760*/  SHF.L.U64.HI R6, R6, 0x2, R5 ;  /* 0x0000000206067819 */ /* 0x000fe20000010205 */
[----:B------:R-:W3:Y:S01]  /*0770*/  LDG.E.64 R22, desc[UR12][R22.64] ;  /* 0x0000000c16167981 */ /* 0x000ee2000c1e1b00 */
[----:B------:R-:W-:-:S03]  /*0780*/  IADD3 R8, P2, R8, UR20, RZ ;  /* 0x0000001408087c10 */ /* 0x000fc6000ff5e0ff */
[----:B------:R-:W4:Y:S01]  /*0790*/  LDG.E.64 R24, desc[UR12][R24.64] ;  /* 0x0000000c18187981 */ /* 0x000f22000c1e1b00 */
[C---:B------:R-:W-:Y:S02]  /*07a0*/  IADD3.X R5, R6.reuse, UR19, RZ, P1, !PT ;  /* 0x0000001306057c10 */ /* 0x040fe40008ffe4ff */
[----:B------:R-:W-:-:S04]  /*07b0*/  IADD3.X R9, R6, UR21, RZ, P2, !PT ;  /* 0x0000001506097c10 */ /* 0x000fc800097fe4ff */
[----:B------:R-:W5:Y:S04]  /*07c0*/  LDG.E.128 R4, desc[UR12][R4.64] ;  /* 0x0000000c04047981 */ /* 0x000f68000c1e1d00 */
[----:B------:R-:W5:Y:S01]  /*07d0*/  LDG.E.128 R8, desc[UR12][R8.64] ;  /* 0x0000000c08087981 */ /* 0x000f62000c1e1d00 */
[C---:B--2---:R-:W-:Y:S02]  /*07e0*/  SHF.R.U64 R26, R18.reuse, 0x10, R19 ;  /* 0x00000010121a7819 */ /* 0x044fe40000001213 */
[----:B------:R-:W-:Y:S02]  /*07f0*/  PRMT R20, R18, 0x7610, R20 ;  /* 0x0000761012147816 */ /* 0x000fe40000000014 */
[--C-:B---3--:R-:W-:Y:S02]  /*0800*/  SHF.R.U64 R31, R22, 0x10, R23.reuse ;  /* 0x00000010161f7819 */ /* 0x108fe40000001217 */
[----:B------:R-:W-:-:S02]  /*0810*/  SHF.R.U32.HI R28, RZ, 0x10, R23 ;  /* 0x00000010ff1c7819 */ /* 0x000fc40000011617 */
[C---:B----4-:R-:W-:Y:S02]  /*0820*/  SHF.R.U64 R30, R24.reuse, 0x10, R25 ;  /* 0x00000010181e7819 */ /* 0x050fe40000001219 */
[----:B------:R-:W-:Y:S02]  /*0830*/  PRMT R21, R23, 0x7610, R21 ;  /* 0x0000761017157816 */ /* 0x000fe40000000015 */
[----:B------:R-:W-:Y:S02]  /*0840*/  PRMT R29, R24, 0x7610, R29 ;  /* 0x00007610181d7816 */ /* 0x000fe4000000001d */
[----:B------:R-:W-:Y:S02]  /*0850*/  SHF.R.U32.HI R18, RZ, 0x10, R25 ;  /* 0x00000010ff127819 */ /* 0x000fe40000011619 */
[----:B------:R-:W-:Y:S02]  /*0860*/  PRMT R23, R25, 0x7610, R23 ;  /* 0x0000761019177816 */ /* 0x000fe40000000017 */
[----:B------:R-:W-:-:S02]  /*0870*/  SHF.R.U32.HI R27, RZ, 0x10, R19 ;  /* 0x00000010ff1b7819 */ /* 0x000fc40000011613 */
[----:B------:R-:W-:Y:S02]  /*0880*/  PRMT R25, R31, 0x7610, R25 ;  /* 0x000076101f197816 */ /* 0x000fe40000000019 */
[----:B------:R-:W-:Y:S01]  /*0890*/  PRMT R24, R30, 0x7610, R24 ;  /* 0x000076101e187816 */ /* 0x000fe20000000018 */
[----:B------:R-:W-:Y:S06]  /*08a0*/  BRA `(.L_x_3) ;  /* 0x0000000400147947 */ /* 0x000fec0003800000 */
.L_x_2:
[C---:B------:R-:W-:Y:S01]  /*08b0*/  VIADD R9, R16.reuse, 0x1 ;  /* 0x0000000110097836 */ /* 0x040fe20000000000 */
[C---:B------:R-:W-:Y:S01]  /*08c0*/  IADD3 R10, R16.reuse, 0x2, RZ ;  /* 0x00000002100a7810 */ /* 0x040fe20007ffe0ff */
[----:B------:R-:W-:Y:S02]  /*08d0*/  VIADD R11, R16, 0x3 ;  /* 0x00000003100b7836 */ /* 0x000fe40000000000 */
[----:B------:R-:W-:Y:S01]  /*08e0*/  VIADD R8, R8, UR14 ;  /* 0x0000000e08087c36 */ /* 0x000fe20008000000 */
[----:B------:R-:W-:Y:S02]  /*08f0*/  ISETP.GE.AND P1, PT, R9, UR29, PT ;  /* 0x0000001d09007c0c */ /* 0x000fe4000bf26270 */
[----:B------:R-:W-:Y:S02]  /*0900*/  ISETP.GE.AND P2, PT, R10, UR29, PT ;  /* 0x0000001d0a007c0c */ /* 0x000fe4000bf46270 */
[----:B------:R-:W-:Y:S02]  /*0910*/  ISETP.GE.AND P3, PT, R11, UR29, PT ;  /* 0x0000001d0b007c0c */ /* 0x000fe4000bf66270 */
[----:B------:R-:W-:-:S04]  /*0920*/  LEA R10, P4, R5, R8, 0x1 ;  /* 0x00000008050a7211 */ /* 0x000fc800078808ff */
[----:B------:R-:W-:-:S03]  /*0930*/  LEA.HI.X R11, R5, UR31, R4, 0x1, P4 ;  /* 0x0000001f050b7c11 */ /* 0x000fc6000a0f0c04 */
[----:B------:R-:W-:Y:S02]  /*0940*/  @P1 PRMT R26, RZ, 0x7610, R26 ;  /* 0x00007610ff1a1816 */ /* 0x000fe4000000001a */
[----:B------:R-:W-:Y:S02]  /*0950*/  @P1 PRMT R24, RZ, 0x7610, R24 ;  /* 0x00007610ff181816 */ /* 0x000fe40000000018 */
[----:B------:R-:W-:Y:S02]  /*0960*/  @P2 PRMT R23, RZ, 0x7610, R23 ;  /* 0x00007610ff172816 */ /* 0x000fe40000000017 */
[----:B------:R-:W-:Y:S01]  /*0970*/  @P3 PRMT R18, RZ, 0x7610, R18 ;  /* 0x00007610ff123816 */ /* 0x000fe20000000012 */
[----:B------:R0:W5:Y:S01]  /*0980*/  @!P1 LDG.E.U16 R26, desc[UR12][R10.64] ;  /* 0x0000000c0a1a9981 */ /* 0x000162000c1e1500 */
[----:B------:R-:W-:Y:S02]  /*0990*/  @P2 PRMT R19, RZ, 0x7610, R19 ;  /* 0x00007610ff132816 */ /* 0x000fe40000000013 */
[----:B------:R-:W-:Y:S01]  /*09a0*/  @P3 PRMT R27, RZ, 0x7610, R27 ;  /* 0x00007610ff1b3816 */ /* 0x000fe2000000001b */
[----:B------:R0:W5:Y:S04]  /*09b0*/  @!P1 LDG.E.U16 R24, desc[UR12][R6.64+0x2] ;  /* 0x0000020c06189981 */ /* 0x000168000c1e1500 */
[----:B------:R0:W5:Y:S04]  /*09c0*/  @!P2 LDG.E.U16 R23, desc[UR12][R6.64+0x4] ;  /* 0x0000040c0617a981 */ /* 0x000168000c1e1500 */
[----:B------:R0:W5:Y:S04]  /*09d0*/  @!P3 LDG.E.U16 R18, desc[UR12][R6.64+0x6] ;  /* 0x0000060c0612b981 */ /* 0x000168000c1e1500 */
[----:B------:R0:W5:Y:S04]  /*09e0*/  @!P2 LDG.E.U16 R19, desc[UR12][R10.64+0x2] ;  /* 0x0000020c0a13a981 */ /* 0x000168000c1e1500 */
[----:B------:R0:W5:Y:S01]  /*09f0*/  @!P3 LDG.E.U16 R27, desc[UR12][R10.64+0x4] ;  /* 0x0000040c0a1bb981 */ /* 0x000162000c1e1500 */
[----:B------:R-:W-:Y:S01]  /*0a00*/  ISETP.GE.AND P4, PT, R16, UR29, PT ;  /* 0x0000001d10007c0c */ /* 0x000fe2000bf86270 */
[----:B------:R-:W-:Y:S01]  /*0a10*/  BSSY B1, `(.L_x_4) ;  /* 0x000001e000017945 */ /* 0x000fe20003800000 */
[----:B------:R-:W-:-:S02]  /*0a20*/  @P1 PRMT R25, RZ, 0x7610, R25 ;  /* 0x00007610ff191816 */ /* 0x000fc40000000019 */
[----:B------:R-:W-:-:S09]  /*0a30*/  @P2 PRMT R21, RZ, 0x7610, R21 ;  /* 0x00007610ff152816 */ /* 0x000fd20000000015 */
[----:B------:R-:W-:Y:S01]  /*0a40*/  @P4 PRMT R29, RZ, 0x7610, R29 ;  /* 0x00007610ff1d4816 */ /* 0x000fe2000000001d */
[----:B------:R-:W-:Y:S01]  /*0a50*/  @P4 IMAD.MOV.U32 R4, RZ, RZ, RZ ;  /* 0x000000ffff044224 */ /* 0x000fe200078e00ff */
[----:B------:R-:W-:Y:S01]  /*0a60*/  @P4 PRMT R20, RZ, 0x7610, R20 ;  /* 0x00007610ff144816 */ /* 0x000fe20000000014 */
[----:B------:R-:W-:Y:S01]  /*0a70*/  @P4 IMAD.MOV.U32 R8, RZ, RZ, RZ ;  /* 0x000000ffff084224 */ /* 0x000fe200078e00ff */
[----:B------:R-:W-:Y:S01]  /*0a80*/  @P4 PRMT R22, RZ, 0x7610, R22 ;  /* 0x00007610ff164816 */ /* 0x000fe20000000016 */
[----:B0-----:R-:W-:Y:S06]  /*0a90*/  @P4 BRA `(.L_x_5) ;  /* 0x0000000000544947 */ /* 0x001fec0003800000 */
[----:B------:R-:W-:-:S04]  /*0aa0*/  IADD3 R4, P4, R16, UR6, RZ ;  /* 0x0000000610047c10 */ /* 0x000fc8000ff9e0ff */
[----:B------:R-:W-:Y:S01]  /*0ab0*/  LEA.HI.X.SX32 R5, R16, UR30, 0x1, P4 ;  /* 0x0000001e10057c11 */ /* 0x000fe2000a0f0eff */
[C---:B------:R-:W-:Y:S01]  /*0ac0*/  IMAD.SHL.U32 R8, R4.reuse, 0x4, RZ ;  /* 0x0000000404087824 */ /* 0x040fe200078e00ff */
[C---:B------:R-:W-:Y:S02]  /*0ad0*/  SHF.L.U32 R6, R4.reuse, 0x1, RZ ;  /* 0x0000000104067819 */ /* 0x040fe400000006ff */
[----:B------:R-:W-:Y:S02]  /*0ae0*/  SHF.L.U64.HI R7, R4, 0x1, R5 ;  /* 0x0000000104077819 */ /* 0x000fe40000010205 */
[C---:B------:R-:W-:Y:S02]  /*0af0*/  IADD3 R30, P5, R6.reuse, UR14, RZ ;  /* 0x0000000e061e7c10 */ /* 0x040fe4000ffbe0ff */
[----:B------:R-:W-:Y:S02]  /*0b00*/  IADD3 R10, P4, R6, UR16, RZ ;  /* 0x00000010060a7c10 */ /* 0x000fe4000ff9e0ff */
[----:B------:R-:W-:-:S02]  /*0b10*/  IADD3.X R31, R7, UR15, RZ, P5, !PT ;  /* 0x0000000f071f7c10 */ /* 0x000fc4000affe4ff */
[----:B------:R-:W-:Y:S02]  /*0b20*/  SHF.L.U64.HI R9, R4, 0x2, R5 ;  /* 0x0000000204097819 */ /* 0x000fe40000010205 */
[----:B------:R-:W-:Y:S01]  /*0b30*/  IADD3 R4, P5, R8, UR18, RZ ;  /* 0x0000001208047c10 */ /* 0x000fe2000ffbe0ff */
[----:B------:R0:W5:Y:S01]  /*0b40*/  LDG.E.U16 R20, desc[UR12][R30.64] ;  /* 0x0000000c1e147981 */ /* 0x000162000c1e1500 */
[----:B------:R-:W-:Y:S02]  /*0b50*/  IADD3.X R11, R7, UR17, RZ, P4, !PT ;  /* 0x00000011070b7c10 */ /* 0x000fe4000a7fe4ff */
[----:B------:R-:W-:Y:S02]  /*0b60*/  IADD3 R6, P6, R6, UR22, RZ ;  /* 0x0000001606067c10 */ /* 0x000fe4000ffde0ff */
[----:B------:R-:W-:Y:S01]  /*0b70*/  IADD3 R8, P4, R8, UR20, RZ ;  /* 0x0000001408087c10 */ /* 0x000fe2000ff9e0ff */
[----:B------:R0:W5:Y:S01]  /*0b80*/  LDG.E.U16 R22, desc[UR12][R10.64] ;  /* 0x0000000c0a167981 */ /* 0x000162000c1e1500 */
[----:B------:R-:W-:-:S02]  /*0b90*/  IADD3.X R5, R9, UR19, RZ, P5, !PT ;  /* 0x0000001309057c10 */ /* 0x000fc4000affe4ff */
[----:B------:R-:W-:Y:S02]  /*0ba0*/  IADD3.X R7, R7, UR23, RZ, P6, !PT ;  /* 0x0000001707077c10 */ /* 0x000fe4000b7fe4ff */
[----:B------:R-:W-:Y:S01]  /*0bb0*/  IADD3.X R9, R9, UR21, RZ, P4, !PT ;  /* 0x0000001509097c10 */ /* 0x000fe2000a7fe4ff */
[----:B------:R0:W5:Y:S04]  /*0bc0*/  LDG.E R4, desc[UR12][R4.64] ;  /* 0x0000000c04047981 */ /* 0x000168000c1e1900 */
[----:B------:R0:W5:Y:S04]  /*0bd0*/  LDG.E.U16 R29, desc[UR12][R6.64] ;  /* 0x0000000c061d7981 */ /* 0x000168000c1e1500 */
[----:B------:R0:W5:Y:S02]  /*0be0*/  LDG.E R8, desc[UR12][R8.64] ;  /* 0x0000000c08087981 */ /* 0x000164000c1e1900 */
.L_x_5:
[----:B------:R-:W-:Y:S05]  /*0bf0*/  BSYNC B1 ;  /* 0x0000000000017941 */ /* 0x000fea0003800000 */
.L_x_4:
[----:B------:R-:W-:Y:S01]  /*0c00*/  @P3 PRMT R28, RZ, 0x7610, R28 ;  /* 0x00007610ff1c3816 */ /* 0x000fe2000000001c */
[----:B0-----:R-:W-:Y:S01]  /*0c10*/  @P1 IMAD.MOV.U32 R5, RZ, RZ, RZ ;  /* 0x000000ffff051224 */ /* 0x001fe200078e00ff */
[----:B------:R-:W-:Y:S01]  /*0c20*/  @P2 MOV R6, RZ ;  /* 0x000000ff00062202 */ /* 0x000fe20000000f00 */
[----:B------:R-:W-:Y:S01]  /*0c30*/  @P1 IMAD.MOV.U32 R9, RZ, RZ, RZ ;  /* 0x000000ffff091224 */ /* 0x000fe200078e00ff */
[----:B------:R0:W5:Y:S01]  /*0c40*/  @!P1 LDG.E.U16 R25, desc[UR12][R14.64] ;  /* 0x0000000c0e199981 */ /* 0x000162000c1e1500 */
[----:B------:R-:W-:Y:S02]  /*0c50*/  @P2 IMAD.MOV.U32 R10, RZ, RZ, RZ ;  /* 0x000000ffff0a2224 */ /* 0x000fe400078e00ff */
[----:B------:R-:W-:Y:S01]  /*0c60*/  @P3 IMAD.MOV.U32 R7, RZ, RZ, RZ ;  /* 0x000000ffff073224 */ /* 0x000fe200078e00ff */
[----:B------:R0:W5:Y:S01]  /*0c70*/  @!P2 LDG.E.U16 R21, desc[UR12][R14.64+0x2] ;  /* 0x0000020c0e15a981 */ /* 0x000162000c1e1500 */
[----:B------:R-:W-:-:S03]  /*0c80*/  @P3 IMAD.MOV.U32 R11, RZ, RZ, RZ ;  /* 0x000000ffff0b3224 */ /* 0x000fc600078e00ff */
[----:B------:R0:W5:Y:S04]  /*0c90*/  @!P3 LDG.E.U16 R28, desc[UR12][R14.64+0x4] ;  /* 0x0000040c0e1cb981 */ /* 0x000168000c1e1500 */
[----:B------:R0:W5:Y:S04]  /*0ca0*/  @!P1 LDG.E R5, desc[UR12][R12.64] ;  /* 0x0000000c0c059981 */ /* 0x000168000c1e1900 */
[----:B------:R0:W5:Y:S04]  /*0cb0*/  @!P1 LDG.E R9, desc[UR12][R2.64] ;  /* 0x0000000c02099981 */ /* 0x000168000c1e1900 */
[----:B------:R0:W5:Y:S04]  /*0cc0*/  @!P2 LDG.E R6, desc[UR12][R12.64+0x4] ;  /* 0x0000040c0c06a981 */ /* 0x000168000c1e1900 */
[----:B------:R0:W5:Y:S04]  /*0cd0*/  @!P2 LDG.E R10, desc[UR12][R2.64+0x4] ;  /* 0x0000040c020aa981 */ /* 0x000168000c1e1900 */
[----:B------:R0:W5:Y:S04]  /*0ce0*/  @!P3 LDG.E R7, desc[UR12][R12.64+0x8] ;  /* 0x0000080c0c07b981 */ /* 0x000168000c1e1900 */
[----:B------:R0:W5:Y:S02]  /*0cf0*/  @!P3 LDG.E R11, desc[UR12][R2.64+0x8] ;  /* 0x0000080c020bb981 */ /* 0x000164000c1e1900 */
.L_x_3:
[----:B------:R-:W-:Y:S02]  /*0d00*/  ISETP.NE.AND P1, PT, RZ, UR32, PT ;  /* 0x00000020ff007c0c */ /* 0x000fe4000bf25270 */
[----:B-----5:R-:W-:Y:S02]  /*0d10*/  PRMT R31, R22, 0x9910, RZ ;  /* 0x00009910161f7816 */ /* 0x020fe400000000ff */
[----:B------:R-:W-:Y:S02]  /*0d20*/  PRMT R33, R25, 0x9910, RZ ;  /* 0x0000991019217816 */ /* 0x000fe400000000ff */
[----:B------:R-:W-:Y:S02]  /*0d30*/  LEA.HI.SX32 R31, R31, R20, 0x11 ;  /* 0x000000141f1f7211 */ /* 0x000fe400078f8aff */
[----:B------:R-:W-:Y:S02]  /*0d40*/  PRMT R30, R21, 0x9910, RZ ;  /* 0x00009910151e7816 */ /* 0x000fe400000000ff */
[----:B------:R-:W-:-:S02]  /*0d50*/  PRMT R20, R28, 0x9910, RZ ;  /* 0x000099101c147816 */ /* 0x000fc400000000ff */
[----:B------:R-:W-:Y:S02]  /*0d60*/  LEA.HI.SX32 R26, R33, R26, 0x11 ;  /* 0x0000001a211a7211 */ /* 0x000fe400078f8aff */
[----:B------:R-:W-:Y:S02]  /*0d70*/  SHF.L.U32 R29, R29, 0x10, RZ ;  /* 0x000000101d1d7819 */ /* 0x000fe400000006ff */
[----:B------:R-:W-:Y:S02]  /*0d80*/  LEA.HI.SX32 R30, R30, R19, 0x11 ;  /* 0x000000131e1e7211 */ /* 0x000fe400078f8aff */
[----:B------:R-:W-:Y:S02]  /*0d90*/  LEA.HI.SX32 R27, R20, R27, 0x11 ;  /* 0x0000001b141b7211 */ /* 0x000fe400078f8aff */
[----:B------:R-:W-:Y:S02]  /*0da0*/  PRMT R20, R22, 0x5410, R31 ;  /* 0x0000541016147816 */ /* 0x000fe4000000001f */
[----:B------:R-:W-:Y:S01]  /*0db0*/  PRMT R19, R25, 0x5410, R26 ;  /* 0x0000541019137816 */ /* 0x000fe2000000001a */
[----:B------:R-:W-:Y:S01]  /*0dc0*/  FMUL.FTZ R25, R29, UR28 ;  /* 0x0000001c1d197c20 */ /* 0x000fe20008410000 */
[----:B------:R-:W-:-:S02]  /*0dd0*/  PRMT R21, R21, 0x5410, R30 ;  /* 0x0000541015157816 */ /* 0x000fc4000000001e */
[----:B------:R-:W-:Y:S01]  /*0de0*/  PRMT R22, R28, 0x5410, R27 ;  /* 0x000054101c167816 */ /* 0x000fe2000000001b */
[----:B------:R-:W-:Y:S06]  /*0df0*/  @!P1 BRA `(.L_x_6) ;  /* 0x0000000000e49947 */ /* 0x000fec0003800000 */
[----:B------:R-:W-:Y:S02]  /*0e00*/  IMAD.U32 R24, R24, 0x10000, RZ ;  /* 0x0001000018187824 */ /* 0x000fe400078e00ff */
[----:B------:R-:W-:Y:S01]  /*0e10*/  FMUL.FTZ R27, R25, R25 ;  /* 0x00000019191b7220 */ /* 0x000fe20000410000 */
[----:B------:R-:W-:Y:S01]  /*0e20*/  IMAD.U32 R29, R23, 0x10000, RZ ;  /* 0x00010000171d7824 */ /* 0x000fe200078e00ff */
[----:B------:R-:W1:Y:S01]  /*0e30*/  MUFU.RCP R26, UR27 ;  /* 0x0000001b001a7d08 */ /* 0x000e620008001000 */
[----:B------:R-:W-:Y:S01]  /*0e40*/  FMUL.FTZ R24, R24, UR28 ;  /* 0x0000001c18187c20 */ /* 0x000fe20008410000 */
[----:B------:R-:W-:Y:S01]  /*0e50*/  FFMA.FTZ R27, R27, -UR25, R27 ;  /* 0x800000191b1b7c23 */ /* 0x000fe2000801001b */
[----:B------:R-:W-:Y:S02]  /*0e60*/  FFMA.FTZ R25, R25, -UR24, R25 ;  /* 0x8000001819197c23 */ /* 0x000fe40008010019 */
[----:B------:R-:W-:Y:S01]  /*0e70*/  FMUL.FTZ R28, R24, R24 ;  /* 0x00000018181c7220 */ /* 0x000fe20000410000 */
[----:B------:R-:W-:Y:S01]  /*0e80*/  FFMA.FTZ R8, R8, UR25, R27 ;  /* 0x0000001908087c23 */ /* 0x000fe2000801001b */
[----:B------:R-:W-:-:S02]  /*0e90*/  IMAD.U32 R27, R18, 0x10000, RZ ;  /* 0x00010000121b7824 */ /* 0x000fc400078e00ff */
[----:B------:R-:W-:Y:S01]  /*0ea0*/  FMUL.FTZ R18, R29, UR28 ;  /* 0x0000001c1d127c20 */ /* 0x000fe20008410000 */
[----:B------:R-:W-:Y:S01]  /*0eb0*/  FFMA.FTZ R30, R28, -UR25, R28 ;  /* 0x800000191c1e7c23 */ /* 0x000fe2000801001c */
[----:B------:R-:W2:Y:S01]  /*0ec0*/  MUFU.RCP R23, UR26 ;  /* 0x0000001a00177d08 */ /* 0x000ea20008001000 */
[----:B------:R-:W-:Y:S01]  /*0ed0*/  FMUL.FTZ R27, R27, UR28 ;  /* 0x0000001c1b1b7c20 */ /* 0x000fe20008410000 */
[----:B------:R-:W-:Y:S01]  /*0ee0*/  FMUL.FTZ R29, R18, R18 ;  /* 0x00000012121d7220 */ /* 0x000fe20000410000 */
[----:B------:R-:W-:Y:S01]  /*0ef0*/  FFMA.FTZ R9, R9, UR25, R30 ;  /* 0x0000001909097c23 */ /* 0x000fe2000801001e */
[----:B------:R-:W-:Y:S01]  /*0f00*/  FFMA.FTZ R24, R24, -UR24, R24 ;  /* 0x8000001818187c23 */ /* 0x000fe20008010018 */
[----:B------:R-:W-:Y:S01]  /*0f10*/  FMUL.FTZ R30, R27, R27 ;  /* 0x0000001b1b1e7220 */ /* 0x000fe20000410000 */
[----:B------:R-:W-:Y:S01]  /*0f20*/  FFMA.FTZ R29, R29, -UR25, R29 ;  /* 0x800000191d1d7c23 */ /* 0x000fe2000801001d */
[-C--:B-1----:R-:W-:Y:S01]  /*0f30*/  FMUL.FTZ R28, R8, R26.reuse ;  /* 0x0000001a081c7220 */ /* 0x082fe20000410000 */
[-C--:B------:R-:W-:Y:S01]  /*0f40*/  FMUL.FTZ R31, R9, R26.reuse ;  /* 0x0000001a091f7220 */ /* 0x080fe20000410000 */
[----:B------:R-:W-:Y:S01]  /*0f50*/  FFMA.FTZ R30, R30, -UR25, R30 ;  /* 0x800000191e1e7c23 */ /* 0x000fe2000801001e */
[----:B------:R-:W-:Y:S01]  /*0f60*/  FFMA.FTZ R10, R10, UR25, R29 ;  /* 0x000000190a0a7c23 */ /* 0x000fe2000801001d */
[----:B------:R-:W-:Y:S01]  /*0f70*/  FFMA.FTZ R4, R4, UR24, R25 ;  /* 0x0000001804047c23 */ /* 0x000fe20008010019 */
[----:B------:R1:W3:Y:S01]  /*0f80*/  MUFU.SQRT R29, R31 ;  /* 0x0000001f001d7308 */ /* 0x0002e20000002000 */
[----:B------:R-:W-:Y:S01]  /*0f90*/  FFMA.FTZ R11, R11, UR25, R30 ;  /* 0x000000190b0b7c23 */ /* 0x000fe2000801001e */
[----:B------:R-:W-:Y:S01]  /*0fa0*/  FMUL.FTZ R32, R10, R26 ;  /* 0x0000001a0a207220 */ /* 0x000fe20000410000 */
[----:B------:R-:W-:-:S02]  /*0fb0*/  FFMA.FTZ R5, R5, UR24, R24 ;  /* 0x0000001805057c23 */ /* 0x000fc40008010018 */
[----:B------:R-:W-:Y:S01]  /*0fc0*/  FMUL.FTZ R33, R11, R26 ;  /* 0x0000001a0b217220 */ /* 0x000fe20000410000 */
[----:B--2---:R-:W-:Y:S02]  /*0fd0*/  FMUL.FTZ R25, R4, R23 ;  /* 0x0000001704197220 */ /* 0x004fe40000410000 */
[----:B------:R-:W2:Y:S01]  /*0fe0*/  MUFU.SQRT R28, R28 ;  /* 0x0000001c001c7308 */ /* 0x000ea20000002000 */
[----:B-1----:R-:W-:Y:S01]  /*0ff0*/  FFMA.FTZ R31, R18, -UR24, R18 ;  /* 0x80000018121f7c23 */ /* 0x002fe20008010012 */
[----:B------:R-:W-:-:S03]  /*1000*/  FFMA.FTZ R18, R27, -UR24, R27 ;  /* 0x800000181b127c23 */ /* 0x000fc6000801001b */
[----:B------:R-:W-:Y:S01]  /*1010*/  FFMA.FTZ R6, R6, UR24, R31 ;  /* 0x0000001806067c23 */ /* 0x000fe2000801001f */
[----:B------:R-:W-:Y:S01]  /*1020*/  FFMA.FTZ R7, R7, UR24, R18 ;  /* 0x0000001807077c23 */ /* 0x000fe20008010012 */
[-C--:B------:R-:W-:Y:S01]  /*1030*/  FMUL.FTZ R18, R5, R23.reuse ;  /* 0x0000001705127220 */ /* 0x080fe20000410000 */
[----:B------:R-:W1:Y:S01]  /*1040*/  MUFU.SQRT R32, R32 ;  /* 0x0000002000207308 */ /* 0x000e620000002000 */
[----:B---3--:R-:W-:Y:S01]  /*1050*/  FADD.FTZ R29, R29, UR33 ;  /* 0x000000211d1d7e21 */ /* 0x008fe20008010000 */
[-C--:B------:R-:W-:Y:S01]  /*1060*/  FMUL.FTZ R27, R6, R23.reuse ;  /* 0x00000017061b7220 */ /* 0x080fe20000410000 */
[----:B------:R-:W-:-:S05]  /*1070*/  FMUL.FTZ R23, R7, R23 ;  /* 0x0000001707177220 */ /* 0x000fca0000410000 */
[----:B------:R-:W3:Y:S01]  /*1080*/  MUFU.SQRT R33, R33 ;  /* 0x0000002100217308 */ /* 0x000ee20000002000 */
[----:B--2---:R-:W-:-:S07]  /*1090*/  FADD.FTZ R30, R28, UR33 ;  /* 0x000000211c1e7e21 */ /* 0x004fce0008010000 */
[----:B------:R-:W2:Y:S01]  /*10a0*/  MUFU.RCP R30, R30 ;  /* 0x0000001e001e7308 */ /* 0x000ea20000001000 */
[----:B-1----:R-:W-:-:S07]  /*10b0*/  FADD.FTZ R26, R32, UR33 ;  /* 0x00000021201a7e21 */ /* 0x002fce0008010000 */
[----:B------:R-:W1:Y:S01]  /*10c0*/  MUFU.RCP R29, R29 ;  /* 0x0000001d001d7308 */ /* 0x000e620000001000 */
[----:B---3--:R-:W-:-:S07]  /*10d0*/  FADD.FTZ R28, R33, UR33 ;  /* 0x00000021211c7e21 */ /* 0x008fce0008010000 */
[----:B------:R-:W3:Y:S01]  /*10e0*/  MUFU.RCP R26, R26 ;  /* 0x0000001a001a7308 */ /* 0x000ee20000001000 */
[----:B--2---:R-:W-:-:S04]  /*10f0*/  FMUL.FTZ R25, R25, R30 ;  /* 0x0000001e19197220 */ /* 0x004fc80000410000 */
[----:B------:R-:W-:-:S03]  /*1100*/  FFMA.FTZ R25, R20, UR34, R25 ;  /* 0x0000002214197c23 */ /* 0x000fc60008010019 */
[----:B------:R-:W2:Y:S01]  /*1110*/  MUFU.RCP R28, R28 ;  /* 0x0000001c001c7308 */ /* 0x000ea20000001000 */
[----:B-1----:R-:W-:-:S04]  /*1120*/  FMUL.FTZ R18, R18, R29 ;  /* 0x0000001d12127220 */ /* 0x002fc80000410000 */
[----:B------:R-:W-:Y:S01]  /*1130*/  FFMA.FTZ R24, R19, UR34, R18 ;  /* 0x0000002213187c23 */ /* 0x000fe20008010012 */
[----:B---3--:R-:W-:-:S04]  /*1140*/  FMUL.FTZ R26, R27, R26 ;  /* 0x0000001a1b1a7220 */ /* 0x008fc80000410000 */
[----:B------:R-:W-:Y:S01]  /*1150*/  FFMA.FTZ R26, R21, UR34, R26 ;  /* 0x00000022151a7c23 */ /* 0x000fe2000801001a */
[----:B--2---:R-:W-:-:S04]  /*1160*/  FMUL.FTZ R23, R23, R28 ;  /* 0x0000001c17177220 */ /* 0x004fc80000410000 */
[----:B------:R-:W-:Y:S01]  /*1170*/  FFMA.FTZ R37, R22, UR34, R23 ;  /* 0x0000002216257c23 */ /* 0x000fe20008010017 */
[----:B------:R-:W-:Y:S06]  /*1180*/  BRA `(.L_x_7) ;  /* 0x0000000000e07947 */ /* 0x000fec0003800000 */
.L_x_6:
[----:B------:R-:W-:Y:S01]  /*1190*/  FFMA.FTZ R25, R20, UR34, R25 ;  /* 0x0000002214197c23 */ /* 0x000fe20008010019 */
[----:B------:R-:W-:Y:S01]  /*11a0*/  SHF.L.U32 R29, R24, 0x10, RZ ;  /* 0x00000010181d7819 */ /* 0x000fe200000006ff */
[----:B------:R-:W-:Y:S01]  /*11b0*/  FMUL.FTZ R24, R19, UR34 ;  /* 0x0000002213187c20 */ /* 0x000fe20008410000 */
[----:B------:R-:W-:Y:S02]  /*11c0*/  IMAD.U32 R31, R23, 0x10000, RZ ;  /* 0x00010000171f7824 */ /* 0x000fe400078e00ff */
[----:B------:R-:W-:Y:S01]  /*11d0*/  FMUL.FTZ R26, R25, R25 ;  /* 0x00000019191a7220 */ /* 0x000fe20000410000 */
[----:B------:R-:W-:Y:S01]  /*11e0*/  FMUL.FTZ R30, R22, UR34 ;  /* 0x00000022161e7c20 */ /* 0x000fe20008410000 */
[----:B------:R-:W-:Y:S01]  /*11f0*/  FFMA.FTZ R24, R29, UR28, R24 ;  /* 0x0000001c1d187c23 */ /* 0x000fe20008010018 */
[----:B------:R-:W1:Y:S01]  /*1200*/  MUFU.RCP R27, UR27 ;  /* 0x0000001b001b7d08 */ /* 0x000e620008001000 */
[----:B------:R-:W-:Y:S01]  /*1210*/  FFMA.FTZ R29, R26, -UR25, R26 ;  /* 0x800000191a1d7c23 */ /* 0x000fe2000801001a */
[----:B------:R-:W-:Y:S01]  /*1220*/  FMUL.FTZ R26, R21, UR34 ;  /* 0x00000022151a7c20 */ /* 0x000fe20008410000 */
[----:B------:R-:W-:Y:S01]  /*1230*/  FMUL.FTZ R28, R24, R24 ;  /* 0x00000018181c7220 */ /* 0x000fe20000410000 */
[----:B------:R-:W-:Y:S01]  /*1240*/  FFMA.FTZ R25, R25, -UR24, R25 ;  /* 0x8000001819197c23 */ /* 0x000fe20008010019 */
[----:B------:R-:W-:Y:S01]  /*1250*/  FFMA.FTZ R8, R8, UR25, R29 ;  /* 0x0000001908087c23 */ /* 0x000fe2000801001d */
[----:B------:R-:W-:Y:S01]  /*1260*/  FFMA.FTZ R26, R31, UR28, R26 ;  /* 0x0000001c1f1a7c23 */ /* 0x000fe2000801001a */
[----:B------:R-:W-:Y:S01]  /*1270*/  FFMA.FTZ R28, R28, -UR25, R28 ;  /* 0x800000191c1c7c23 */ /* 0x000fe2000801001c */
[----:B------:R-:W-:Y:S01]  /*1280*/  IMAD.U32 R31, R18, 0x10000, RZ ;  /* 0x00010000121f7824 */ /* 0x000fe200078e00ff */
[----:B------:R-:W2:Y:S01]  /*1290*/  MUFU.RCP R23, UR26 ;  /* 0x0000001a00177d08 */ /* 0x000ea20008001000 */
[----:B------:R-:W-:Y:S01]  /*12a0*/  FMUL.FTZ R29, R26, R26 ;  /* 0x0000001a1a1d7220 */ /* 0x000fe20000410000 */
[----:B------:R-:W-:Y:S01]  /*12b0*/  FFMA.FTZ R9, R9, UR25, R28 ;  /* 0x0000001909097c23 */ /* 0x000fe2000801001c */
[----:B------:R-:W-:Y:S01]  /*12c0*/  FFMA.FTZ R28, R31, UR28, R30 ;  /* 0x0000001c1f1c7c23 */ /* 0x000fe2000801001e */
[----:B------:R-:W-:Y:S01]  /*12d0*/  FFMA.FTZ R24, R24, -UR24, R24 ;  /* 0x8000001818187c23 */ /* 0x000fe20008010018 */
[----:B------:R-:W-:Y:S01]  /*12e0*/  FFMA.FTZ R29, R29, -UR25, R29 ;  /* 0x800000191d1d7c23 */ /* 0x000fe2000801001d */
[----:B------:R-:W-:Y:S01]  /*12f0*/  FFMA.FTZ R4, R4, UR24, R25 ;  /* 0x0000001804047c23 */ /* 0x000fe20008010019 */
[----:B------:R-:W-:Y:S01]  /*1300*/  FMUL.FTZ R30, R28, R28 ;  /* 0x0000001c1c1e7220 */ /* 0x000fe20000410000 */
[-C--:B-1----:R-:W-:Y:S01]  /*1310*/  FMUL.FTZ R18, R8, R27.reuse ;  /* 0x0000001b08127220 */ /* 0x082fe20000410000 */
[----:B------:R-:W-:Y:S01]  /*1320*/  FFMA.FTZ R10, R10, UR25, R29 ;  /* 0x000000190a0a7c23 */ /* 0x000fe2000801001d */
[-C--:B------:R-:W-:Y:S01]  /*1330*/  FMUL.FTZ R31, R9, R27.reuse ;  /* 0x0000001b091f7220 */ /* 0x080fe20000410000 */
[----:B------:R-:W-:Y:S01]  /*1340*/  FFMA.FTZ R30, R30, -UR25, R30 ;  /* 0x800000191e1e7c23 */ /* 0x000fe2000801001e */
[----:B------:R-:W-:Y:S01]  /*1350*/  FFMA.FTZ R28, R28, -UR24, R28 ;  /* 0x800000181c1c7c23 */ /* 0x000fe2000801001c */
[----:B------:R-:W-:Y:S01]  /*1360*/  FMUL.FTZ R32, R10, R27 ;  /* 0x0000001b0a207220 */ /* 0x000fe20000410000 */
[----:B------:R-:W1:Y:S01]  /*1370*/  MUFU.SQRT R18, R18 ;  /* 0x0000001200127308 */ /* 0x000e620000002000 */
[----:B------:R-:W-:Y:S01]  /*1380*/  FFMA.FTZ R11, R11, UR25, R30 ;  /* 0x000000190b0b7c23 */ /* 0x000fe2000801001e */
[----:B------:R-:W-:Y:S01]  /*1390*/  FFMA.FTZ R5, R5, UR24, R24 ;  /* 0x0000001805057c23 */ /* 0x000fe20008010018 */
[----:B------:R-:W-:Y:S01]  /*13a0*/  FFMA.FTZ R7, R7, UR24, R28 ;  /* 0x0000001807077c23 */ /* 0x000fe2000801001c */
[----:B--2---:R-:W-:Y:S01]  /*13b0*/  FMUL.FTZ R25, R4, R23 ;  /* 0x0000001704197220 */ /* 0x004fe20000410000 */
[----:B------:R-:W-:Y:S01]  /*13c0*/  FMUL.FTZ R33, R11, R27 ;  /* 0x0000001b0b217220 */ /* 0x000fe20000410000 */
[----:B------:R-:W-:-:S02]  /*13d0*/  FMUL.FTZ R24, R5, R23 ;  /* 0x0000001705187220 */ /* 0x000fc40000410000 */
[----:B------:R2:W3:Y:S08]  /*13e0*/  MUFU.SQRT R29, R31 ;  /* 0x0000001f001d7308 */ /* 0x0004f00000002000 */
[----:B------:R-:W4:Y:S01]  /*13f0*/  MUFU.SQRT R32, R32 ;  /* 0x0000002000207308 */ /* 0x000f220000002000 */
[----:B-1----:R-:W-:Y:S01]  /*1400*/  FADD.FTZ R30, R18, UR33 ;  /* 0x00000021121e7e21 */ /* 0x002fe20008010000 */
[----:B--2---:R-:W-:-:S04]  /*1410*/  FFMA.FTZ R31, R26, -UR24, R26 ;  /* 0x800000181a1f7c23 */ /* 0x004fc8000801001a */
[----:B------:R-:W-:Y:S02]  /*1420*/  FFMA.FTZ R6, R6, UR24, R31 ;  /* 0x0000001806067c23 */ /* 0x000fe4000801001f */
[----:B------:R-:W1:Y:S01]  /*1430*/  MUFU.SQRT R33, R33 ;  /* 0x0000002100217308 */ /* 0x000e620000002000 */
[----:B---3--:R-:W-:Y:S01]  /*1440*/  FADD.FTZ R29, R29, UR33 ;  /* 0x000000211d1d7e21 */ /* 0x008fe20008010000 */
[-C--:B------:R-:W-:Y:S01]  /*1450*/  FMUL.FTZ R26, R6, R23.reuse ;  /* 0x00000017061a7220 */ /* 0x080fe20000410000 */
[----:B------:R-:W-:-:S05]  /*1460*/  FMUL.FTZ R23, R7, R23 ;  /* 0x0000001707177220 */ /* 0x000fca0000410000 */
[----:B------:R-:W2:Y:S01]  /*1470*/  MUFU.RCP R30, R30 ;  /* 0x0000001e001e7308 */ /* 0x000ea20000001000 */
[----:B----4-:R-:W-:-:S07]  /*1480*/  FADD.FTZ R27, R32, UR33 ;  /* 0x00000021201b7e21 */ /* 0x010fce0008010000 */
[----:B------:R-:W3:Y:S01]  /*1490*/  MUFU.RCP R29, R29 ;  /* 0x0000001d001d7308 */ /* 0x000ee20000001000 */
[----:B-1----:R-:W-:-:S07]  /*14a0*/  FADD.FTZ R18, R33, UR33 ;  /* 0x0000002121127e21 */ /* 0x002fce0008010000 */
[----:B------:R-:W1:Y:S01]  /*14b0*/  MUFU.RCP R27, R27 ;  /* 0x0000001b001b7308 */ /* 0x000e620000001000 */
[----:B--2---:R-:W-:-:S07]  /*14c0*/  FMUL.FTZ R25, R25, R30 ;  /* 0x0000001e19197220 */ /* 0x004fce0000410000 */
[----:B------:R-:W2:Y:S01]  /*14d0*/  MUFU.RCP R18, R18 ;  /* 0x0000001200127308 */ /* 0x000ea20000001000 */
[----:B---3--:R-:W-:Y:S01]  /*14e0*/  FMUL.FTZ R24, R24, R29 ;  /* 0x0000001d18187220 */ /* 0x008fe20000410000 */
[----:B-1----:R-:W-:Y:S01]  /*14f0*/  FMUL.FTZ R26, R26, R27 ;  /* 0x0000001b1a1a7220 */ /* 0x002fe20000410000 */
[----:B--2---:R-:W-:-:S07]  /*1500*/  FMUL.FTZ R37, R23, R18 ;  /* 0x0000001217257220 */ /* 0x004fce0000410000 */
.L_x_7:
[----:B------:R-:W-:Y:S01]  /*1510*/  FFMA.FTZ R27, -R25, UR35, R20 ;  /* 0x00000023191b7c23 */ /* 0x000fe20008010114 */
[----:B------:R-:W-:Y:S01]  /*1520*/  IADD3 R23, P1, R16, UR6, RZ ;  /* 0x0000000610177c10 */ /* 0x000fe2000ff3e0ff */
[----:B------:R-:W-:Y:S01]  /*1530*/  FFMA.FTZ R35, -R26, UR35, R21 ;  /* 0x000000231a237c23 */ /* 0x000fe20008010115 */
[----:B------:R-:W-:Y:S01]  /*1540*/  FFMA.FTZ R31, -R24, UR35, R19 ;  /* 0x00000023181f7c23 */ /* 0x000fe20008010113 */
[----:B------:R-:W-:Y:S01]  /*1550*/  FFMA.FTZ R37, -R37, UR35, R22 ;  /* 0x0000002325257c23 */ /* 0x000fe20008010116 */
[----:B------:R-:W-:Y:S01]  /*1560*/  PRMT R29, R27, 0x7632, R29 ;  /* 0x000076321b1d7816 */ /* 0x000fe2000000001d */
[----:B------:R-:W-:Y:S01]  /*1570*/  IMAD.SHL.U32 R20, R23, 0x2, RZ ;  /* 0x0000000217147824 */ /* 0x000fe200078e00ff */
[----:B------:R-:W-:Y:S02]  /*1580*/  LOP3.LUT R18, R27, 0xffff, RZ, 0xc0, !PT ;  /* 0x0000ffff1b127812 */ /* 0x000fe400078ec0ff */
[----:B------:R-:W-:Y:S02]  /*1590*/  LEA.HI.X.SX32 R22, R16, UR30, 0x1, P1 ;  /* 0x0000001e10167c11 */ /* 0x000fe400088f0eff */
[----:B------:R-:W-:-:S02]  /*15a0*/  PRMT R26, R35, 0x7632, R26 ;  /* 0x00007632231a7816 */ /* 0x000fc4000000001a */
[----:B------:R-:W-:Y:S02]  /*15b0*/  LOP3.LUT R19, R35, 0xffff, RZ, 0xc0, !PT ;  /* 0x0000ffff23137812 */ /* 0x000fe400078ec0ff */
[----:B------:R-:W-:Y:S02]  /*15c0*/  LEA.HI R29, R18, R29, RZ, 0x11 ;  /* 0x0000001d121d7211 */ /* 0x000fe400078f88ff */
[----:B------:R-:W-:Y:S02]  /*15d0*/  PRMT R33, R31, 0x7632, R33 ;  /* 0x000076321f217816 */ /* 0x000fe40000000021 */
[----:B------:R-:W-:Y:S02]  /*15e0*/  SHF.L.U64.HI R21, R23, 0x1, R22 ;  /* 0x0000000117157819 */ /* 0x000fe40000010216 */
[----:B------:R-:W-:Y:S02]  /*15f0*/  IADD3 R18, P1, R20, UR4, RZ ;  /* 0x0000000414127c10 */ /* 0x000fe4000ff3e0ff */
[----:B------:R-:W-:-:S02]  /*1600*/  LOP3.LUT R24, R31, 0xffff, RZ, 0xc0, !PT ;  /* 0x0000ffff1f187812 */ /* 0x000fc400078ec0ff */
[C---:B------:R-:W-:Y:S02]  /*1610*/  PRMT R28, R37.reuse, 0x7632, R28 ;  /* 0x00007632251c7816 */ /* 0x040fe4000000001c */
[----:B------:R-:W-:Y:S02]  /*1620*/  LOP3.LUT R25, R37, 0xffff, RZ, 0xc0, !PT ;  /* 0x0000ffff25197812 */ /* 0x000fe400078ec0ff */
[----:B------:R-:W-:Y:S02]  /*1630*/  LEA.HI R26, R19, R26, RZ, 0x11 ;  /* 0x0000001a131a7211 */ /* 0x000fe400078f88ff */
[----:B------:R-:W-:Y:S02]  /*1640*/  IADD3.X R19, R21, UR5, RZ, P1, !PT ;  /* 0x0000000515137c10 */ /* 0x000fe40008ffe4ff */
[----:B------:R-:W-:Y:S02]  /*1650*/  LEA.HI R33, R24, R33, RZ, 0x11 ;  /* 0x0000002118217211 */ /* 0x000fe400078f88ff */
[----:B------:R-:W-:Y:S01]  /*1660*/  LEA.HI R28, R25, R28, RZ, 0x11 ;  /* 0x0000001c191c7211 */ /* 0x000fe200078f88ff */
[----:B------:R-:W-:Y:S06]  /*1670*/  @!P0 BRA `(.L_x_8) ;  /* 0x0000000000588947 */ /* 0x000fec0003800000 */
[----:B0-----:R-:W-:Y:S01]  /*1680*/  IMAD.WIDE.U32 R2, R24, 0x10000, RZ ;  /* 0x0001000018027825 */ /* 0x001fe200078e00ff */
[----:B------:R-:W-:Y:S02]  /*1690*/  IADD3 R12, P1, R20, UR16, RZ ;  /* 0x00000010140c7c10 */ /* 0x000fe4000ff3e0ff */
[----:B------:R-:W-:Y:S02]  /*16a0*/  SHF.L.U64.HI R24, R23, 0x2, R22 ;  /* 0x0000000217187819 */ /* 0x000fe40000010216 */
[----:B------:R-:W-:Y:S02]  /*16b0*/  LOP3.LUT R14, R33, 0xffff, RZ, 0xc0, !PT ;  /* 0x0000ffff210e7812 */ /* 0x000fe400078ec0ff */
[----:B------:R-:W-:Y:S02]  /*16c0*/  SHF.L.U32 R23, R23, 0x2, RZ ;  /* 0x0000000217177819 */ /* 0x000fe400000006ff */
[----:B------:R-:W-:Y:S01]  /*16d0*/  PRMT R35, R35, 0x5410, R25 ;  /* 0x0000541023237816 */ /* 0x000fe20000000019 */
[----:B------:R-:W-:Y:S01]  /*16e0*/  IMAD.WIDE.U32 R14, R14, 0x10000, RZ ;  /* 0x000100000e0e7825 */ /* 0x000fe200078e00ff */
[----:B------:R-:W-:-:S02]  /*16f0*/  IADD3.X R13, R21, UR17, RZ, P1, !PT ;  /* 0x00000011150d7c10 */ /* 0x000fc40008ffe4ff */
[C---:B------:R-:W-:Y:S02]  /*1700*/  IADD3 R20, P1, R23.reuse, UR18, RZ ;  /* 0x0000001217147c10 */ /* 0x040fe4000ff3e0ff */
[----:B------:R-:W-:Y:S02]  /*1710*/  IADD3 R22, P2, R23, UR20, RZ ;  /* 0x0000001417167c10 */ /* 0x000fe4000ff5e0ff */
[----:B------:R-:W-:Y:S02]  /*1720*/  PRMT R25, R26, 0x5410, R28 ;  /* 0x000054101a197816 */ /* 0x000fe4000000001c */
[----:B------:R-:W-:Y:S02]  /*1730*/  LOP3.LUT R3, R35, R3, RZ, 0xfc, !PT ;  /* 0x0000000323037212 */ /* 0x000fe400078efcff */
[----:B------:R-:W-:Y:S02]  /*1740*/  LOP3.LUT R2, R2, 0xffff, R27, 0xf8, !PT ;  /* 0x0000ffff02027812 */ /* 0x000fe400078ef81b */
[----:B------:R-:W-:-:S02]  /*1750*/  IADD3.X R21, R24, UR19, RZ, P1, !PT ;  /* 0x0000001318157c10 */ /* 0x000fc40008ffe4ff */
[----:B------:R-:W-:Y:S01]  /*1760*/  IADD3.X R23, R24, UR21, RZ, P2, !PT ;  /* 0x0000001518177c10 */ /* 0x000fe200097fe4ff */
[----:B------:R0:W-:Y:S01]  /*1770*/  STG.E.64 desc[UR12][R12.64], R2 ;  /* 0x000000020c007986 */ /* 0x0001e2000c101b0c */
[----:B------:R-:W-:Y:S02]  /*1780*/  LOP3.LUT R15, R25, R15, RZ, 0xfc, !PT ;  /* 0x0000000f190f7212 */ /* 0x000fe400078efcff */
[----:B------:R-:W-:Y:S01]  /*1790*/  LOP3.LUT R14, R14, 0xffff, R29, 0xf8, !PT ;  /* 0x0000ffff0e0e7812 */ /* 0x000fe200078ef81d */
[----:B------:R0:W-:Y:S04]  /*17a0*/  STG.E.128 desc[UR12][R20.64], R4 ;  /* 0x0000000414007986 */ /* 0x0001e8000c101d0c */
[----:B------:R0:W-:Y:S04]  /*17b0*/  STG.E.128 desc[UR12][R22.64], R8 ;  /* 0x0000000816007986 */ /* 0x0001e8000c101d0c */
[----:B------:R0:W-:Y:S01]  /*17c0*/  STG.E.64 desc[UR12][R18.64], R14 ;  /* 0x0000000e12007986 */ /* 0x0001e2000c101b0c */
[----:B------:R-:W-:Y:S05]  /*17d0*/  BRA `(.L_x_9) ;  /* 0x0000000000887947 */ /* 0x000fea0003800000 */
.L_x_8:
[C---:B------:R-:W-:Y:S01]  /*17e0*/  ISETP.GE.AND P4, PT, R16.reuse, UR29, PT ;  /* 0x0000001d10007c0c */ /* 0x040fe2000bf86270 */
[C---:B------:R-:W-:Y:S01]  /*17f0*/  VIADD R24, R16.reuse, 0x1 ;  /* 0x0000000110187836 */ /* 0x040fe20000000000 */
[----:B------:R-:W-:Y:S01]  /*1800*/  BSSY B1, `(.L_x_10) ;  /* 0x0000013000017945 */ /* 0x000fe20003800000 */
[----:B------:R-:W-:-:S03]  /*1810*/  VIADD R25, R16, 0x2 ;  /* 0x0000000210197836 */ /* 0x000fc60000000000 */
[----:B------:R-:W-:Y:S01]  /*1820*/  ISETP.GE.AND P1, PT, R24, UR29, PT ;  /* 0x0000001d18007c0c */ /* 0x000fe2000bf26270 */
[----:B------:R-:W-:Y:S01]  /*1830*/  VIADD R24, R16, 0x3 ;  /* 0x0000000310187836 */ /* 0x000fe20000000000 */
[----:B------:R-:W-:-:S04]  /*1840*/  ISETP.GE.AND P2, PT, R25, UR29, PT ;  /* 0x0000001d19007c0c */ /* 0x000fc8000bf46270 */
[----:B------:R-:W-:Y:S01]  /*1850*/  ISETP.GE.AND P3, PT, R24, UR29, PT ;  /* 0x0000001d18007c0c */ /* 0x000fe2000bf66270 */
[----:B------:R-:W-:-:S12]  /*1860*/  @P4 BRA `(.L_x_11) ;  /* 0x0000000000304947 */ /* 0x000fd80003800000 */
[----:B------:R-:W-:Y:S02]  /*1870*/  IADD3 R20, P4, R20, UR16, RZ ;  /* 0x0000001014147c10 */ /* 0x000fe4000ff9e0ff */
[----:B------:R-:W-:Y:S02]  /*1880*/  SHF.L.U32 R24, R23, 0x2, RZ ;  /* 0x0000000217187819 */ /* 0x000fe400000006ff */
[----:B------:R-:W-:Y:S02]  /*1890*/  IADD3.X R21, R21, UR17, RZ, P4, !PT ;  /* 0x0000001115157c10 */ /* 0x000fe4000a7fe4ff */
[----:B------:R-:W-:Y:S02]  /*18a0*/  SHF.L.U64.HI R25, R23, 0x2, R22 ;  /* 0x0000000217197819 */ /* 0x000fe40000010216 */
[C---:B------:R-:W-:Y:S01]  /*18b0*/  IADD3 R22, P4, R24.reuse, UR18, RZ ;  /* 0x0000001218167c10 */ /* 0x040fe2000ff9e0ff */
[----:B------:R1:W-:Y:S01]  /*18c0*/  STG.E.U16 desc[UR12][R20.64], R27 ;  /* 0x0000001b14007986 */ /* 0x0003e2000c10150c */
[----:B------:R-:W-:-:S02]  /*18d0*/  IADD3 R24, P5, R24, UR20, RZ ;  /* 0x0000001418187c10 */ /* 0x000fc4000ffbe0ff */
[C---:B------:R-:W-:Y:S02]  /*18e0*/  IADD3.X R23, R25.reuse, UR19, RZ, P4, !PT ;  /* 0x0000001319177c10 */ /* 0x040fe4000a7fe4ff */
[----:B------:R-:W-:-:S03]  /*18f0*/  IADD3.X R25, R25, UR21, RZ, P5, !PT ;  /* 0x0000001519197c10 */ /* 0x000fc6000affe4ff */
[----:B------:R1:W-:Y:S04]  /*1900*/  STG.E desc[UR12][R22.64], R4 ;  /* 0x0000000416007986 */ /* 0x0003e8000c10190c */
[----:B------:R1:W-:Y:S04]  /*1910*/  STG.E desc[UR12][R24.64], R8 ;  /* 0x0000000818007986 */ /* 0x0003e8000c10190c */
[----:B------:R1:W-:Y:S02]  /*1920*/  STG.E.U16 desc[UR12][R18.64], R29 ;  /* 0x0000001d12007986 */ /* 0x0003e4000c10150c */
.L_x_11:
[----:B------:R-:W-:Y:S05]  /*1930*/  BSYNC B1 ;  /* 0x0000000000017941 */ /* 0x000fea0003800000 */
.L_x_10:
[----:B------:R2:W-:Y:S04]  /*1940*/  @!P1 STG.E.U16 desc[UR12][R14.64], R31 ;  /* 0x0000001f0e009986 */ /* 0x0005e8000c10150c */
[----:B------:R2:W-:Y:S04]  /*1950*/  @!P1 STG.E desc[UR12][R12.64], R5 ;  /* 0x000000050c009986 */ /* 0x0005e8000c10190c */
[----:B------:R2:W-:Y:S04]  /*1960*/  @!P1 STG.E desc[UR12][R2.64], R9 ;  /* 0x0000000902009986 */ /* 0x0005e8000c10190c */
[----:B------:R2:W-:Y:S04]  /*1970*/  @!P1 STG.E.U16 desc[UR12][R18.64+0x2], R33 ;  /* 0x0000022112009986 */ /* 0x0005e8000c10150c */
[----:B------:R2:W-:Y:S04]  /*1980*/  @!P2 STG.E.U16 desc[UR12][R14.64+0x2], R35 ;  /* 0x000002230e00a986 */ /* 0x0005e8000c10150c */
[----:B------:R2:W-:Y:S04]  /*1990*/  @!P2 STG.E desc[UR12][R12.64+0x4], R6 ;  /* 0x000004060c00a986 */ /* 0x0005e8000c10190c */
[----:B------:R2:W-:Y:S04]  /*19a0*/  @!P2 STG.E desc[UR12][R2.64+0x4], R10 ;  /* 0x0000040a0200a986 */ /* 0x0005e8000c10190c */
[----:B------:R2:W-:Y:S04]  /*19b0*/  @!P2 STG.E.U16 desc[UR12][R18.64+0x4], R26 ;  /* 0x0000041a1200a986 */ /* 0x0005e8000c10150c */
[----:B------:R2:W-:Y:S04]  /*19c0*/  @!P3 STG.E.U16 desc[UR12][R14.64+0x4], R37 ;  /* 0x000004250e00b986 */ /* 0x0005e8000c10150c */
[----:B------:R2:W-:Y:S04]  /*19d0*/  @!P3 STG.E desc[UR12][R12.64+0x8], R7 ;  /* 0x000008070c00b986 */ /* 0x0005e8000c10190c */
[----:B------:R2:W-:Y:S04]  /*19e0*/  @!P3 STG.E desc[UR12][R2.64+0x8], R11 ;  /* 0x0000080b0200b986 */ /* 0x0005e8000c10190c */
[----:B------:R2:W-:Y:S02]  /*19f0*/  @!P3 STG.E.U16 desc[UR12][R18.64+0x6], R28 ;  /* 0x0000061c1200b986 */ /* 0x0005e4000c10150c */
.L_x_9:
[----:B------:R-:W-:Y:S02]  /*1a00*/  VIADD R16, R16, UR7 ;  /* 0x0000000710107c36 */ /* 0x000fe40008000000 */
[----:B------:R-:W-:-:S03]  /*1a10*/  VIADD R17, R17, 0x1 ;  /* 0x0000000111117836 */ /* 0x000fc60000000000 */
[----:B------:R-:W-:-:S13]  /*1a20*/  ISETP.GE.AND P1, PT, R16, UR29, PT ;  /* 0x0000001d10007c0c */ /* 0x000fda000bf26270 */
[----:B------:R-:W-:Y:S05]  /*1a30*/  @!P1 BRA `(.L_x_12) ;  /* 0xffffffe800a89947 */ /* 0x000fea000383ffff */
[----:B------:R-:W-:Y:S05]  /*1a40*/  BSYNC B0 ;  /* 0x0000000000007941 */ /* 0x000fea0003800000 */
.L_x_1:
[----:B------:R-:W-:Y:S05]  /*1a50*/  EXIT ;  /* 0x000000000000794d */ /* 0x000fea0003800000 */
.L_x_13:
[----:B------:R-:W-:-:S00]  /*1a60*/  BRA `(.L_x_13) ;  /* 0xfffffffc00fc7947 */ /* 0x000fc0000383ffff */
[----:B------:R-:W-:-:S00]  /*1a70*/  NOP ;  /* 0x0000000000007918 */ /* 0x000fc00000000000 */
        /* <DEDUP_REMOVED lines=8> */
.L_x_954:


//--------------------- .text._Z25multi_tensor_apply_kernelI18TensorListMetadataILi6EE34DistAdamWithParamRemaindersFunctorIN3c104HalfEEJPfffffff10adamMode_tfEEvlPViT_T0_DpT1_ --------------------------
	.section	.text._Z25multi_tensor_apply_kernelI18TensorListMetadataILi6EE34DistAdamWithParamRemaindersFunctorIN3c104HalfEEJPfffffff10adamMode_tfEEvlPViT_T0_DpT1_,"ax",@progbits
	.align	128
        .global         _Z25multi_tensor_apply_kernelI18TensorListMetadataILi6EE34DistAdamWithParamRemaindersFunctorIN3c104HalfEEJPfffffff10adamMode_tfEEvlPViT_T0_DpT1_
        .type           _Z25multi_tensor_apply_kernelI18TensorListMetadataILi6EE34DistAdamWithParamRemaindersFunctorIN3c104HalfEEJPfffffff10adamMode_tfEEvlPViT_T0_DpT1_,@function
        .size           _Z25multi_tensor_apply_kernelI18TensorListMetadataILi6EE34DistAdamWithParamRemaindersFunctorIN3c104HalfEEJPfffffff10adamMode_tfEEvlPViT_T0_DpT1_,(.L_x_955 - _Z25multi_tensor_apply_kernelI18TensorListMetadataILi6EE34DistAdamWithParamRemaindersFunctorIN3c104HalfEEJPfffffff10adamMode_tfEEvlPViT_T0_DpT1_)
        .other          _Z25multi_tensor_apply_kernelI18TensorListMetadataILi6EE34DistAdamWithParamRemaindersFunctorIN3c104HalfEEJPfffffff10adamMode_tfEEvlPViT_T0_DpT1_,@"STO_CUDA_ENTRY STV_DEFAULT"
_Z25multi_tensor_apply_kernelI18TensorListMetadataILi6EE34DistAdamWithParamRemaindersFunctorIN3c104HalfEEJPfffffff10adamMode_tfEEvlPViT_T0_DpT1_:
.text._Z25multi_tensor_apply_kernelI18TensorListMetadataILi6EE34DistAdamWithParamRemaindersFunctorIN3c104HalfEEJPfffffff10adamMode_tfEEvlPViT_T0_DpT1_:
        /* <DEDUP_REMOVED lines=53> */
.L_x_14:
        /* <DEDUP_REMOVED lines=25> */
.L_x_26:
[----:B------:R-:W-:Y:S01]  /*04e0*/  USHF.L.U32 UR36, UR6, 0x1, URZ ;  /* 0x0000000106247899 */ /* 0x000fe2000800063f */
[----:B0-2---:R-:W-:Y:S01]  /*04f0*/  IMAD R5, R17, UR7, R0 ;  /* 0x0000000711057c24 */ /* 0x005fe2000f8e0200 */
[----:B------:R-:W-:Y:S01]  /*0500*/  ULEA UR9, UP1, UR6, 0x4, 0x2 ;  /* 0x0000000406097891 */ /* 0x000fe2000f82103f */
[----:B------:R-:W-:Y:S01]  /*0510*/  IMAD.U32 R15, RZ, RZ, UR8 ;  /* 0x00000008ff0f7e24 */ /* 0x000fe2000f8e00ff */
[----:B------:R-:W-:Y:S02]  /*0520*/  USHF.L.U64.HI UR10, UR6, 0x1, UR30 ;  /* 0x00000001060a7899 */ /* 0x000fe4000801021e */
[----:B------:R-:W-:Y:S01]  /*0530*/  UIADD3 UR38, UP2, UR18, UR9, URZ ;  /* 0x0000000912267290 */ /* 0x000fe2000ff5e03f */
[----:B-1----:R-:W-:Y:S01]  /*0540*/  IMAD.U32 R8, RZ, RZ, UR36 ;  /* 0x00000024ff087e24 */ /* 0x002fe2000f8e00ff */
[----:B------:R-:W-:Y:S01]  /*0550*/  ULEA.HI.X UR11, UR6, URZ, UR30, 0x2, UP1 ;  /* 0x0000003f060b7291 */ /* 0x000fe200088f141e */
[----:B------:R-:W-:Y:S01]  /*0560*/  SHF.R.S32.HI R4, RZ, 0x1f, R5 ;  /* 0x0000001fff047819 */ /* 0x000fe20000011405 */
[----:B------:R-:W-:-:S02]  /*0570*/  UIADD3 UR37, UP0, UR22, UR36, URZ ;  /* 0x0000002416257290 */ /* 0x000fc4000ff1e03f */
[----:B------:R-:W-:Y:S01]  /*0580*/  UIADD3 UR9, UP3, UR20, UR9, URZ ;  /* 0x0000000914097290 */ /* 0x000fe2000ff7e03f */
[----:B------:R-:W-:Y:S01]  /*0590*/  IADD3 R8, R8, 0x2, RZ ;  /* 0x0000000208087810 */ /* 0x000fe20007ffe0ff */
[----:B------:R-:W-:Y:S01]  /*05a0*/  UIADD3.X UR36, UR19, UR11, URZ, UP2, !UPT ;  /* 0x0000000b13247290 */ /* 0x000fe200097fe43f */
[----:B------:R-:W-:Y:S01]  /*05b0*/  IMAD.U32 R12, RZ, RZ, UR38 ;  /* 0x00000026ff0c7e24 */ /* 0x000fe2000f8e00ff */
[----:B------:R-:W-:Y:S01]  /*05c0*/  UIADD3.X UR10, UR23, UR10, URZ, UP0, !UPT ;  /* 0x0000000a170a7290 */ /* 0x000fe200087fe43f */
[----:B------:R-:W-:Y:S01]  /*05d0*/  IADD3 R14, R8, UR16, RZ ;  /* 0x00000010080e7c10 */ /* 0x000fe2000fffe0ff */
[----:B------:R-:W-:Y:S01]  /*05e0*/  UIADD3.X UR11, UR21, UR11, URZ, UP3, !UPT ;  /* 0x0000000b150b7290 */ /* 0x000fe20009ffe43f */
[----:B------:R-:W-:Y:S02]  /*05f0*/  IMAD.U32 R6, RZ, RZ, UR37 ;  /* 0x00000025ff067e24 */ /* 0x000fe4000f8e00ff */
[----:B------:R-:W-:Y:S02]  /*0600*/  IMAD.U32 R2, RZ, RZ, UR9 ;  /* 0x00000009ff027e24 */ /* 0x000fe4000f8e00ff */
[----:B------:R-:W-:-:S02]  /*0610*/  IMAD.U32 R7, RZ, RZ, UR10 ;  /* 0x0000000aff077e24 */ /* 0x000fc4000f8e00ff */
        /* <DEDUP_REMOVED lines=8> */
[----:B------:R-:W-:Y:S02]  /*06a0*/  LEA.HI.X.SX32 R5, R16, UR30, 0x1, P1 ;  /* 0x0000001e10057c11 */ /* 0x000fe400088f0eff */
[C---:B------:R-:W-:Y:S02]  /*06b0*/  SHF.L.U32 R24, R6.reuse, 0x1, RZ ;  /* 0x0000000106187819 */ /* 0x040fe400000006ff */
[----:B------:R-:W-:Y:S02]  /*06c0*/  SHF.L.U64.HI R4, R6, 0x1, R5 ;  /* 0x0000000106047819 */ /* 0x000fe40000010205 */
[C---:B------:R-:W-:Y:S02]  /*06d0*/  IADD3 R18, P1, R24.reuse, UR14, RZ ;  /* 0x0000000e18127c10 */ /* 0x040fe4000ff3e0ff */
[----:B------:R-:W-:Y:S02]  /*06e0*/  IADD3 R22, P2, R24, UR16, RZ ;  /* 0x0000001018167c10 */ /* 0x000fe4000ff5e0ff */
[----:B------:R-:W-:-:S02]  /*06f0*/  IADD3.X R19, R4, UR15, RZ, P1, !PT ;  /* 0x0000000f04137c10 */ /* 0x000fc40008ffe4ff */
[----:B------:R-:W-:Y:S01]  /*0700*/  IADD3 R24, P1, R24, UR22, RZ ;  /* 0x0000001618187c10 */ /* 0x000fe2000ff3e0ff */
[----:B------:R-:W-:Y:S01]  /*0710*/  IMAD.SHL.U32 R8, R6, 0x4, RZ ;  /* 0x0000000406087824 */ /* 0x000fe200078e00ff */
[C---:B------:R-:W-:Y:S02]  /*0720*/  IADD3.X R23, R4.reuse, UR17, RZ, P2, !PT ;  /* 0x0000001104177c10 */ /* 0x040fe400097fe4ff */
        /* <DEDUP_REMOVED lines=24> */
.L_x_16:
        /* <DEDUP_REMOVED lines=52> */
.L_x_19:
[----:B------:R-:W-:Y:S05]  /*0bf0*/  BSYNC B1 ;  /* 0x0000000000017941 */ /* 0x000fea0003800000 */
.L_x_18:
        /* <DEDUP_REMOVED lines=16> */
.L_x_17:
[----:B------:R-:W-:Y:S01]  /*0d00*/  ISETP.NE.AND P1, PT, RZ, UR32, PT ;  /* 0x00000020ff007c0c */ /* 0x000fe2000bf25270 */
[----:B-----5:R-:W-:Y:S01]  /*0d10*/  HADD2.F32 R29, -RZ, R29.H0_H0 ;  /* 0x2000001dff1d7230 */ /* 0x020fe20000004100 */
[----:B------:R-:W-:Y:S02]  /*0d20*/  PRMT R31, R22, 0x9910, RZ ;  /* 0x00009910161f7816 */ /* 0x000fe400000000ff */
[----:B------:R-:W-:Y:S02]  /*0d30*/  PRMT R33, R25, 0x9910, RZ ;  /* 0x0000991019217816 */ /* 0x000fe400000000ff */
[----:B------:R-:W-:Y:S02]  /*0d40*/  LEA.HI.SX32 R31, R31, R20, 0x11 ;  /* 0x000000141f1f7211 */ /* 0x000fe400078f8aff */
[----:B------:R-:W-:Y:S02]  /*0d50*/  PRMT R30, R21, 0x9910, RZ ;  /* 0x00009910151e7816 */ /* 0x000fe400000000ff */
[----:B------:R-:W-:-:S02]  /*0d60*/  PRMT R20, R28, 0x9910, RZ ;  /* 0x000099101c147816 */ /* 0x000fc400000000ff */
[----:B------:R-:W-:Y:S02]  /*0d70*/  LEA.HI.SX32 R26, R33, R26, 0x11 ;  /* 0x0000001a211a7211 */ /* 0x000fe400078f8aff */
        /* <DEDUP_REMOVED lines=8> */
[----:B------:R-:W-:Y:S02]  /*0e00*/  HADD2.F32 R24, -RZ, R24.H0_H0 ;  /* 0x20000018ff187230 */ /* 0x000fe40000004100 */
[C---:B------:R-:W-:Y:S01]  /*0e10*/  FMUL.FTZ R27, R25.reuse, R25 ;  /* 0x00000019191b7220 */ /* 0x040fe20000410000 */
[----:B------:R-:W-:Y:S01]  /*0e20*/  HADD2.F32 R29, -RZ, R23.H0_H0 ;  /* 0x20000017ff1d7230 */ /* 0x000fe20000004100 */
[----:B------:R-:W1:Y:S01]  /*0e30*/  MUFU.RCP R26, UR27 ;  /* 0x0000001b001a7d08 */ /* 0x000e620008001000 */
[----:B------:R-:W-:Y:S01]  /*0e40*/  FFMA.FTZ R25, R25, -UR24, R25 ;  /* 0x8000001819197c23 */ /* 0x000fe20008010019 */
[----:B------:R-:W-:Y:S01]  /*0e50*/  FFMA.FTZ R27, R27, -UR25, R27 ;  /* 0x800000191b1b7c23 */ /* 0x000fe2000801001b */
[----:B------:R-:W-:Y:S02]  /*0e60*/  FMUL.FTZ R24, R24, UR28 ;  /* 0x0000001c18187c20 */ /* 0x000fe40008410000 */
[----:B------:R-:W-:Y:S01]  /*0e70*/  FFMA.FTZ R4, R4, UR24, R25 ;  /* 0x0000001804047c23 */ /* 0x000fe20008010019 */
[----:B------:R-:W-:Y:S01]  /*0e80*/  FFMA.FTZ R8, R8, UR25, R27 ;  /* 0x0000001908087c23 */ /* 0x000fe2000801001b */
[----:B------:R-:W-:Y:S01]  /*0e90*/  FMUL.FTZ R28, R24, R24 ;  /* 0x00000018181c7220 */ /* 0x000fe20000410000 */
[----:B------:R-:W-:-:S02]  /*0ea0*/  HADD2.F32 R27, -RZ, R18.H0_H0 ;  /* 0x20000012ff1b7230 */ /* 0x000fc40000004100 */
[----:B------:R-:W-:Y:S01]  /*0eb0*/  FMUL.FTZ R18, R29, UR28 ;  /* 0x0000001c1d127c20 */ /* 0x000fe20008410000 */
[----:B------:R-:W2:Y:S01]  /*0ec0*/  MUFU.RCP R23, UR26 ;  /* 0x0000001a00177d08 */ /* 0x000ea20008001000 */
[----:B------:R-:W-:Y:S01]  /*0ed0*/  FFMA.FTZ R30, R28, -UR25, R28 ;  /* 0x800000191c1e7c23 */ /* 0x000fe2000801001c */
[----:B------:R-:W-:Y:S01]  /*0ee0*/  FFMA.FTZ R24, R24, -UR24, R24 ;  /* 0x8000001818187c23 */ /* 0x000fe20008010018 */
[----:B------:R-:W-:Y:S01]  /*0ef0*/  FMUL.FTZ R27, R27, UR28 ;  /* 0x0000001c1b1b7c20 */ /* 0x000fe20008410000 */
[----:B------:R-:W-:Y:S01]  /*0f00*/  FMUL.FTZ R29, R18, R18 ;  /* 0x00000012121d7220 */ /* 0x000fe20000410000 */
[----:B------:R-:W-:Y:S01]  /*0f10*/  FFMA.FTZ R9, R9, UR25, R30 ;  /* 0x0000001909097c23 */ /* 0x000fe2000801001e */
[----:B------:R-:W-:Y:S01]  /*0f20*/  FFMA.FTZ R5, R5, UR24, R24 ;  /* 0x0000001805057c23 */ /* 0x000fe20008010018 */
[----:B------:R-:W-:Y:S01]  /*0f30*/  FMUL.FTZ R30, R27, R27 ;  /* 0x0000001b1b1e7220 */ /* 0x000fe20000410000 */
[----:B------:R-:W-:Y:S01]  /*0f40*/  FFMA.FTZ R29, R29, -UR25, R29 ;  /* 0x800000191d1d7c23 */ /* 0x000fe2000801001d */
[-C--:B-1----:R-:W-:Y:S01]  /*0f50*/  FMUL.FTZ R28, R8, R26.reuse ;  /* 0x0000001a081c7220 */ /* 0x082fe20000410000 */
[----:B------:R-:W-:Y:S01]  /*0f60*/  FMUL.FTZ R31, R9, R26 ;  /* 0x0000001a091f7220 */ /* 0x000fe20000410000 */
[----:B------:R-:W-:Y:S01]  /*0f70*/  FFMA.FTZ R30, R30, -UR25, R30 ;  /* 0x800000191e1e7c23 */ /* 0x000fe2000801001e */
[----:B------:R-:W-:-:S02]  /*0f80*/  FFMA.FTZ R10, R10, UR25, R29 ;  /* 0x000000190a0a7c23 */ /* 0x000fc4000801001d */
[----:B------:R1:W3:Y:S01]  /*0f90*/  MUFU.SQRT R29, R31 ;  /* 0x0000001f001d7308 */ /* 0x0002e20000002000 */
[----:B------:R-:W-:Y:S01]  /*0fa0*/  FFMA.FTZ R11, R11, UR25, R30 ;  /* 0x000000190b0b7c23 */ /* 0x000fe2000801001e */
[-C--:B------:R-:W-:Y:S01]  /*0fb0*/  FMUL.FTZ R32, R10, R26.reuse ;  /* 0x0000001a0a207220 */ /* 0x080fe20000410000 */
[----:B--2---:R-:W-:Y:S02]  /*0fc0*/  FMUL.FTZ R25, R4, R23 ;  /* 0x0000001704197220 */ /* 0x004fe40000410000 */
[----:B------:R-:W-:-:S03]  /*0fd0*/  FMUL.FTZ R33, R11, R26 ;  /* 0x0000001a0b217220 */ /* 0x000fc60000410000 */
        /* <DEDUP_REMOVED lines=27> */
.L_x_20:
[----:B------:R-:W-:Y:S01]  /*1190*/  FFMA.FTZ R25, R20, UR34, R25 ;  /* 0x0000002214197c23 */ /* 0x000fe20008010019 */
[----:B------:R-:W-:Y:S02]  /*11a0*/  HADD2.F32 R29, -RZ, R24.H0_H0 ;  /* 0x20000018ff1d7230 */ /* 0x000fe40000004100 */
[----:B------:R-:W-:Y:S01]  /*11b0*/  FMUL.FTZ R24, R19, UR34 ;  /* 0x0000002213187c20 */ /* 0x000fe20008410000 */
[----:B------:R-:W-:Y:S02]  /*11c0*/  HADD2.F32 R31, -RZ, R23.H0_H0 ;  /* 0x20000017ff1f7230 */ /* 0x000fe40000004100 */
        /* <DEDUP_REMOVED lines=11> */
[----:B------:R-:W-:Y:S01]  /*1280*/  HADD2.F32 R31, -RZ, R18.H0_H0 ;  /* 0x20000012ff1f7230 */ /* 0x000fe20000004100 */
[----:B------:R-:W2:Y:S01]  /*1290*/  MUFU.RCP R23, UR26 ;  /* 0x0000001a00177d08 */ /* 0x000ea20008001000 */
[----:B------:R-:W-:Y:S01]  /*12a0*/  FMUL.FTZ R29, R26, R26 ;  /* 0x0000001a1a1d7220 */ /* 0x000fe20000410000 */
[----:B------:R-:W-:Y:S01]  /*12b0*/  FFMA.FTZ R9, R9, UR25, R28 ;  /* 0x0000001909097c23 */ /* 0x000fe2000801001c */
[----:B------:R-:W-:Y:S01]  /*12c0*/  FFMA.FTZ R24, R24, -UR24, R24 ;  /* 0x8000001818187c23 */ /* 0x000fe20008010018 */
[----:B------:R-:W-:Y:S01]  /*12d0*/  FFMA.FTZ R28, R31, UR28, R30 ;  /* 0x0000001c1f1c7c23 */ /* 0x000fe2000801001e */
[----:B------:R-:W-:Y:S01]  /*12e0*/  FFMA.FTZ R29, R29, -UR25, R29 ;  /* 0x800000191d1d7c23 */ /* 0x000fe2000801001d */
[----:B------:R-:W-:Y:S01]  /*12f0*/  FFMA.FTZ R4, R4, UR24, R25 ;  /* 0x0000001804047c23 */ /* 0x000fe20008010019 */
[----:B------:R-:W-:Y:S01]  /*1300*/  FFMA.FTZ R5, R5, UR24, R24 ;  /* 0x0000001805057c23 */ /* 0x000fe20008010018 */
[----:B------:R-:W-:Y:S01]  /*1310*/  FMUL.FTZ R30, R28, R28 ;  /* 0x0000001c1c1e7220 */ /* 0x000fe20000410000 */
[----:B------:R-:W-:Y:S01]  /*1320*/  FFMA.FTZ R10, R10, UR25, R29 ;  /* 0x000000190a0a7c23 */ /* 0x000fe2000801001d */
[-C--:B-1----:R-:W-:Y:S01]  /*1330*/  FMUL.FTZ R18, R8, R27.reuse ;  /* 0x0000001b08127220 */ /* 0x082fe20000410000 */
[-C--:B------:R-:W-:Y:S01]  /*1340*/  FMUL.FTZ R31, R9, R27.reuse ;  /* 0x0000001b091f7220 */ /* 0x080fe20000410000 */
[----:B------:R-:W-:Y:S01]  /*1350*/  FFMA.FTZ R30, R30, -UR25, R30 ;  /* 0x800000191e1e7c23 */ /* 0x000fe2000801001e */
[----:B------:R-:W-:Y:S01]  /*1360*/  FMUL.FTZ R32, R10, R27 ;  /* 0x0000001b0a207220 */ /* 0x000fe20000410000 */
[----:B------:R-:W-:Y:S01]  /*1370*/  FFMA.FTZ R28, R28, -UR24, R28 ;  /* 0x800000181c1c7c23 */ /* 0x000fe2000801001c */
[----:B------:R1:W3:Y:S01]  /*1380*/  MUFU.SQRT R29, R31 ;  /* 0x0000001f001d7308 */ /* 0x0002e20000002000 */
[----:B------:R-:W-:Y:S01]  /*1390*/  FFMA.FTZ R11, R11, UR25, R30 ;  /* 0x000000190b0b7c23 */ /* 0x000fe2000801001e */
[-C--:B--2---:R-:W-:Y:S01]  /*13a0*/  FMUL.FTZ R25, R4, R23.reuse ;  /* 0x0000001704197220 */ /* 0x084fe20000410000 */
[----:B------:R-:W-:Y:S01]  /*13b0*/  FFMA.FTZ R7, R7, UR24, R28 ;  /* 0x0000001807077c23 */ /* 0x000fe2000801001c */
[----:B------:R-:W-:Y:S01]  /*13c0*/  FMUL.FTZ R24, R5, R23 ;  /* 0x0000001705187220 */ /* 0x000fe20000410000 */
[----:B------:R-:W-:-:S03]  /*13d0*/  FMUL.FTZ R33, R11, R27 ;  /* 0x0000001b0b217220 */ /* 0x000fc60000410000 */
[----:B------:R-:W2:Y:S01]  /*13e0*/  MUFU.SQRT R18, R18 ;  /* 0x0000001200127308 */ /* 0x000ea20000002000 */
[----:B-1----:R-:W-:-:S04]  /*13f0*/  FFMA.FTZ R31, R26, -UR24, R26 ;  /* 0x800000181a1f7c23 */ /* 0x002fc8000801001a */
[----:B------:R-:W-:-:S03]  /*1400*/  FFMA.FTZ R6, R6, UR24, R31 ;  /* 0x0000001806067c23 */ /* 0x000fc6000801001f */
        /* <DEDUP_REMOVED lines=11> */
[----:B--2---:R-:W-:-:S07]  /*14c0*/  FMUL.FTZ R25, R25, R30 ;  /* 0x0000001e19197220 */ /* 0x004fce0000410000 */
[----:B------:R-:W2:Y:S01]  /*14d0*/  MUFU.RCP R18, R18 ;  /* 0x0000001200127308 */ /* 0x000ea20000001000 */
[----:B-1----:R-:W-:Y:S01]  /*14e0*/  FMUL.FTZ R24, R24, R29 ;  /* 0x0000001d18187220 */ /* 0x002fe20000410000 */
[----:B---3--:R-:W-:Y:S01]  /*14f0*/  FMUL.FTZ R26, R26, R27 ;  /* 0x0000001b1a1a7220 */ /* 0x008fe20000410000 */
[----:B--2---:R-:W-:-:S07]  /*1500*/  FMUL.FTZ R37, R23, R18 ;  /* 0x0000001217257220 */ /* 0x004fce0000410000 */
.L_x_21:
[----:B------:R-:W-:Y:S01]  /*1510*/  FFMA.FTZ R27, -R25, UR35, R20 ;  /* 0x00000023191b7c23 */ /* 0x000fe20008010114 */
[----:B------:R-:W-:Y:S01]  /*1520*/  IADD3 R23, P1, R16, UR6, RZ ;  /* 0x0000000610177c10 */ /* 0x000fe2000ff3e0ff */
[----:B------:R-:W-:Y:S01]  /*1530*/  FFMA.FTZ R35, -R26, UR35, R21 ;  /* 0x000000231a237c23 */ /* 0x000fe20008010115 */
[----:B------:R-:W-:Y:S01]  /*1540*/  FFMA.FTZ R31, -R24, UR35, R19 ;  /* 0x00000023181f7c23 */ /* 0x000fe20008010113 */
[----:B------:R-:W-:Y:S01]  /*1550*/  FFMA.FTZ R37, -R37, UR35, R22 ;  /* 0x0000002325257c23 */ /* 0x000fe20008010116 */
[C---:B------:R-:W-:Y:S02]  /*1560*/  PRMT R29, R27.reuse, 0x7632, R29 ;  /* 0x000076321b1d7816 */ /* 0x040fe4000000001d */
[----:B------:R-:W-:Y:S02]  /*1570*/  LOP3.LUT R18, R27, 0xffff, RZ, 0xc0, !PT ;  /* 0x0000ffff1b127812 */ /* 0x000fe400078ec0ff */
[----:B------:R-:W-:Y:S02]  /*1580*/  LEA.HI.X.SX32 R22, R16, UR30, 0x1, P1 ;  /* 0x0000001e10167c11 */ /* 0x000fe400088f0eff */
[----:B------:R-:W-:-:S02]  /*1590*/  SHF.L.U32 R20, R23, 0x1, RZ ;  /* 0x0000000117147819 */ /* 0x000fc400000006ff */
[C---:B------:R-:W-:Y:S02]  /*15a0*/  PRMT R26, R35.reuse, 0x7632, R26 ;  /* 0x00007632231a7816 */ /* 0x040fe4000000001a */
[----:B------:R-:W-:Y:S02]  /*15b0*/  LOP3.LUT R19, R35, 0xffff, RZ, 0xc0, !PT ;  /* 0x0000ffff23137812 */ /* 0x000fe400078ec0ff */
[----:B------:R-:W-:Y:S02]  /*15c0*/  LEA.HI R29, R18, R29, RZ, 0x11 ;  /* 0x0000001d121d7211 */ /* 0x000fe400078f88ff */
[----:B------:R-:W-:Y:S02]  /*15d0*/  PRMT R33, R31, 0x7632, R33 ;  /* 0x000076321f217816 */ /* 0x000fe40000000021 */
[----:B------:R-:W-:Y:S02]  /*15e0*/  SHF.L.U64.HI R21, R23, 0x1, R22 ;  /* 0x0000000117157819 */ /* 0x000fe40000010216 */
[----:B------:R-:W-:-:S02]  /*15f0*/  IADD3 R18, P1, R20, UR4, RZ ;  /* 0x0000000414127c10 */ /* 0x000fc4000ff3e0ff */
[----:B------:R-:W-:Y:S02]  /*1600*/  LOP3.LUT R24, R31, 0xffff, RZ, 0xc0, !PT ;  /* 0x0000ffff1f187812 */ /* 0x000fe400078ec0ff */
[C---:B------:R-:W-:Y:S02]  /*1610*/  PRMT R28, R37.reuse, 0x7632, R28 ;  /* 0x00007632251c7816 */ /* 0x040fe4000000001c */
[----:B------:R-:W-:Y:S02]  /*1620*/  LOP3.LUT R25, R37, 0xffff, RZ, 0xc0, !PT ;  /* 0x0000ffff25197812 */ /* 0x000fe400078ec0ff */
[----:B------:R-:W-:Y:S02]  /*1630*/  LEA.HI R26, R19, R26, RZ, 0x11 ;  /* 0x0000001a131a7211 */ /* 0x000fe400078f88ff */
[----:B------:R-:W-:Y:S02]  /*1640*/  IADD3.X R19, R21, UR5, RZ, P1, !PT ;  /* 0x0000000515137c10 */ /* 0x000fe40008ffe4ff */
[----:B------:R-:W-:-:S02]  /*1650*/  LEA.HI R33, R24, R33, RZ, 0x11 ;  /* 0x0000002118217211 */ /* 0x000fc400078f88ff */
[----:B------:R-:W-:Y:S01]  /*1660*/  LEA.HI R28, R25, R28, RZ, 0x11 ;  /* 0x0000001c191c7211 */ /* 0x000fe200078f88ff */
[----:B------:R-:W-:Y:S06]  /*1670*/  @!P0 BRA `(.L_x_22) ;  /* 0x0000000000588947 */ /* 0x000fec0003800000 */
[----:B0-----:R-:W-:Y:S01]  /*1680*/  IMAD.WIDE.U32 R2, R24, 0x10000, RZ ;  /* 0x0001000018027825 */ /* 0x001fe200078e00ff */
[C---:B------:R-:W-:Y:S02]  /*1690*/  SHF.L.U64.HI R24, R23.reuse, 0x2, R22 ;  /* 0x0000000217187819 */ /* 0x040fe40000010216 */
[----:B------:R-:W-:Y:S01]  /*16a0*/  IADD3 R12, P1, R20, UR16, RZ ;  /* 0x00000010140c7c10 */ /* 0x000fe2000ff3e0ff */
[----:B------:R-:W-:Y:S01]  /*16b0*/  IMAD.SHL.U32 R23, R23, 0x4, RZ ;  /* 0x0000000417177824 */ /* 0x000fe200078e00ff */
[----:B------:R-:W-:Y:S02]  /*16c0*/  LOP3.LUT R14, R33, 0xffff, RZ, 0xc0, !PT ;  /* 0x0000ffff210e7812 */ /* 0x000fe400078ec0ff */
[----:B------:R-:W-:Y:S02]  /*16d0*/  PRMT R35, R35, 0x5410, R25 ;  /* 0x0000541023237816 */ /* 0x000fe40000000019 */
[----:B------:R-:W-:Y:S01]  /*16e0*/  IADD3.X R13, R21, UR17, RZ, P1, !PT ;  /* 0x00000011150d7c10 */ /* 0x000fe20008ffe4ff */
[----:B------:R-:W-:Y:S01]  /*16f0*/  IMAD.WIDE.U32 R14, R14, 0x10000, RZ ;  /* 0x000100000e0e7825 */ /* 0x000fe200078e00ff */
[----:B------:R-:W-:-:S02]  /*1700*/  IADD3 R20, P1, R23, UR18, RZ ;  /* 0x0000001217147c10 */ /* 0x000fc4000ff3e0ff */
[----:B------:R-:W-:Y:S02]  /*1710*/  IADD3 R22, P2, R23, UR20, RZ ;  /* 0x0000001417167c10 */ /* 0x000fe4000ff5e0ff */
[----:B------:R-:W-:Y:S02]  /*1720*/  PRMT R25, R26, 0x5410, R28 ;  /* 0x000054101a197816 */ /* 0x000fe4000000001c */
[----:B------:R-:W-:Y:S02]  /*1730*/  LOP3.LUT R3, R35, R3, RZ, 0xfc, !PT ;  /* 0x0000000323037212 */ /* 0x000fe400078efcff */
[----:B------:R-:W-:Y:S02]  /*1740*/  LOP3.LUT R2, R2, 0xffff, R27, 0xf8, !PT ;  /* 0x0000ffff02027812 */ /* 0x000fe400078ef81b */
[C---:B------:R-:W-:Y:S02]  /*1750*/  IADD3.X R21, R24.reuse, UR19, RZ, P1, !PT ;  /* 0x0000001318157c10 */ /* 0x040fe40008ffe4ff */
[----:B------:R-:W-:Y:S01]  /*1760*/  IADD3.X R23, R24, UR21, RZ, P2, !PT ;  /* 0x0000001518177c10 */ /* 0x000fe200097fe4ff */
[----:B------:R0:W-:Y:S01]  /*1770*/  STG.E.64 desc[UR12][R12.64], R2 ;  /* 0x000000020c007986 */ /* 0x0001e2000c101b0c */
[----:B------:R-:W-:-:S02]  /*1780*/  LOP3.LUT R15, R25, R15, RZ, 0xfc, !PT ;  /* 0x0000000f190f7212 */ /* 0x000fc400078efcff */
[----:B------:R-:W-:Y:S01]  /*1790*/  LOP3.LUT R14, R14, 0xffff, R29, 0xf8, !PT ;  /* 0x0000ffff0e0e7812 */ /* 0x000fe200078ef81d */
[----:B------:R0:W-:Y:S04]  /*17a0*/  STG.E.128 desc[UR12][R20.64], R4 ;  /* 0x0000000414007986 */ /* 0x0001e8000c101d0c */
[----:B------:R0:W-:Y:S04]  /*17b0*/  STG.E.128 desc[UR12][R22.64], R8 ;  /* 0x0000000816007986 */ /* 0x0001e8000c101d0c */
[----:B------:R0:W-:Y:S01]  /*17c0*/  STG.E.64 desc[UR12][R18.64], R14 ;  /* 0x0000000e12007986 */ /* 0x0001e2000c101b0c */
[----:B------:R-:W-:Y:S05]  /*17d0*/  BRA `(.L_x_23) ;  /* 0x0000000000887947 */ /* 0x000fea0003800000 */
.L_x_22:
[C---:B------:R-:W-:Y:S01]  /*17e0*/  ISETP.GE.AND P4, PT, R16.reuse, UR29, PT ;  /* 0x0000001d10007c0c */ /* 0x040fe2000bf86270 */
[C---:B------:R-:W-:Y:S01]  /*17f0*/  VIADD R24, R16.reuse, 0x1 ;  /* 0x0000000110187836 */ /* 0x040fe20000000000 */
[----:B------:R-:W-:Y:S01]  /*1800*/  IADD3 R25, R16, 0x2, RZ ;  /* 0x0000000210197810 */ /* 0x000fe20007ffe0ff */
[----:B------:R-:W-:Y:S03]  /*1810*/  BSSY B1, `(.L_x_24) ;  /* 0x0000012000017945 */ /* 0x000fe60003800000 */
[----:B------:R-:W-:Y:S01]  /*1820*/  ISETP.GE.AND P1, PT, R24, UR29, PT ;  /* 0x0000001d18007c0c */ /* 0x000fe2000bf26270 */
[----:B------:R-:W-:Y:S01]  /*1830*/  VIADD R24, R16, 0x3 ;  /* 0x0000000310187836 */ /* 0x000fe20000000000 */
[----:B------:R-:W-:-:S04]  /*1840*/  ISETP.GE.AND P2, PT, R25, UR29, PT ;  /* 0x0000001d19007c0c */ /* 0x000fc8000bf46270 */
[----:B------:R-:W-:Y:S01]  /*1850*/  ISETP.GE.AND P3, PT, R24, UR29, PT ;  /* 0x0000001d18007c0c */ /* 0x000fe2000bf66270 */
[----:B------:R-:W-:-:S12]  /*1860*/  @P4 BRA `(.L_x_25) ;  /* 0x0000000000304947 */ /* 0x000fd80003800000 */
[----:B------:R-:W-:Y:S01]  /*1870*/  IADD3 R20, P4, R20, UR16, RZ ;  /* 0x0000001014147c10 */ /* 0x000fe2000ff9e0ff */
[C---:B------:R-:W-:Y:S01]  /*1880*/  IMAD.SHL.U32 R24, R23.reuse, 0x4, RZ ;  /* 0x0000000417187824 */ /* 0x040fe200078e00ff */
[----:B------:R-:W-:Y:S02]  /*1890*/  SHF.L.U64.HI R25, R23, 0x2, R22 ;  /* 0x0000000217197819 */ /* 0x000fe40000010216 */
[----:B------:R-:W-:Y:S02]  /*18a0*/  IADD3.X R21, R21, UR17, RZ, P4, !PT ;  /* 0x0000001115157c10 */ /* 0x000fe4000a7fe4ff */
[C---:B------:R-:W-:Y:S02]  /*18b0*/  IADD3 R22, P4, R24.reuse, UR18, RZ ;  /* 0x0000001218167c10 */ /* 0x040fe4000ff9e0ff */
[----:B------:R-:W-:Y:S01]  /*18c0*/  IADD3 R24, P5, R24, UR20, RZ ;  /* 0x0000001418187c10 */ /* 0x000fe2000ffbe0ff */
[----:B------:R1:W-:Y:S01]  /*18d0*/  STG.E.U16 desc[UR12][R20.64], R27 ;  /* 0x0000001b14007986 */ /* 0x0003e2000c10150c */
[----:B------:R-:W-:-:S02]  /*18e0*/  IADD3.X R23, R25, UR19, RZ, P4, !PT ;  /* 0x0000001319177c10 */ /* 0x000fc4000a7fe4ff */
[----:B------:R-:W-:-:S03]  /*18f0*/  IADD3.X R25, R25, UR21, RZ, P5, !PT ;  /* 0x0000001519197c10 */ /* 0x000fc6000affe4ff */
[----:B------:R1:W-:Y:S04]  /*1900*/  STG.E desc[UR12][R22.64], R4 ;  /* 0x0000000416007986 */ /* 0x0003e8000c10190c */
[----:B------:R1:W-:Y:S04]  /*1910*/  STG.E desc[UR12][R24.64], R8 ;  /* 0x0000000818007986 */ /* 0x0003e8000c10190c */
[----:B------:R1:W-:Y:S02]  /*1920*/  STG.E.U16 desc[UR12][R18.64], R29 ;  /* 0x0000001d12007986 */ /* 0x0003e4000c10150c */
.L_x_25:
[----:B------:R-:W-:Y:S05]  /*1930*/  BSYNC B1 ;  /* 0x0000000000017941 */ /* 0x000fea0003800000 */
.L_x_24:
        /* <DEDUP_REMOVED lines=12> */
.L_x_23:
[----:B------:R-:W-:Y:S01]  /*1a00*/  IADD3 R16, R16, UR7, RZ ;  /* 0x0000000710107c10 */ /* 0x000fe2000fffe0ff */
[----:B------:R-:W-:-:S03]  /*1a10*/  VIADD R17, R17, 0x1 ;  /* 0x0000000111117836 */ /* 0x000fc60000000000 */
[----:B------:R-:W-:-:S13]  /*1a20*/  ISETP.GE.AND P1, PT, R16, UR29, PT ;  /* 0x0000001d10007c0c */ /* 0x000fda000bf26270 */
[----:B------:R-:W-:Y:S05]  /*1a30*/  @!P1 BRA `(.L_x_26) ;  /* 0xffffffe800a89947 */ /* 0x000fea000383ffff */
[----:B------:R-:W-:Y:S05]  /*1a40*/  BSYNC B0 ;  /* 0x0000000000007941 */ /* 0x000fea0003800000 */
.L_x_15:
[----:B------:R-:W-:Y:S05]  /*1a50*/  EXIT ;  /* 0x000000000000794d */ /* 0x000fea0003800000 */
.L_x_27:
        /* <DEDUP_REMOVED lines=10> */
.L_x_955:


//--------------------- .text._Z25multi_tensor_apply_kernelI18TensorListMetadataILi6EE34DistAdamWithParamRemaindersFunctorIfEJPfffffff10adamMode_tfEEvlPViT_T0_DpT1_ --------------------------
	.section	.text._Z25multi_tensor_apply_kernelI18TensorListMetadataILi6EE34DistAdamWithParamRemaindersFunctorIfEJPfffffff10adamMode_tfEEvlPViT_T0_DpT1_,"ax",@progbits
	.align	128
        .global         _Z25multi_tensor_apply_kernelI18TensorListMetadataILi6EE34DistAdamWithParamRemaindersFunctorIfEJPfffffff10adamMode_tfEEvlPViT_T0_DpT1_
        .type           _Z25multi_tensor_apply_kernelI18TensorListMetadataILi6EE34DistAdamWithParamRemaindersFunctorIfEJPfffffff10adamMode_tfEEvlPViT_T0_DpT1_,@function
        .size           _Z25multi_tensor_apply_kernelI18TensorListMetadataILi6EE34DistAdamWithParamRemaindersFunctorIfEJPfffffff10adamMode_tfEEvlPViT_T0_DpT1_,(.L_x_956 - _Z25multi_tensor_apply_kernelI18TensorListMetadataILi6EE34DistAdamWithParamRemaindersFunctorIfEJPfffffff10adamMode_tfEEvlPViT_T0_DpT1_)
        .other          _Z25multi_tensor_apply_kernelI18TensorListMetadataILi6EE34DistAdamWithParamRemaindersFunctorIfEJPfffffff10adamMode_tfEEvlPViT_T0_DpT1_,@"STO_CUDA_ENTRY STV_DEFAULT"
_Z25multi_tensor_apply_kernelI18TensorListMetadataILi6EE34DistAdamWithParamRemaindersFunctorIfEJPfffffff10adamMode_tfEEvlPViT_T0_DpT1_:
.text._Z25multi_tensor_apply_kernelI18TensorListMetadataILi6EE34DistAdamWithParamRemaindersFunctorIfEJPfffffff10adamMode_tfEEvlPViT_T0_DpT1_:
[----:B------:R-:W-:Y:S08]  /*0000*/  LDC R1, c[0x0][0x28] ;  /* 0x00000a00ff017b82 */ /* 0x000ff00000000800 */
[----:B------:R-:W0:Y:S01]  /*0010*/  S2UR UR5, SR_CTAID.X ;  /* 0x00000000000579c3 */ /* 0x000e220000002500 */
[----:B------:R-:W-:-:S07]  /*0020*/  ULDC.64 UR18, c[0x0][0x208] ;  /* 0x0000820000127ab9 */ /* 0x000fce0000000a00 */
[----:B------:R-:W1:Y:S01]  /*0030*/  LDC R21, c[0x0][0x210] ;  /* 0x00008400ff157b82 */ /* 0x000e620000000800 */
[----:B------:R-:W-:-:S07]  /*0040*/  UMOV UR6, 0x10 ;  /* 0x0000001000067882 */ /* 0x000fce0000000000 */
[----:B------:R-:W2:Y:S01]  /*0050*/  LDC.64 R2, c[0x0][0xdb0] ;  /* 0x00036c00ff027b82 */ /* 0x000ea20000000a00 */
[----:B0-----:R-:W-:-:S12]  /*0060*/  ULEA UR4, UR5, UR6, 0x2 ;  /* 0x0000000605047291 */ /* 0x001fd8000f8e103f */
[----:B------:R-:W-:Y:S02]  /*0070*/  ULDC UR4, c[0x0][UR4+0x890] ;  /* 0x0002240004047abb */ /* 0x000fe40008000800 */
[----:B-1----:R-:W-:Y:S01]  /*0080*/  IMAD R20, R21, UR4, RZ ;  /* 0x0000000415147c24 */ /* 0x002fe2000f8e02ff */
[----:B------:R-:W-:Y:S01]  /*0090*/  ULDC.U8 UR4, c[0x0][UR5+0x760] ;  /* 0x0001d80005047abb */ /* 0x000fe20008000000 */
[----:B--2---:R0:W5:Y:S01]  /*00a0*/  LDG.E R0, desc[UR18][R2.64] ;  /* 0x0000001202007981 */ /* 0x004162000c1e1900 */
[----:B------:R-:W-:Y:S01]  /*00b0*/  ULEA UR4, UR4, UR6, 0x3 ;  /* 0x0000000604047291 */ /* 0x000fe2000f8e183f */
[----:B0-----:R-:W-:-:S11]  /*00c0*/  IMAD.MOV R2, RZ, RZ, -R20 ;  /* 0x000000ffff027224 */ /* 0x001fd600078e0a14 */
[----:B------:R-:W-:Y:S01]  /*00d0*/  ULDC UR5, c[0x0][UR4+0x690] ;  /* 0x0001a40004057abb */ /* 0x000fe20008000800 */
[----:B------:R-:W-:Y:S01]  /*00e0*/  ULDC.64 UR8, c[0x0][UR4+0x210] ;  /* 0x0000840004087abb */ /* 0x000fe20008000a00 */
[----:B------:R-:W-:Y:S01]  /*00f0*/  VIADDMNMX R21, R2, UR5, R21, PT ;  /* 0x0000000502157c46 */ /* 0x000fe2000b800115 */
[----:B------:R-:W-:Y:S01]  /*0100*/  ULDC.64 UR10, c[0x0][UR4+0x2d0] ;  /* 0x0000b400040a7abb */ /* 0x000fe20008000a00 */
[----:B------:R-:W-:Y:S01]  /*0110*/  ULDC.64 UR12, c[0x0][UR4+0x390] ;  /* 0x0000e400040c7abb */ /* 0x000fe20008000a00 */
[----:B------:R-:W-:Y:S01]  /*0120*/  ULDC.64 UR14, c[0x0][UR4+0x450] ;  /* 0x00011400040e7abb */ /* 0x000fe20008000a00 */
[----:B------:R-:W-:Y:S01]  /*0130*/  LOP3.LUT P0, RZ, R21, 0x3, RZ, 0xc0, !PT ;  /* 0x0000000315ff7812 */ /* 0x000fe2000780c0ff */
[----:B------:R-:W-:Y:S01]  /*0140*/  ULDC.64 UR16, c[0x0][UR4+0x510] ;  /* 0x0001440004107abb */ /* 0x000fe20008000a00 */
[----:B------:R-:W-:Y:S01]  /*0150*/  ULDC.64 UR4, c[0x0][UR4+0x5d0] ;  /* 0x0001740004047abb */ /* 0x000fe20008000a00 */
[----:B------:R-:W-:-:S10]  /*0160*/  PRMT R2, RZ, 0x7610, R2 ;  /* 0x00007610ff027816 */ /* 0x000fd40000000002 */
[----:B------:R-:W-:Y:S05]  /*0170*/  @P0 BRA `(.L_x_28) ;  /* 0x0000000000500947 */ /* 0x000fea0003800000 */
[----:B------:R-:W-:-:S04]  /*0180*/  IMAD.SHL.U32 R4, R20, 0x2, RZ ;  /* 0x0000000214047824 */ /* 0x000fc800078e00ff */
[C---:B------:R-:W-:Y:S02]  /*0190*/  VIADD R5, R4.reuse, UR8 ;  /* 0x0000000804057c36 */ /* 0x040fe40008000000 */
[----:B------:R-:W-:-:S03]  /*01a0*/  VIADD R3, R4, UR10 ;  /* 0x0000000a04037c36 */ /* 0x000fc60008000000 */
[----:B------:R-:W-:Y:S02]  /*01b0*/  LOP3.LUT P0, RZ, R5, 0x7, RZ, 0xc0, !PT ;  /* 0x0000000705ff7812 */ /* 0x000fe4000780c0ff */
[----:B------:R-:W-:-:S04]  /*01c0*/  LOP3.LUT P1, RZ, R3, 0x7, RZ, 0xc0, !PT ;  /* 0x0000000703ff7812 */ /* 0x000fc8000782c0ff */
[----:B------:R-:W-:-:S13]  /*01d0*/  PLOP3.LUT P0, PT, P0, P1, PT, 0xa8, 0x0 ;  /* 0x000000000000781c */ /* 0x000fda0000703570 */
[----:B------:R-:W-:Y:S05]  /*01e0*/  @P0 BRA `(.L_x_28) ;  /* 0x0000000000340947 */ /* 0x000fea0003800000 */
[----:B------:R-:W-:-:S04]  /*01f0*/  IMAD.SHL.U32 R3, R20, 0x4, RZ ;  /* 0x0000000414037824 */ /* 0x000fc800078e00ff */
[----:B------:R-:W-:-:S05]  /*0200*/  VIADD R5, R3, UR12 ;  /* 0x0000000c03057c36 */ /* 0x000fca0008000000 */
[----:B------:R-:W-:-:S13]  /*0210*/  LOP3.LUT P0, RZ, R5, 0xf, RZ, 0xc0, !PT ;  /* 0x0000000f05ff7812 */ /* 0x000fda000780c0ff */
[----:B------:R-:W-:Y:S05]  /*0220*/  @P0 BRA `(.L_x_28) ;  /* 0x0000000000240947 */ /* 0x000fea0003800000 */
[C---:B------:R-:W-:Y:S02]  /*0230*/  VIADD R5, R3.reuse, UR14 ;  /* 0x0000000e03057c36 */ /* 0x040fe40008000000 */
[----:B------:R-:W-:-:S03]  /*0240*/  VIADD R3, R3, UR16 ;  /* 0x0000001003037c36 */ /* 0x000fc60008000000 */
[----:B------:R-:W-:Y:S02]  /*0250*/  LOP3.LUT P0, RZ, R5, 0xf, RZ, 0xc0, !PT ;  /* 0x0000000f05ff7812 */ /* 0x000fe4000780c0ff */
[----:B------:R-:W-:-:S04]  /*0260*/  LOP3.LUT P1, RZ, R3, 0xf, RZ, 0xc0, !PT ;  /* 0x0000000f03ff7812 */ /* 0x000fc8000782c0ff */
[----:B------:R-:W-:-:S13]  /*0270*/  PLOP3.LUT P0, PT, P0, P1, PT, 0xa8, 0x0 ;  /* 0x000000000000781c */ /* 0x000fda0000703570 */
[----:B------:R-:W-:-:S05]  /*0280*/  @!P0 VIADD R3, R4, UR4 ;  /* 0x0000000404038c36 */ /* 0x000fca0008000000 */
[----:B------:R-:W-:-:S04]  /*0290*/  @!P0 LOP3.LUT P1, RZ, R3, 0x7, RZ, 0xc0, !PT ;  /* 0x0000000703ff8812 */ /* 0x000fc8000782c0ff */
[----:B------:R-:W-:-:S04]  /*02a0*/  @!P0 SEL R3, RZ, 0x1, P1 ;  /* 0x00000001ff038807 */ /* 0x000fc80000800000 */
[----:B------:R-:W-:-:S07]  /*02b0*/  @!P0 PRMT R2, R3, 0x7610, R2 ;  /* 0x0000761003028816 */ /* 0x000fce0000000002 */
.L_x_28:
[----:B------:R-:W0:Y:S02]  /*02c0*/  S2R R22, SR_TID.X ;  /* 0x0000000000167919 */ /* 0x000e240000002100 */
[----:B0-----:R-:W-:-:S05]  /*02d0*/  IMAD.SHL.U32 R22, R22, 0x4, RZ ;  /* 0x0000000416167824 */ /* 0x001fca00078e00ff */
[----:B------:R-:W-:-:S13]  /*02e0*/  ISETP.GE.AND P0, PT, R22, R21, PT ;  /* 0x000000151600720c */ /* 0x000fda0003f06270 */
[----:B------:R-:W-:Y:S05]  /*02f0*/  @P0 EXIT ;  /* 0x000000000000094d */ /* 0x000fea0003800000 */
[----:B------:R-:W-:Y:S01]  /*0300*/  PRMT R2, R2, 0x9910, RZ ;  /* 0x0000991002027816 */ /* 0x000fe200000000ff */
[----:B------:R-:W-:Y:S01]  /*0310*/  BSSY B0, `(.L_x_29) ;  /* 0x0000150000007945 */ /* 0x000fe20003800000 */
[----:B------:R-:W-:Y:S01]  /*0320*/  IMAD.MOV.U32 R23, RZ, RZ, R22 ;  /* 0x000000ffff177224 */ /* 0x000fe200078e0016 */
[----:B------:R-:W-:Y:S01]  /*0330*/  ULDC UR6, c[0x0][0x0] ;  /* 0x0000000000067ab9 */ /* 0x000fe20000000800 */
[----:B------:R-:W-:Y:S01]  /*0340*/  ISETP.NE.AND P1, PT, R2, RZ, PT ;  /* 0x000000ff0200720c */ /* 0x000fe20003f25270 */
[----:B------:R-:W-:Y:S01]  /*0350*/  IMAD.MOV.U32 R25, RZ, RZ, RZ ;  /* 0x000000ffff197224 */ /* 0x000fe200078e00ff */
[----:B------:R-:W-:Y:S01]  /*0360*/  ULDC UR24, c[0x0][0xdc8] ;  /* 0x0003720000187ab9 */ /* 0x000fe20000000800 */
[----:B------:R-:W-:Y:S01]  /*0370*/  USHF.L.U32 UR6, UR6, 0x2, URZ ;  /* 0x0000000206067899 */ /* 0x000fe2000800063f */
[----:B------:R-:W-:Y:S01]  /*0380*/  ULDC UR25, c[0x0][0xdd4] ;  /* 0x0003750000197ab9 */ /* 0x000fe20000000800 */
[----:B------:R-:W-:Y:S01]  /*0390*/  ULDC UR7, c[0x0][0xdd0] ;  /* 0x0003740000077ab9 */ /* 0x000fe20000000800 */
[----:B------:R-:W-:Y:S01]  /*03a0*/  ULDC UR26, c[0x0][0xdcc] ;  /* 0x00037300001a7ab9 */ /* 0x000fe20000000800 */
[----:B------:R-:W-:Y:S01]  /*03b0*/  ULDC.64 UR20, c[0x0][0xdb8] ;  /* 0x00036e0000147ab9 */ /* 0x000fe20000000a00 */
[----:B------:R-:W-:-:S07]  /*03c0*/  ULDC.64 UR22, c[0x0][0xdc0] ;  /* 0x0003700000167ab9 */ /* 0x000fce0000000a00 */
.L_x_40:
[----:B01----:R-:W-:Y:S01]  /*03d0*/  SHF.R.S32.HI R5, RZ, 0x1f, R20 ;  /* 0x0000001fff057819 */ /* 0x003fe20000011414 */
[----:B------:R-:W-:Y:S01]  /*03e0*/  IMAD R7, R25, UR6, R22 ;  /* 0x0000000619077c24 */ /* 0x000fe2000f8e0216 */
[C---:B------:R-:W-:Y:S02]  /*03f0*/  LEA R9, P0, R20.reuse, 0x2, 0x1 ;  /* 0x0000000214097811 */ /* 0x040fe400078008ff */
[C---:B------:R-:W-:Y:S02]  /*0400*/  LEA R11, P2, R20.reuse, 0x4, 0x2 ;  /* 0x00000004140b7811 */ /* 0x040fe400078410ff */
[C-C-:B------:R-:W-:Y:S02]  /*0410*/  LEA.HI.X R10, R20.reuse, RZ, R5.reuse, 0x1, P0 ;  /* 0x000000ff140a7211 */ /* 0x140fe400000f0c05 */
[----:B------:R-:W-:Y:S02]  /*0420*/  LEA.HI.X R12, R20, RZ, R5, 0x2, P2 ;  /* 0x000000ff140c7211 */ /* 0x000fe400010f1405 */
[----:B------:R-:W-:-:S02]  /*0430*/  IADD3 R2, P0, R9, UR10, RZ ;  /* 0x0000000a09027c10 */ /* 0x000fc4000ff1e0ff */
[C---:B------:R-:W-:Y:S02]  /*0440*/  IADD3 R16, P3, R11.reuse, UR12, RZ ;  /* 0x0000000c0b107c10 */ /* 0x040fe4000ff7e0ff */
[----:B------:R-:W-:Y:S02]  /*0450*/  IADD3 R18, P2, R11, UR14, RZ ;  /* 0x0000000e0b127c10 */ /* 0x000fe4000ff5e0ff */
[----:B------:R-:W-:Y:S02]  /*0460*/  IADD3.X R3, R10, UR11, RZ, P0, !PT ;  /* 0x0000000b0a037c10 */ /* 0x000fe400087fe4ff */
[C---:B------:R-:W-:Y:S02]  /*0470*/  IADD3.X R17, R12.reuse, UR13, RZ, P3, !PT ;  /* 0x0000000d0c117c10 */ /* 0x040fe40009ffe4ff */
[----:B------:R-:W-:Y:S01]  /*0480*/  IADD3.X R19, R12, UR15, RZ, P2, !PT ;  /* 0x0000000f0c137c10 */ /* 0x000fe200097fe4ff */
[----:B------:R-:W-:Y:S01]  /*0490*/  IMAD.WIDE R2, R7, 0x2, R2 ;  /* 0x0000000207027825 */ /* 0x000fe200078e0202 */
[----:B------:R-:W-:-:S03]  /*04a0*/  SHF.R.S32.HI R8, RZ, 0x1f, R7 ;  /* 0x0000001fff087819 */ /* 0x000fc60000011407 */
[----:B------:R-:W-:-:S04]  /*04b0*/  IMAD.WIDE R16, R7, 0x4, R16 ;  /* 0x0000000407107825 */ /* 0x000fc800078e0210 */
[----:B------:R-:W-:Y:S01]  /*04c0*/  IMAD.WIDE R18, R7, 0x4, R18 ;  /* 0x0000000407127825 */ /* 0x000fe200078e0212 */
[----:B------:R-:W-:Y:S06]  /*04d0*/  @!P1 BRA `(.L_x_30) ;  /* 0x0000000000789947 */ /* 0x000fec0003800000 */
[----:B------:R-:W-:-:S04]  /*04e0*/  IADD3 R6, P0, R20, R23, RZ ;  /* 0x0000001714067210 */ /* 0x000fc80007f1e0ff */
[----:B------:R-:W-:Y:S01]  /*04f0*/  LEA.HI.X.SX32 R5, R23, R5, 0x1, P0 ;  /* 0x0000000517057211 */ /* 0x000fe200000f0eff */
[C---:B------:R-:W-:Y:S02]  /*0500*/  IMAD.SHL.U32 R26, R6.reuse, 0x2, RZ ;  /* 0x00000002061a7824 */ /* 0x040fe400078e00ff */
[C---:B------:R-:W-:Y:S01]  /*0510*/  IMAD.SHL.U32 R12, R6.reuse, 0x4, RZ ;  /* 0x00000004060c7824 */ /* 0x040fe200078e00ff */
[----:B------:R-:W-:Y:S02]  /*0520*/  SHF.L.U64.HI R4, R6, 0x1, R5 ;  /* 0x0000000106047819 */ /* 0x000fe40000010205 */
[C---:B------:R-:W-:Y:S02]  /*0530*/  IADD3 R28, P0, R26.reuse, UR8, RZ ;  /* 0x000000081a1c7c10 */ /* 0x040fe4000ff1e0ff */
[----:B------:R-:W-:Y:S02]  /*0540*/  IADD3 R26, P2, R26, UR10, RZ ;  /* 0x0000000a1a1a7c10 */ /* 0x000fe4000ff5e0ff */
[----:B------:R-:W-:-:S02]  /*0550*/  IADD3.X R29, R4, UR9, RZ, P0, !PT ;  /* 0x00000009041d7c10 */ /* 0x000fc400087fe4ff */
[----:B------:R-:W-:Y:S02]  /*0560*/  IADD3.X R27, R4, UR11, RZ, P2, !PT ;  /* 0x0000000b041b7c10 */ /* 0x000fe400097fe4ff */
[C---:B------:R-:W-:Y:S02]  /*0570*/  IADD3 R4, P0, R12.reuse, UR12, RZ ;  /* 0x0000000c0c047c10 */ /* 0x040fe4000ff1e0ff */
[----:B------:R-:W-:Y:S01]  /*0580*/  IADD3 R8, P2, R12, UR14, RZ ;  /* 0x0000000e0c087c10 */ /* 0x000fe2000ff5e0ff */
[----:B------:R-:W2:Y:S01]  /*0590*/  LDG.E.64 R28, desc[UR18][R28.64] ;  /* 0x000000121c1c7981 */ /* 0x000ea2000c1e1b00 */
[----:B------:R-:W-:Y:S02]  /*05a0*/  SHF.L.U64.HI R6, R6, 0x2, R5 ;  /* 0x0000000206067819 */ /* 0x000fe40000010205 */
[----:B------:R-:W-:Y:S01]  /*05b0*/  IADD3 R12, P3, R12, UR16, RZ ;  /* 0x000000100c0c7c10 */ /* 0x000fe2000ff7e0ff */
[----:B------:R-:W3:Y:S01]  /*05c0*/  LDG.E.64 R26, desc[UR18][R26.64] ;  /* 0x000000121a1a7981 */ /* 0x000ee2000c1e1b00 */
[----:B------:R-:W-:-:S02]  /*05d0*/  IADD3.X R5, R6, UR13, RZ, P0, !PT ;  /* 0x0000000d06057c10 */ /* 0x000fc400087fe4ff */
[C---:B------:R-:W-:Y:S02]  /*05e0*/  IADD3.X R9, R6.reuse, UR15, RZ, P2, !PT ;  /* 0x0000000f06097c10 */ /* 0x040fe400097fe4ff */
[----:B------:R-:W-:Y:S02]  /*05f0*/  IADD3.X R13, R6, UR17, RZ, P3, !PT ;  /* 0x00000011060d7c10 */ /* 0x000fe40009ffe4ff */
[----:B------:R-:W5:Y:S04]  /*0600*/  LDG.E.128 R4, desc[UR18][R4.64] ;  /* 0x0000001204047981 */ /* 0x000f68000c1e1d00 */
[----:B------:R-:W5:Y:S04]  /*0610*/  LDG.E.128 R8, desc[UR18][R8.64] ;  /* 0x0000001208087981 */ /* 0x000f68000c1e1d00 */
[----:B------:R-:W5:Y:S01]  /*0620*/  LDG.E.128 R12, desc[UR18][R12.64] ;  /* 0x000000120c0c7981 */ /* 0x000f62000c1e1d00 */
[----:B--2---:R-:W-:-:S02]  /*0630*/  SHF.R.U64 R33, R28, 0x10, R29 ;  /* 0x000000101c217819 */ /* 0x004fc4000000121d */
[----:B------:R-:W-:Y:S02]  /*0640*/  PRMT R24, R28, 0x7610, R24 ;  /* 0x000076101c187816 */ /* 0x000fe40000000018 */
[----:B------:R-:W-:Y:S02]  /*0650*/  SHF.R.U32.HI R31, RZ, 0x10, R29 ;  /* 0x00000010ff1f7819 */ /* 0x000fe4000001161d */
[----:B------:R-:W-:Y:S02]  /*0660*/  PRMT R30, R29, 0x7610, R30 ;  /* 0x000076101d1e7816 */ /* 0x000fe4000000001e */
[C-C-:B---3--:R-:W-:Y:S02]  /*0670*/  SHF.R.U64 R36, R26.reuse, 0x10, R27.reuse ;  /* 0x000000101a247819 */ /* 0x148fe4000000121b */
[----:B------:R-:W-:Y:S02]  /*0680*/  PRMT R34, R26, 0x7610, R34 ;  /* 0x000076101a227816 */ /* 0x000fe40000000022 */
[----:B------:R-:W-:-:S02]  /*0690*/  SHF.R.U32.HI R32, RZ, 0x10, R27 ;  /* 0x00000010ff207819 */ /* 0x000fc4000001161b */
[----:B------:R-:W-:Y:S01]  /*06a0*/  PRMT R35, R27, 0x7610, R35 ;  /* 0x000076101b237816 */ /* 0x000fe20000000023 */
[----:B------:R-:W-:Y:S06]  /*06b0*/  BRA `(.L_x_31) ;  /* 0x00000004001c7947 */ /* 0x000fec0003800000 */
.L_x_30:
[----:B------:R-:W-:Y:S01]  /*06c0*/  IADD3 R26, P4, R11, UR16, RZ ;  /* 0x000000100b1a7c10 */ /* 0x000fe2000ff9e0ff */
[----:B------:R-:W-:Y:S01]  /*06d0*/  VIADD R4, R23, 0x1 ;  /* 0x0000000117047836 */ /* 0x000fe20000000000 */
[----:B------:R-:W-:Y:S01]  /*06e0*/  IADD3 R28, P0, R9, UR8, RZ ;  /* 0x00000008091c7c10 */ /* 0x000fe2000ff1e0ff */
[C---:B------:R-:W-:Y:S01]  /*06f0*/  VIADD R6, R23.reuse, 0x2 ;  /* 0x0000000217067836 */ /* 0x040fe20000000000 */
[----:B------:R-:W-:Y:S01]  /*0700*/  IADD3.X R12, R12, UR17, RZ, P4, !PT ;  /* 0x000000110c0c7c10 */ /* 0x000fe2000a7fe4ff */
[----:B------:R-:W-:Y:S01]  /*0710*/  BSSY B1, `(.L_x_32) ;  /* 0x0000026000017945 */ /* 0x000fe20003800000 */
[CC--:B------:R-:W-:Y:S02]  /*0720*/  ISETP.GE.AND P4, PT, R23.reuse, R21.reuse, PT ;  /* 0x000000151700720c */ /* 0x0c0fe40003f86270 */
[----:B------:R-:W-:Y:S01]  /*0730*/  ISETP.GE.AND P2, PT, R4, R21, PT ;  /* 0x000000150400720c */ /* 0x000fe20003f46270 */
[----:B------:R-:W-:Y:S01]  /*0740*/  VIADD R4, R23, 0x3 ;  /* 0x0000000317047836 */ /* 0x000fe20000000000 */
[----:B------:R-:W-:-:S02]  /*0750*/  IADD3.X R10, R10, UR9, RZ, P0, !PT ;  /* 0x000000090a0a7c10 */ /* 0x000fc400087fe4ff */
[C---:B------:R-:W-:Y:S02]  /*0760*/  LEA R28, P5, R7.reuse, R28, 0x1 ;  /* 0x0000001c071c7211 */ /* 0x040fe400078a08ff */
[C---:B------:R-:W-:Y:S02]  /*0770*/  LEA R26, P6, R7.reuse, R26, 0x2 ;  /* 0x0000001a071a7211 */ /* 0x040fe400078c10ff */
[-C--:B------:R-:W-:Y:S01]  /*0780*/  ISETP.GE.AND P0, PT, R4, R21.reuse, PT ;  /* 0x000000150400720c */ /* 0x080fe20003f06270 */
[----:B------:R-:W-:Y:S01]  /*0790*/  IMAD.MOV.U32 R4, RZ, RZ, RZ ;  /* 0x000000ffff047224 */ /* 0x000fe200078e00ff */
[C-C-:B------:R-:W-:Y:S02]  /*07a0*/  LEA.HI.X R29, R7.reuse, R10, R8.reuse, 0x1, P5 ;  /* 0x0000000a071d7211 */ /* 0x140fe400028f0c08 */
[----:B------:R-:W-:Y:S01]  /*07b0*/  LEA.HI.X R27, R7, R12, R8, 0x2, P6 ;  /* 0x0000000c071b7211 */ /* 0x000fe200030f1408 */
[----:B------:R-:W-:Y:S01]  /*07c0*/  IMAD.MOV.U32 R8, RZ, RZ, RZ ;  /* 0x000000ffff087224 */ /* 0x000fe200078e00ff */
[----:B------:R-:W-:Y:S01]  /*07d0*/  ISETP.GE.AND P3, PT, R6, R21, PT ;  /* 0x000000150600720c */ /* 0x000fe20003f66270 */
[----:B------:R-:W-:Y:S01]  /*07e0*/  IMAD.MOV.U32 R12, RZ, RZ, RZ ;  /* 0x000000ffff0c7224 */ /* 0x000fe200078e00ff */
[----:B------:R-:W-:-:S02]  /*07f0*/  PRMT R24, RZ, 0x7610, R24 ;  /* 0x00007610ff187816 */ /* 0x000fc40000000018 */
[----:B------:R-:W-:Y:S01]  /*0800*/  PRMT R34, RZ, 0x7610, R34 ;  /* 0x00007610ff227816 */ /* 0x000fe20000000022 */
[----:B------:R-:W-:Y:S08]  /*0810*/  @P4 BRA `(.L_x_33) ;  /* 0x0000000000544947 */ /* 0x000ff00003800000 */
        /* <DEDUP_REMOVED lines=8> */
[----:B------:R-:W-:Y:S02]  /*08a0*/  SHF.L.U64.HI R10, R4, 0x2, R5 ;  /* 0x00000002040a7819 */ /* 0x000fe40000010205 */
[C---:B------:R-:W-:Y:S01]  /*08b0*/  IADD3 R4, P6, R12.reuse, UR12, RZ ;  /* 0x0000000c0c047c10 */ /* 0x040fe2000ffde0ff */
[----:B------:R0:W5:Y:S01]  /*08c0*/  LDG.E.U16 R24, desc[UR18][R6.64] ;  /* 0x0000001206187981 */ /* 0x000162000c1e1500 */
[C---:B------:R-:W-:Y:S02]  /*08d0*/  IADD3 R8, P5, R12.reuse, UR14, RZ ;  /* 0x0000000e0c087c10 */ /* 0x040fe4000ffbe0ff */
[----:B------:R-:W-:Y:S02]  /*08e0*/  IADD3.X R35, R9, UR11, RZ, P4, !PT ;  /* 0x0000000b09237c10 */ /* 0x000fe4000a7fe4ff */
[----:B------:R-:W-:Y:S02]  /*08f0*/  IADD3 R12, P4, R12, UR16, RZ ;  /* 0x000000100c0c7c10 */ /* 0x000fe4000ff9e0ff */
[C---:B------:R-:W-:Y:S01]  /*0900*/  IADD3.X R5, R10.reuse, UR13, RZ, P6, !PT ;  /* 0x0000000d0a057c10 */ /* 0x040fe2000b7fe4ff */
[----:B------:R0:W5:Y:S01]  /*0910*/  LDG.E.U16 R34, desc[UR18][R34.64] ;  /* 0x0000001222227981 */ /* 0x000162000c1e1500 */
[----:B------:R-:W-:-:S02]  /*0920*/  IADD3.X R9, R10, UR15, RZ, P5, !PT ;  /* 0x0000000f0a097c10 */ /* 0x000fc4000affe4ff */
[----:B------:R-:W-:Y:S01]  /*0930*/  IADD3.X R13, R10, UR17, RZ, P4, !PT ;  /* 0x000000110a0d7c10 */ /* 0x000fe2000a7fe4ff */
[----:B------:R0:W5:Y:S04]  /*0940*/  LDG.E R4, desc[UR18][R4.64] ;  /* 0x0000001204047981 */ /* 0x000168000c1e1900 */
[----:B------:R0:W5:Y:S04]  /*0950*/  LDG.E R8, desc[UR18][R8.64] ;  /* 0x0000001208087981 */ /* 0x000168000c1e1900 */
[----:B------:R0:W5:Y:S02]  /*0960*/  LDG.E R12, desc[UR18][R12.64] ;  /* 0x000000120c0c7981 */ /* 0x000164000c1e1900 */
.L_x_33:
[----:B------:R-:W-:Y:S05]  /*0970*/  BSYNC B1 ;  /* 0x0000000000017941 */ /* 0x000fea0003800000 */
.L_x_32:
[----:B------:R-:W-:Y:S01]  /*0980*/  PRMT R33, RZ, 0x7610, R33 ;  /* 0x00007610ff217816 */ /* 0x000fe20000000021 */
[----:B0-----:R-:W-:Y:S01]  /*0990*/  IMAD.MOV.U32 R13, RZ, RZ, RZ ;  /* 0x000000ffff0d7224 */ /* 0x001fe200078e00ff */
[----:B------:R-:W-:Y:S02]  /*09a0*/  PRMT R30, RZ, 0x7610, R30 ;  /* 0x00007610ff1e7816 */ /* 0x000fe4000000001e */
[----:B------:R-:W-:Y:S02]  /*09b0*/  CS2R R14, SRZ ;  /* 0x00000000000e7805 */ /* 0x000fe4000001ff00 */
[----:B------:R-:W-:Y:S01]  /*09c0*/  PRMT R31, RZ, 0x7610, R31 ;  /* 0x00007610ff1f7816 */ /* 0x000fe2000000001f */
[----:B------:R-:W-:Y:S01]  /*09d0*/  IMAD.MOV.U32 R5, RZ, RZ, RZ ;  /* 0x000000ffff057224 */ /* 0x000fe200078e00ff */
[----:B------:R-:W-:Y:S01]  /*09e0*/  PRMT R36, RZ, 0x7610, R36 ;  /* 0x00007610ff247816 */ /* 0x000fe20000000024 */
[----:B------:R-:W-:Y:S01]  /*09f0*/  IMAD.MOV.U32 R9, RZ, RZ, RZ ;  /* 0x000000ffff097224 */ /* 0x000fe200078e00ff */
[----:B------:R-:W-:-:S02]  /*0a00*/  PRMT R35, RZ, 0x7610, R35 ;  /* 0x00007610ff237816 */ /* 0x000fc40000000023 */
[----:B------:R-:W-:Y:S02]  /*0a10*/  CS2R R6, SRZ ;  /* 0x0000000000067805 */ /* 0x000fe4000001ff00 */
[----:B------:R-:W-:Y:S02]  /*0a20*/  PRMT R32, RZ, 0x7610, R32 ;  /* 0x00007610ff207816 */ /* 0x000fe40000000020 */
[----:B------:R-:W-:Y:S01]  /*0a30*/  CS2R R10, SRZ ;  /* 0x00000000000a7805 */ /* 0x000fe2000001ff00 */
[----:B------:R0:W5:Y:S04]  /*0a40*/  @!P2 LDG.E.U16 R33, desc[UR18][R28.64] ;  /* 0x000000121c21a981 */ /* 0x000168000c1e1500 */
[----:B------:R0:W5:Y:S04]  /*0a50*/  @!P3 LDG.E.U16 R30, desc[UR18][R28.64+0x2] ;  /* 0x000002121c1eb981 */ /* 0x000168000c1e1500 */
[----:B------:R0:W5:Y:S04]  /*0a60*/  @!P0 LDG.E.U16 R31, desc[UR18][R28.64+0x4] ;  /* 0x000004121c1f8981 */ /* 0x000168000c1e1500 */
[----:B------:R0:W5:Y:S04]  /*0a70*/  @!P2 LDG.E R13, desc[UR18][R26.64] ;  /* 0x000000121a0da981 */ /* 0x000168000c1e1900 */
[----:B------:R0:W5:Y:S04]  /*0a80*/  @!P3 LDG.E R14, desc[UR18][R26.64+0x4] ;  /* 0x000004121a0eb981 */ /* 0x000168000c1e1900 */
[----:B------:R0:W5:Y:S04]  /*0a90*/  @!P0 LDG.E R15, desc[UR18][R26.64+0x8] ;  /* 0x000008121a0f8981 */ /* 0x000168000c1e1900 */
[----:B------:R0:W5:Y:S04]  /*0aa0*/  @!P2 LDG.E.U16 R36, desc[UR18][R2.64] ;  /* 0x000000120224a981 */ /* 0x000168000c1e1500 */
[----:B------:R0:W5:Y:S04]  /*0ab0*/  @!P3 LDG.E.U16 R35, desc[UR18][R2.64+0x2] ;  /* 0x000002120223b981 */ /* 0x000168000c1e1500 */
[----:B------:R0:W5:Y:S04]  /*0ac0*/  @!P0 LDG.E.U16 R32, desc[UR18][R2.64+0x4] ;  /* 0x0000041202208981 */ /* 0x000168000c1e1500 */
[----:B------:R0:W5:Y:S04]  /*0ad0*/  @!P2 LDG.E R5, desc[UR18][R16.64] ;  /* 0x000000121005a981 */ /* 0x000168000c1e1900 */
[----:B------:R0:W5:Y:S04]  /*0ae0*/  @!P2 LDG.E R9, desc[UR18][R18.64] ;  /* 0x000000121209a981 */ /* 0x000168000c1e1900 */
[----:B------:R0:W5:Y:S04]  /*0af0*/  @!P3 LDG.E R6, desc[UR18][R16.64+0x4] ;  /* 0x000004121006b981 */ /* 0x000168000c1e1900 */
[----:B------:R0:W5:Y:S04]  /*0b00*/  @!P3 LDG.E R10, desc[UR18][R18.64+0x4] ;  /* 0x00000412120ab981 */ /* 0x000168000c1e1900 */
[----:B------:R0:W5:Y:S04]  /*0b10*/  @!P0 LDG.E R7, desc[UR18][R16.64+0x8] ;  /* 0x0000081210078981 */ /* 0x000168000c1e1900 */
[----:B------:R0:W5:Y:S02]  /*0b20*/  @!P0 LDG.E R11, desc[UR18][R18.64+0x8] ;  /* 0x00000812120b8981 */ /* 0x000164000c1e1900 */
.L_x_31:
[----:B0----5:R-:W-:Y:S02]  /*0b30*/  PRMT R27, R34, 0x9910, RZ ;  /* 0x00009910221b7816 */ /* 0x021fe400000000ff */
[----:B------:R-:W-:Y:S02]  /*0b40*/  ISETP.NE.AND P0, PT, RZ, UR7, PT ;  /* 0x00000007ff007c0c */ /* 0x000fe4000bf05270 */
[----:B------:R-:W-:Y:S02]  /*0b50*/  LEA.HI.SX32 R27, R27, R24, 0x11 ;  /* 0x000000181b1b7211 */ /* 0x000fe400078f8aff */
[----:B------:R-:W-:Y:S02]  /*0b60*/  PRMT R24, R36, 0x9910, RZ ;  /* 0x0000991024187816 */ /* 0x000fe400000000ff */
[----:B------:R-:W-:Y:S02]  /*0b70*/  PRMT R29, R35, 0x9910, RZ ;  /* 0x00009910231d7816 */ /* 0x000fe400000000ff */
[----:B------:R-:W-:-:S02]  /*0b80*/  LEA.HI.SX32 R33, R24, R33, 0x11 ;  /* 0x0000002118217211 */ /* 0x000fc400078f8aff */
[----:B------:R-:W-:Y:S02]  /*0b90*/  PRMT R24, R32, 0x9910, RZ ;  /* 0x0000991020187816 */ /* 0x000fe400000000ff */
[----:B------:R-:W-:Y:S02]  /*0ba0*/  LEA.HI.SX32 R30, R29, R30, 0x11 ;  /* 0x0000001e1d1e7211 */ /* 0x000fe400078f8aff */
[----:B------:R-:W-:Y:S02]  /*0bb0*/  LEA.HI.SX32 R29, R24, R31, 0x11 ;  /* 0x0000001f181d7211 */ /* 0x000fe400078f8aff */
[----:B------:R-:W-:Y:S01]  /*0bc0*/  PRMT R34, R34, 0x5410, R27 ;  /* 0x0000541022227816 */ /* 0x000fe2000000001b */
[----:B------:R-:W-:Y:S01]  /*0bd0*/  FMUL.FTZ R27, R0, R12 ;  /* 0x0000000c001b7220 */ /* 0x000fe20000410000 */
[----:B------:R-:W-:Y:S02]  /*0be0*/  PRMT R33, R36, 0x5410, R33 ;  /* 0x0000541024217816 */ /* 0x000fe40000000021 */
[----:B------:R-:W-:-:S02]  /*0bf0*/  PRMT R31, R35, 0x5410, R30 ;  /* 0x00005410231f7816 */ /* 0x000fc4000000001e */
[----:B------:R-:W-:Y:S01]  /*0c00*/  PRMT R24, R32, 0x5410, R29 ;  /* 0x0000541020187816 */ /* 0x000fe2000000001d */
[----:B------:R-:W-:Y:S06]  /*0c10*/  @!P0 BRA `(.L_x_34) ;  /* 0x0000000000d88947 */ /* 0x000fec0003800000 */
[C---:B------:R-:W-:Y:S01]  /*0c20*/  FMUL.FTZ R13, R0.reuse, R13 ;  /* 0x0000000d000d7220 */ /* 0x040fe20000410000 */
[----:B------:R-:W0:Y:S01]  /*0c30*/  MUFU.RCP R12, UR23 ;  /* 0x00000017000c7d08 */ /* 0x000e220008001000 */
[----:B------:R-:W-:Y:S01]  /*0c40*/  FMUL.FTZ R26, R27, R27 ;  /* 0x0000001b1b1a7220 */ /* 0x000fe20000410000 */
[C---:B------:R-:W-:Y:S01]  /*0c50*/  FMUL.FTZ R14, R0.reuse, R14 ;  /* 0x0000000e000e7220 */ /* 0x040fe20000410000 */
[----:B------:R-:W-:Y:S01]  /*0c60*/  FMUL.FTZ R28, R13, R13 ;  /* 0x0000000d0d1c7220 */ /* 0x000fe20000410000 */
[----:B------:R-:W-:Y:S01]  /*0c70*/  FMUL.FTZ R15, R0, R15 ;  /* 0x0000000f000f7220 */ /* 0x000fe20000410000 */
[----:B------:R-:W-:Y:S01]  /*0c80*/  FFMA.FTZ R29, R26, -UR21, R26 ;  /* 0x800000151a1d7c23 */ /* 0x000fe2000801001a */
[----:B------:R-:W-:Y:S01]  /*0c90*/  FFMA.FTZ R35, R27, -UR20, R27 ;  /* 0x800000141b237c23 */ /* 0x000fe2000801001b */
[----:B------:R-:W-:Y:S02]  /*0ca0*/  FFMA.FTZ R28, R28, -UR21, R28 ;  /* 0x800000151c1c7c23 */ /* 0x000fe4000801001c */
[----:B------:R-:W-:Y:S01]  /*0cb0*/  FFMA.FTZ R8, R8, UR21, R29 ;  /* 0x0000001508087c23 */ /* 0x000fe2000801001d */
[----:B------:R-:W-:Y:S01]  /*0cc0*/  FFMA.FTZ R4, R4, UR20, R35 ;  /* 0x0000001404047c23 */ /* 0x000fe20008010023 */
[----:B------:R-:W-:Y:S01]  /*0cd0*/  FFMA.FTZ R9, R9, UR21, R28 ;  /* 0x0000001509097c23 */ /* 0x000fe2000801001c */
[----:B------:R-:W-:-:S04]  /*0ce0*/  FMUL.FTZ R28, R14, R14 ;  /* 0x0000000e0e1c7220 */ /* 0x000fc80000410000 */
[----:B------:R-:W-:Y:S01]  /*0cf0*/  FFMA.FTZ R29, R28, -UR21, R28 ;  /* 0x800000151c1d7c23 */ /* 0x000fe2000801001c */
[----:B------:R-:W-:Y:S01]  /*0d00*/  FMUL.FTZ R28, R15, R15 ;  /* 0x0000000f0f1c7220 */ /* 0x000fe20000410000 */
[-C--:B0-----:R-:W-:Y:S01]  /*0d10*/  FMUL.FTZ R26, R8, R12.reuse ;  /* 0x0000000c081a7220 */ /* 0x081fe20000410000 */
[-C--:B------:R-:W-:Y:S01]  /*0d20*/  FMUL.FTZ R32, R9, R12.reuse ;  /* 0x0000000c09207220 */ /* 0x080fe20000410000 */
[----:B------:R-:W-:Y:S01]  /*0d30*/  FFMA.FTZ R10, R10, UR21, R29 ;  /* 0x000000150a0a7c23 */ /* 0x000fe2000801001d */
[----:B------:R-:W-:Y:S02]  /*0d40*/  FFMA.FTZ R30, R28, -UR21, R28 ;  /* 0x800000151c1e7c23 */ /* 0x000fe4000801001c */
[----:B------:R-:W0:Y:S02]  /*0d50*/  MUFU.SQRT R28, R32 ;  /* 0x00000020001c7308 */ /* 0x000e240000002000 */
[----:B------:R-:W-:Y:S01]  /*0d60*/  FFMA.FTZ R11, R11, UR21, R30 ;  /* 0x000000150b0b7c23 */ /* 0x000fe2000801001e */
[----:B------:R-:W-:-:S03]  /*0d70*/  FMUL.FTZ R30, R10, R12 ;  /* 0x0000000c0a1e7220 */ /* 0x000fc60000410000 */
[----:B------:R-:W-:Y:S02]  /*0d80*/  FMUL.FTZ R29, R11, R12 ;  /* 0x0000000c0b1d7220 */ /* 0x000fe40000410000 */
[----:B------:R-:W1:Y:S08]  /*0d90*/  MUFU.SQRT R26, R26 ;  /* 0x0000001a001a7308 */ /* 0x000e700000002000 */
[----:B------:R-:W2:Y:S01]  /*0da0*/  MUFU.SQRT R30, R30 ;  /* 0x0000001e001e7308 */ /* 0x000ea20000002000 */
[----:B0-----:R-:W-:-:S07]  /*0db0*/  FADD.FTZ R28, R28, UR24 ;  /* 0x000000181c1c7e21 */ /* 0x001fce0008010000 */
[----:B------:R-:W0:Y:S01]  /*0dc0*/  MUFU.SQRT R29, R29 ;  /* 0x0000001d001d7308 */ /* 0x000e220000002000 */
[----:B-1----:R-:W-:-:S07]  /*0dd0*/  FADD.FTZ R12, R26, UR24 ;  /* 0x000000181a0c7e21 */ /* 0x002fce0008010000 */
[----:B------:R-:W1:Y:S01]  /*0de0*/  MUFU.RCP R26, UR22 ;  /* 0x00000016001a7d08 */ /* 0x000e620008001000 */
[----:B--2---:R-:W-:Y:S01]  /*0df0*/  FADD.FTZ R32, R30, UR24 ;  /* 0x000000181e207e21 */ /* 0x004fe20008010000 */
[----:B------:R-:W-:-:S04]  /*0e00*/  FFMA.FTZ R30, R13, -UR20, R13 ;  /* 0x800000140d1e7c23 */ /* 0x000fc8000801000d */
[----:B------:R-:W-:Y:S02]  /*0e10*/  FFMA.FTZ R5, R5, UR20, R30 ;  /* 0x0000001405057c23 */ /* 0x000fe4000801001e */
[----:B------:R-:W2:Y:S01]  /*0e20*/  MUFU.RCP R12, R12 ;  /* 0x0000000c000c7308 */ /* 0x000ea20000001000 */
[----:B0-----:R-:W-:Y:S01]  /*0e30*/  FADD.FTZ R35, R29, UR24 ;  /* 0x000000181d237e21 */ /* 0x001fe20008010000 */
[----:B------:R-:W-:Y:S01]  /*0e40*/  FFMA.FTZ R29, R14, -UR20, R14 ;  /* 0x800000140e1d7c23 */ /* 0x000fe2000801000e */
[----:B------:R-:W-:-:S03]  /*0e50*/  FFMA.FTZ R14, R15, -UR20, R15 ;  /* 0x800000140f0e7c23 */ /* 0x000fc6000801000f */
[----:B------:R-:W-:Y:S01]  /*0e60*/  FFMA.FTZ R6, R6, UR20, R29 ;  /* 0x0000001406067c23 */ /* 0x000fe2000801001d */
[----:B------:R-:W-:Y:S01]  /*0e70*/  FFMA.FTZ R7, R7, UR20, R14 ;  /* 0x0000001407077c23 */ /* 0x000fe2000801000e */
[----:B------:R-:W0:Y:S01]  /*0e80*/  MUFU.RCP R28, R28 ;  /* 0x0000001c001c7308 */ /* 0x000e220000001000 */
[-C--:B-1----:R-:W-:Y:S01]  /*0e90*/  FMUL.FTZ R15, R4, R26.reuse ;  /* 0x0000001a040f7220 */ /* 0x082fe20000410000 */
[----:B------:R-:W-:-:S06]  /*0ea0*/  FMUL.FTZ R29, R5, R26 ;  /* 0x0000001a051d7220 */ /* 0x000fcc0000410000 */
[----:B------:R-:W1:Y:S01]  /*0eb0*/  MUFU.RCP R27, R32 ;  /* 0x00000020001b7308 */ /* 0x000e620000001000 */
[----:B--2---:R-:W-:Y:S01]  /*0ec0*/  FMUL.FTZ R15, R15, R12 ;  /* 0x0000000c0f0f7220 */ /* 0x004fe20000410000 */
[-C--:B------:R-:W-:Y:S01]  /*0ed0*/  FMUL.FTZ R12, R6, R26.reuse ;  /* 0x0000001a060c7220 */ /* 0x080fe20000410000 */
[----:B------:R-:W-:Y:S02]  /*0ee0*/  FMUL.FTZ R26, R7, R26 ;  /* 0x0000001a071a7220 */ /* 0x000fe40000410000 */
[----:B------:R-:W-:-:S03]  /*0ef0*/  FFMA.FTZ R15, R34, UR25, R15 ;  /* 0x00000019220f7c23 */ /* 0x000fc6000801000f */
[----:B------:R-:W2:Y:S01]  /*0f00*/  MUFU.RCP R13, R35 ;  /* 0x00000023000d7308 */ /* 0x000ea20000001000 */
[----:B0-----:R-:W-:-:S04]  /*0f10*/  FMUL.FTZ R28, R29, R28 ;  /* 0x0000001c1d1c7220 */ /* 0x001fc80000410000 */
[----:B------:R-:W-:Y:S01]  /*0f20*/  FFMA.FTZ R28, R33, UR25, R28 ;  /* 0x00000019211c7c23 */ /* 0x000fe2000801001c */
[----:B-1----:R-:W-:-:S04]  /*0f30*/  FMUL.FTZ R12, R12, R27 ;  /* 0x0000001b0c0c7220 */ /* 0x002fc80000410000 */
[----:B------:R-:W-:Y:S01]  /*0f40*/  FFMA.FTZ R12, R31, UR25, R12 ;  /* 0x000000191f0c7c23 */ /* 0x000fe2000801000c */
[----:B--2---:R-:W-:-:S04]  /*0f50*/  FMUL.FTZ R13, R26, R13 ;  /* 0x0000000d1a0d7220 */ /* 0x004fc80000410000 */
[----:B------:R-:W-:Y:S01]  /*0f60*/  FFMA.FTZ R13, R24, UR25, R13 ;  /* 0x00000019180d7c23 */ /* 0x000fe2000801000d */
[----:B------:R-:W-:Y:S06]  /*0f70*/  BRA `(.L_x_35) ;  /* 0x0000000000d47947 */ /* 0x000fec0003800000 */
.L_x_34:
[----:B------:R-:W-:Y:S01]  /*0f80*/  FFMA.FTZ R27, R34, UR25, R27 ;  /* 0x00000019221b7c23 */ /* 0x000fe2000801001b */
[----:B------:R-:W-:Y:S01]  /*0f90*/  FMUL.FTZ R29, R33, UR25 ;  /* 0x00000019211d7c20 */ /* 0x000fe20008410000 */
[----:B------:R-:W0:Y:S01]  /*0fa0*/  MUFU.RCP R12, UR23 ;  /* 0x00000017000c7d08 */ /* 0x000e220008001000 */
[----:B------:R-:W-:Y:S01]  /*0fb0*/  FMUL.FTZ R35, R31, UR25 ;  /* 0x000000191f237c20 */ /* 0x000fe20008410000 */
[----:B------:R-:W-:Y:S01]  /*0fc0*/  FMUL.FTZ R26, R27, R27 ;  /* 0x0000001b1b1a7220 */ /* 0x000fe20000410000 */
[C---:B------:R-:W-:Y:S02]  /*0fd0*/  FFMA.FTZ R13, R0.reuse, R13, R29 ;  /* 0x0000000d000d7223 */ /* 0x040fe4000001001d */
[----:B------:R-:W-:Y:S01]  /*0fe0*/  FFMA.FTZ R14, R0, R14, R35 ;  /* 0x0000000e000e7223 */ /* 0x000fe20000010023 */
[----:B------:R-:W-:Y:S01]  /*0ff0*/  FFMA.FTZ R29, R26, -UR21, R26 ;  /* 0x800000151a1d7c23 */ /* 0x000fe2000801001a */
[----:B------:R-:W-:Y:S01]  /*1000*/  FMUL.FTZ R26, R13, R13 ;  /* 0x0000000d0d1a7220 */ /* 0x000fe20000410000 */
[----:B------:R-:W-:-:S02]  /*1010*/  FMUL.FTZ R35, R24, UR25 ;  /* 0x0000001918237c20 */ /* 0x000fc40008410000 */
[----:B------:R-:W-:Y:S01]  /*1020*/  FFMA.FTZ R8, R8, UR21, R29 ;  /* 0x0000001508087c23 */ /* 0x000fe2000801001d */
[----:B------:R-:W-:Y:S01]  /*1030*/  FFMA.FTZ R28, R26, -UR21, R26 ;  /* 0x800000151a1c7c23 */ /* 0x000fe2000801001a */
[----:B------:R-:W-:Y:S01]  /*1040*/  FFMA.FTZ R15, R0, R15, R35 ;  /* 0x0000000f000f7223 */ /* 0x000fe20000010023 */
[----:B------:R-:W-:Y:S01]  /*1050*/  FMUL.FTZ R29, R14, R14 ;  /* 0x0000000e0e1d7220 */ /* 0x000fe20000410000 */
[----:B------:R-:W-:Y:S01]  /*1060*/  FFMA.FTZ R35, R27, -UR20, R27 ;  /* 0x800000141b237c23 */ /* 0x000fe2000801001b */
[----:B------:R-:W-:Y:S01]  /*1070*/  FFMA.FTZ R9, R9, UR21, R28 ;  /* 0x0000001509097c23 */ /* 0x000fe2000801001c */
[----:B------:R-:W-:Y:S01]  /*1080*/  FMUL.FTZ R28, R15, R15 ;  /* 0x0000000f0f1c7220 */ /* 0x000fe20000410000 */
[-C--:B0-----:R-:W-:Y:S01]  /*1090*/  FMUL.FTZ R26, R8, R12.reuse ;  /* 0x0000000c081a7220 */ /* 0x081fe20000410000 */
[----:B------:R-:W-:Y:S01]  /*10a0*/  FFMA.FTZ R29, R29, -UR21, R29 ;  /* 0x800000151d1d7c23 */ /* 0x000fe2000801001d */
[----:B------:R-:W-:Y:S01]  /*10b0*/  FMUL.FTZ R32, R9, R12 ;  /* 0x0000000c09207220 */ /* 0x000fe20000410000 */
[----:B------:R-:W-:Y:S01]  /*10c0*/  FFMA.FTZ R30, R28, -UR21, R28 ;  /* 0x800000151c1e7c23 */ /* 0x000fe2000801001c */
[----:B------:R-:W-:Y:S01]  /*10d0*/  FFMA.FTZ R4, R4, UR20, R35 ;  /* 0x0000001404047c23 */ /* 0x000fe20008010023 */
[----:B------:R-:W-:Y:S01]  /*10e0*/  FFMA.FTZ R10, R10, UR21, R29 ;  /* 0x000000150a0a7c23 */ /* 0x000fe2000801001d */
[----:B------:R-:W0:Y:S01]  /*10f0*/  MUFU.SQRT R26, R26 ;  /* 0x0000001a001a7308 */ /* 0x000e220000002000 */
[----:B------:R-:W-:-:S02]  /*1100*/  FFMA.FTZ R11, R11, UR21, R30 ;  /* 0x000000150b0b7c23 */ /* 0x000fc4000801001e */
[-C--:B------:R-:W-:Y:S02]  /*1110*/  FMUL.FTZ R30, R10, R12.reuse ;  /* 0x0000000c0a1e7220 */ /* 0x080fe40000410000 */
[----:B------:R-:W-:-:S03]  /*1120*/  FMUL.FTZ R29, R11, R12 ;  /* 0x0000000c0b1d7220 */ /* 0x000fc60000410000 */
        /* <DEDUP_REMOVED lines=21> */
[----:B------:R-:W-:-:S05]  /*1280*/  FMUL.FTZ R26, R7, R26 ;  /* 0x0000001a071a7220 */ /* 0x000fca0000410000 */
[----:B------:R-:W2:Y:S01]  /*1290*/  MUFU.RCP R13, R35 ;  /* 0x00000023000d7308 */ /* 0x000ea20000001000 */
[----:B0-----:R-:W-:Y:S01]  /*12a0*/  FMUL.FTZ R28, R29, R28 ;  /* 0x0000001c1d1c7220 */ /* 0x001fe20000410000 */
[----:B-1----:R-:W-:Y:S01]  /*12b0*/  FMUL.FTZ R12, R12, R27 ;  /* 0x0000001b0c0c7220 */ /* 0x002fe20000410000 */
[----:B--2---:R-:W-:-:S07]  /*12c0*/  FMUL.FTZ R13, R26, R13 ;  /* 0x0000000d1a0d7220 */ /* 0x004fce0000410000 */
.L_x_35:
[----:B------:R-:W-:Y:S01]  /*12d0*/  FFMA.FTZ R34, -R15, UR26, R34 ;  /* 0x0000001a0f227c23 */ /* 0x000fe20008010122 */
[----:B------:R-:W-:Y:S01]  /*12e0*/  IADD3 R14, P0, R20, R23, RZ ;  /* 0x00000017140e7210 */ /* 0x000fe20007f1e0ff */
[----:B------:R-:W-:Y:S01]  /*12f0*/  FFMA.FTZ R33, -R28, UR26, R33 ;  /* 0x0000001a1c217c23 */ /* 0x000fe20008010121 */
[----:B------:R-:W-:Y:S01]  /*1300*/  SHF.R.S32.HI R26, RZ, 0x1f, R20 ;  /* 0x0000001fff1a7819 */ /* 0x000fe20000011414 */
[----:B------:R-:W-:Y:S01]  /*1310*/  FFMA.FTZ R31, -R12, UR26, R31 ;  /* 0x0000001a0c1f7c23 */ /* 0x000fe2000801011f */
[----:B------:R-:W-:Y:S01]  /*1320*/  FFMA.FTZ R24, -R13, UR26, R24 ;  /* 0x0000001a0d187c23 */ /* 0x000fe20008010118 */
[----:B------:R-:W-:Y:S01]  /*1330*/  PRMT R35, R34, 0x7632, R35 ;  /* 0x0000763222237816 */ /* 0x000fe20000000023 */
[----:B------:R-:W-:Y:S01]  /*1340*/  IMAD.SHL.U32 R28, R14, 0x2, RZ ;  /* 0x000000020e1c7824 */ /* 0x000fe200078e00ff */
[----:B------:R-:W-:Y:S02]  /*1350*/  LOP3.LUT R12, R34, 0xffff, RZ, 0xc0, !PT ;  /* 0x0000ffff220c7812 */ /* 0x000fe400078ec0ff */
[----:B------:R-:W-:-:S02]  /*1360*/  LEA.HI.X.SX32 R15, R23, R26, 0x1, P0 ;  /* 0x0000001a170f7211 */ /* 0x000fc400000f0eff */
[C---:B------:R-:W-:Y:S02]  /*1370*/  PRMT R30, R31.reuse, 0x7632, R30 ;  /* 0x000076321f1e7816 */ /* 0x040fe4000000001e */
[----:B------:R-:W-:Y:S02]  /*1380*/  LOP3.LUT R13, R31, 0xffff, RZ, 0xc0, !PT ;  /* 0x0000ffff1f0d7812 */ /* 0x000fe400078ec0ff */
[----:B------:R-:W-:Y:S02]  /*1390*/  LEA.HI R35, R12, R35, RZ, 0x11 ;  /* 0x000000230c237211 */ /* 0x000fe400078f88ff */
[C---:B------:R-:W-:Y:S02]  /*13a0*/  PRMT R32, R33.reuse, 0x7632, R32 ;  /* 0x0000763221207816 */ /* 0x040fe40000000020 */
[----:B------:R-:W-:Y:S02]  /*13b0*/  LOP3.LUT R27, R33, 0xffff, RZ, 0xc0, !PT ;  /* 0x0000ffff211b7812 */ /* 0x000fe400078ec0ff */
[----:B------:R-:W-:-:S02]  /*13c0*/  SHF.L.U64.HI R26, R14, 0x1, R15 ;  /* 0x000000010e1a7819 */ /* 0x000fc4000001020f */
[----:B------:R-:W-:Y:S02]  /*13d0*/  IADD3 R12, P0, R28, UR4, RZ ;  /* 0x000000041c0c7c10 */ /* 0x000fe4000ff1e0ff */
[C---:B------:R-:W-:Y:S02]  /*13e0*/  PRMT R29, R24.reuse, 0x7632, R29 ;  /* 0x00007632181d7816 */ /* 0x040fe4000000001d */
[----:B------:R-:W-:Y:S02]  /*13f0*/  LOP3.LUT R36, R24, 0xffff, RZ, 0xc0, !PT ;  /* 0x0000ffff18247812 */ /* 0x000fe400078ec0ff */
[----:B------:R-:W-:Y:S02]  /*1400*/  LEA.HI R30, R13, R30, RZ, 0x11 ;  /* 0x0000001e0d1e7211 */ /* 0x000fe400078f88ff */
[----:B------:R-:W-:Y:S02]  /*1410*/  LEA.HI R37, R27, R32, RZ, 0x11 ;  /* 0x000000201b257211 */ /* 0x000fe400078f88ff */
[----:B------:R-:W-:-:S02]  /*1420*/  IADD3.X R13, R26, UR5, RZ, P0, !PT ;  /* 0x000000051a0d7c10 */ /* 0x000fc400087fe4ff */
[----:B------:R-:W-:Y:S01]  /*1430*/  LEA.HI R32, R36, R29, RZ, 0x11 ;  /* 0x0000001d24207211 */ /* 0x000fe200078f88ff */
[----:B------:R-:W-:Y:S06]  /*1440*/  @!P1 BRA `(.L_x_36) ;  /* 0x0000000000589947 */ /* 0x000fec0003800000 */
[----:B------:R-:W-:Y:S01]  /*1450*/  LOP3.LUT R37, R37, 0xffff, RZ, 0xc0, !PT ;  /* 0x0000ffff25257812 */ /* 0x000fe200078ec0ff */
[----:B------:R-:W-:Y:S01]  /*1460*/  IMAD.WIDE.U32 R2, R27, 0x10000, RZ ;  /* 0x000100001b027825 */ /* 0x000fe200078e00ff */
[----:B------:R-:W-:Y:S02]  /*1470*/  IADD3 R16, P0, R28, UR10, RZ ;  /* 0x0000000a1c107c10 */ /* 0x000fe4000ff1e0ff */
[C---:B------:R-:W-:Y:S01]  /*1480*/  SHF.L.U64.HI R24, R14.reuse, 0x2, R15 ;  /* 0x000000020e187819 */ /* 0x040fe2000001020f */
[----:B------:R-:W-:Y:S01]  /*1490*/  IMAD.SHL.U32 R27, R14, 0x4, RZ ;  /* 0x000000040e1b7824 */ /* 0x000fe200078e00ff */
[----:B------:R-:W-:Y:S01]  /*14a0*/  PRMT R31, R31, 0x5410, R36 ;  /* 0x000054101f1f7816 */ /* 0x000fe20000000024 */
[----:B------:R-:W-:Y:S01]  /*14b0*/  IMAD.WIDE.U32 R14, R37, 0x10000, RZ ;  /* 0x00010000250e7825 */ /* 0x000fe200078e00ff */
[----:B------:R-:W-:Y:S02]  /*14c0*/  PRMT R19, R30, 0x5410, R32 ;  /* 0x000054101e137816 */ /* 0x000fe40000000020 */
[----:B------:R-:W-:-:S02]  /*14d0*/  IADD3.X R17, R26, UR11, RZ, P0, !PT ;  /* 0x0000000b1a117c10 */ /* 0x000fc400087fe4ff */
[C---:B------:R-:W-:Y:S02]  /*14e0*/  IADD3 R18, P0, R27.reuse, UR12, RZ ;  /* 0x0000000c1b127c10 */ /* 0x040fe4000ff1e0ff */
[----:B------:R-:W-:Y:S02]  /*14f0*/  IADD3 R26, P2, R27, UR14, RZ ;  /* 0x0000000e1b1a7c10 */ /* 0x000fe4000ff5e0ff */
[----:B------:R-:W-:Y:S02]  /*1500*/  LOP3.LUT R3, R31, R3, RZ, 0xfc, !PT ;  /* 0x000000031f037212 */ /* 0x000fe400078efcff */
[----:B------:R-:W-:Y:S02]  /*1510*/  LOP3.LUT R2, R2, 0xffff, R34, 0xf8, !PT ;  /* 0x0000ffff02027812 */ /* 0x000fe400078ef822 */
[----:B------:R-:W-:Y:S02]  /*1520*/  LOP3.LUT R15, R19, R15, RZ, 0xfc, !PT ;  /* 0x0000000f130f7212 */ /* 0x000fe400078efcff */
[C---:B------:R-:W-:Y:S01]  /*1530*/  IADD3.X R19, R24.reuse, UR13, RZ, P0, !PT ;  /* 0x0000000d18137c10 */ /* 0x040fe200087fe4ff */
[----:B------:R0:W-:Y:S01]  /*1540*/  STG.E.64 desc[UR18][R16.64], R2 ;  /* 0x0000000210007986 */ /* 0x0001e2000c101b12 */
[----:B------:R-:W-:-:S02]  /*1550*/  IADD3.X R27, R24, UR15, RZ, P2, !PT ;  /* 0x0000000f181b7c10 */ /* 0x000fc400097fe4ff */
[----:B------:R-:W-:Y:S01]  /*1560*/  LOP3.LUT R14, R14, 0xffff, R35, 0xf8, !PT ;  /* 0x0000ffff0e0e7812 */ /* 0x000fe200078ef823 */
[----:B------:R0:W-:Y:S04]  /*1570*/  STG.E.128 desc[UR18][R18.64], R4 ;  /* 0x0000000412007986 */ /* 0x0001e8000c101d12 */
[----:B------:R0:W-:Y:S04]  /*1580*/  STG.E.128 desc[UR18][R26.64], R8 ;  /* 0x000000081a007986 */ /* 0x0001e8000c101d12 */
[----:B------:R0:W-:Y:S01]  /*1590*/  STG.E.64 desc[UR18][R12.64], R14 ;  /* 0x0000000e0c007986 */ /* 0x0001e2000c101b12 */
[----:B------:R-:W-:Y:S05]  /*15a0*/  BRA `(.L_x_37) ;  /* 0x0000000000887947 */ /* 0x000fea0003800000 */
.L_x_36:
[----:B------:R-:W-:Y:S01]  /*15b0*/  ISETP.GE.AND P0, PT, R23, R21, PT ;  /* 0x000000151700720c */ /* 0x000fe20003f06270 */
[----:B------:R-:W-:-:S12]  /*15c0*/  BSSY B1, `(.L_x_38) ;  /* 0x000000e000017945 */ /* 0x000fd80003800000 */
[----:B------:R-:W-:Y:S05]  /*15d0*/  @P0 BRA `(.L_x_39) ;  /* 0x0000000000300947 */ /* 0x000fea0003800000 */
[----:B------:R-:W-:Y:S02]  /*15e0*/  IADD3 R28, P0, R28, UR10, RZ ;  /* 0x0000000a1c1c7c10 */ /* 0x000fe4000ff1e0ff */
[----:B------:R-:W-:Y:S02]  /*15f0*/  SHF.L.U64.HI R27, R14, 0x2, R15 ;  /* 0x000000020e1b7819 */ /* 0x000fe4000001020f */
[----:B------:R-:W-:Y:S01]  /*1600*/  IADD3.X R29, R26, UR11, RZ, P0, !PT ;  /* 0x0000000b1a1d7c10 */ /* 0x000fe200087fe4ff */
[----:B------:R-:W-:-:S04]  /*1610*/  IMAD.SHL.U32 R26, R14, 0x4, RZ ;  /* 0x000000040e1a7824 */ /* 0x000fc800078e00ff */
[----:B------:R0:W-:Y:S01]  /*1620*/  STG.E.U16 desc[UR18][R28.64], R34 ;  /* 0x000000221c007986 */ /* 0x0001e2000c101512 */
[C---:B------:R-:W-:Y:S02]  /*1630*/  IADD3 R14, P0, R26.reuse, UR12, RZ ;  /* 0x0000000c1a0e7c10 */ /* 0x040fe4000ff1e0ff */
[----:B------:R-:W-:Y:S02]  /*1640*/  IADD3 R26, P2, R26, UR14, RZ ;  /* 0x0000000e1a1a7c10 */ /* 0x000fe4000ff5e0ff */
[C---:B------:R-:W-:Y:S02]  /*1650*/  IADD3.X R15, R27.reuse, UR13, RZ, P0, !PT ;  /* 0x0000000d1b0f7c10 */ /* 0x040fe400087fe4ff */
[----:B------:R-:W-:-:S03]  /*1660*/  IADD3.X R27, R27, UR15, RZ, P2, !PT ;  /* 0x0000000f1b1b7c10 */ /* 0x000fc600097fe4ff */
[----:B------:R0:W-:Y:S04]  /*1670*/  STG.E desc[UR18][R14.64], R4 ;  /* 0x000000040e007986 */ /* 0x0001e8000c101912 */
[----:B------:R0:W-:Y:S04]  /*1680*/  STG.E desc[UR18][R26.64], R8 ;  /* 0x000000081a007986 */ /* 0x0001e8000c101912 */
[----:B------:R0:W-:Y:S02]  /*1690*/  STG.E.U16 desc[UR18][R12.64], R35 ;  /* 0x000000230c007986 */ /* 0x0001e4000c101512 */
.L_x_39:
[----:B------:R-:W-:Y:S05]  /*16a0*/  BSYNC B1 ;  /* 0x0000000000017941 */ /* 0x000fea0003800000 */
.L_x_38:
[C---:B0-----:R-:W-:Y:S02]  /*16b0*/  VIADD R4, R23.reuse, 0x1 ;  /* 0x0000000117047836 */ /* 0x041fe40000000000 */
[----:B------:R-:W-:-:S03]  /*16c0*/  VIADD R8, R23, 0x2 ;  /* 0x0000000217087836 */ /* 0x000fc60000000000 */
[-C--:B------:R-:W-:Y:S01]  /*16d0*/  ISETP.GE.AND P0, PT, R4, R21.reuse, PT ;  /* 0x000000150400720c */ /* 0x080fe20003f06270 */
[----:B------:R-:W-:Y:S01]  /*16e0*/  VIADD R4, R23, 0x3 ;  /* 0x0000000317047836 */ /* 0x000fe20000000000 */
[----:B------:R-:W-:-:S04]  /*16f0*/  ISETP.GE.AND P2, PT, R8, R21, PT ;  /* 0x000000150800720c */ /* 0x000fc80003f46270 */
[----:B------:R-:W-:-:S07]  /*1700*/  ISETP.GE.AND P3, PT, R4, R21, PT ;  /* 0x000000150400720c */ /* 0x000fce0003f66270 */
        /* <DEDUP_REMOVED lines=12> */
.L_x_37:
[----:B------:R-:W-:Y:S02]  /*17d0*/  VIADD R23, R23, UR6 ;  /* 0x0000000617177c36 */ /* 0x000fe40008000000 */
[----:B------:R-:W-:-:S03]  /*17e0*/  VIADD R25, R25, 0x1 ;  /* 0x0000000119197836 */ /* 0x000fc60000000000 */
[----:B------:R-:W-:-:S13]  /*17f0*/  ISETP.GE.AND P0, PT, R23, R21, PT ;  /* 0x000000151700720c */ /* 0x000fda0003f06270 */
[----:B------:R-:W-:Y:S05]  /*1800*/  @!P0 BRA `(.L_x_40) ;  /* 0xffffffe800f08947 */ /* 0x000fea000383ffff */
[----:B------:R-:W-:Y:S05]  /*1810*/  BSYNC B0 ;  /* 0x0000000000007941 */ /* 0x000fea0003800000 */
.L_x_29:
[----:B------:R-:W-:Y:S05]  /*1820*/  EXIT ;  /* 0x000000000000794d */ /* 0x000fea0003800000 */
.L_x_41:
        /* <DEDUP_REMOVED lines=13> */
.L_x_956:


//--------------------- .text._Z25multi_tensor_apply_kernelI18TensorListMetadataILi5EE25DistAdamCapturableFunctorIN3c108BFloat16ES4_S4_EJPfffPiifS6_10adamMode_tfEEvlPViT_T0_DpT1_ --------------------------
	.section	.text._Z25multi_tensor_apply_kernelI18TensorListMetadataILi5EE25DistAdamCapturableFunctorIN3c108BFloat16ES4_S4_EJPfffPiifS6_10adamMode_tfEEvlPViT_T0_DpT1_,"ax",@progbits
	.align	128
        .global         _Z25multi_tensor_apply_kernelI18TensorListMetadataILi5EE25DistAdamCapturableFunctorIN3c108BFloat16ES4_S4_EJPfffPiifS6_10adamMode_tfEEvlPViT_T0_DpT1_
        .type           _Z25multi_tensor_apply_kernelI18TensorListMetadataILi5EE25DistAdamCapturableFunctorIN3c108BFloat16ES4_S4_EJPfffPiifS6_10adamMode_tfEEvlPViT_T0_DpT1_,@function
        .size           _Z25multi_tensor_apply_kernelI18TensorListMetadataILi5EE25DistAdamCapturableFunctorIN3c108BFloat16ES4_S4_EJPfffPiifS6_10adamMode_tfEEvlPViT_T0_DpT1_,(.L_x_927 - _Z25multi_tensor_apply_kernelI18TensorListMetadataILi5EE25DistAdamCapturableFunctorIN3c108BFloat16ES4_S4_EJPfffPiifS6_10adamMode_tfEEvlPViT_T0_DpT1_)
        .other          _Z25multi_tensor_apply_kernelI18TensorListMetadataILi5EE25DistAdamCapturableFunctorIN3c108BFloat16ES4_S4_EJPfffPiifS6_10adamMode_tfEEvlPViT_T0_DpT1_,@"STO_CUDA_ENTRY STV_DEFAULT"
_Z25multi_tensor_apply_kernelI18TensorListMetadataILi5EE25DistAdamCapturableFunctorIN3c108BFloat16ES4_S4_EJPfffPiifS6_10adamMode_tfEEvlPViT_T0_DpT1_:
.text._Z25multi_tensor_apply_kernelI18TensorListMetadataILi5EE25DistAdamCapturableFunctorIN3c108BFloat16ES4_S4_EJPfffPiifS6_10adamMode_tfEEvlPViT_T0_DpT1_:
[----:B------:R-:W0:Y:S01]  /*0000*/  LDC R1, c[0x0][0x28] ;  /* 0x00000a00ff017b82 */ /* 0x000e220000000800 */
[----:B------:R-:W-:Y:S02]  /*0010*/  ULDC.64 UR4, c[0x0][0x218] ;  /* 0x0000860000047ab9 */ /* 0x000fe40000000a00 */
[----:B------:R-:W-:-:S04]  /*0020*/  ISETP.NE.U32.AND P0, PT, RZ, UR4, PT ;  /* 0x00000004ff007c0c */ /* 0x000fc8000bf05070 */
[----:B------:R-:W-:-:S13]  /*0030*/  ISETP.NE.AND.EX P0, PT, RZ, UR5, PT, P0 ;  /* 0x00000005ff007c0c */ /* 0x000fda000bf05300 */
[----:B------:R-:W-:Y:S05]  /*0040*/  @P0 BRA `(.L_x_42) ;  /* 0x0000000000400947 */ /* 0x000fea0003800000 */
[----:B------:R-:W-:Y:S01]  /*0050*/  MOV R0, 0x1e0 ;  /* 0x000001e000007802 */ /* 0x000fe20000000f00 */
[----:B------:R-:W-:Y:S01]  /*0060*/  ULDC.64 UR4, c[0x4][0x1b8] ;  /* 0x01006e0000047ab9 */ /* 0x000fe20000000a00 */
[----:B------:R-:W-:Y:S01]  /*0070*/  ULDC.64 UR6, c[0x4][0xd0] ;  /* 0x0100340000067ab9 */ /* 0x000fe20000000a00 */
[----:B------:R-:W-:Y:S01]  /*0080*/  IMAD.U32 R4, RZ, RZ, UR4 ;  /* 0x00000004ff047e24 */ /* 0x000fe2000f8e00ff */
[----:B------:R1:W2:Y:S01]  /*0090*/  LDC.64 R2, c[0x4][R0] ;  /* 0x0100000000027b82 */ /* 0x0002a20000000a00 */
[----:B------:R-:W-:Y:S01]  /*00a0*/  IMAD.U32 R5, RZ, RZ, UR5 ;  /* 0x00000005ff057e24 */ /* 0x000fe2000f8e00ff */
[----:B------:R-:W-:Y:S01]  /*00b0*/  ULDC.64 UR4, c[0x4][0x1c0] ;  /* 0x0100700000047ab9 */ /* 0x000fe20000000a00 */
[----:B------:R-:W-:Y:S02]  /*00c0*/  IMAD.U32 R10, RZ, RZ, UR6 ;  /* 0x00000006ff0a7e24 */ /* 0x000fe4000f8e00ff */
[----:B------:R-:W-:Y:S02]  /*00d0*/  IMAD.U32 R6, RZ, RZ, UR4 ;  /* 0x00000004ff067e24 */ /* 0x000fe4000f8e00ff */
[----:B------:R-:W-:-:S02]  /*00e0*/  IMAD.U32 R7, RZ, RZ, UR5 ;  /* 0x00000005ff077e24 */ /* 0x000fc4000f8e00ff */
[----:B------:R-:W-:Y:S02]  /*00f0*/  IMAD.U32 R11, RZ, RZ, UR7 ;  /* 0x00000007ff0b7e24 */ /* 0x000fe4000f8e00ff */
[----:B------:R-:W-:Y:S02]  /*0100*/  IMAD.MOV.U32 R8, RZ, RZ, 0xda ;  /* 0x000000daff087424 */ /* 0x000fe400078e00ff */
[----:B------:R-:W-:Y:S02]  /*0110*/  IMAD.MOV.U32 R12, RZ, RZ, 0x1 ;  /* 0x00000001ff0c7424 */ /* 0x000fe400078e00ff */
[----:B-1----:R-:W-:-:S07]  /*0120*/  IMAD.MOV.U32 R13, RZ, RZ, RZ ;  /* 0x000000ffff0d7224 */ /* 0x002fce00078e00ff */
[----:B------:R-:W-:-:S07]  /*0130*/  LEPC R20, `(.L_x_42) ;  /* 0x000000001014794e */ /* 0x000fce0000000000 */
[----:B0-2---:R-:W-:Y:S05]  /*0140*/  CALL.ABS.NOINC R2 ;  /* 0x0000000002007343 */ /* 0x005fea0003c00000 */
.L_x_42:
        /* <DEDUP_REMOVED lines=20> */
.L_x_43:
        /* <DEDUP_REMOVED lines=20> */
.L_x_44:
[----:B------:R-:W-:Y:S01]  /*03d0*/  ULDC.64 UR4, c[0x0][0xe30] ;  /* 0x00038c0000047ab9 */ /* 0x000fe20000000a00 */
[----:B------:R-:W1:Y:S01]  /*03e0*/  LDC.64 R16, c[0x0][0x208] ;  /* 0x00008200ff107b82 */ /* 0x000e620000000a00 */
[----:B------:R-:W-:-:S04]  /*03f0*/  ISETP.NE.U32.AND P0, PT, RZ, UR4, PT ;  /* 0x00000004ff007c0c */ /* 0x000fc8000bf05070 */
[----:B------:R-:W-:-:S13]  /*0400*/  ISETP.NE.AND.EX P0, PT, RZ, UR5, PT, P0 ;  /* 0x00000005ff007c0c */ /* 0x000fda000bf05300 */
[----:B------:R-:W-:Y:S05]  /*0410*/  @P0 BRA `(.L_x_45) ;  /* 0x0000000000400947 */ /* 0x000fea0003800000 */
[----:B------:R-:W-:Y:S01]  /*0420*/  MOV R0, 0x1e0 ;  /* 0x000001e000007802 */ /* 0x000fe20000000f00 */
[----:B------:R-:W-:Y:S01]  /*0430*/  ULDC.64 UR4, c[0x4][0x1d8] ;  /* 0x0100760000047ab9 */ /* 0x000fe20000000a00 */
[----:B------:R-:W-:Y:S01]  /*0440*/  ULDC.64 UR6, c[0x4][0xd0] ;  /* 0x0100340000067ab9 */ /* 0x000fe20000000a00 */
[----:B------:R-:W-:Y:S01]  /*0450*/  IMAD.U32 R4, RZ, RZ, UR4 ;  /* 0x00000004ff047e24 */ /* 0x000fe2000f8e00ff */
[----:B------:R2:W3:Y:S01]  /*0460*/  LDC.64 R2, c[0x4][R0] ;  /* 0x0100000000027b82 */ /* 0x0004e20000000a00 */
        /* <DEDUP_REMOVED lines=8> */
[----:B--2---:R-:W-:-:S07]  /*04f0*/  IMAD.MOV.U32 R13, RZ, RZ, RZ ;  /* 0x000000ffff0d7224 */ /* 0x004fce00078e00ff */
[----:B------:R-:W-:-:S07]  /*0500*/  LEPC R20, `(.L_x_45) ;  /* 0x000000001014794e */ /* 0x000fce0000000000 */
[----:B01-3--:R-:W-:Y:S05]  /*0510*/  CALL.ABS.NOINC R2 ;  /* 0x0000000002007343 */ /* 0x00bfea0003c00000 */
.L_x_45:
[----:B------:R-:W2:Y:S01]  /*0520*/  LDC.64 R2, c[0x0][0x218] ;  /* 0x00008600ff027b82 */ /* 0x000ea20000000a00 */
[----:B-1----:R-:W-:Y:S02]  /*0530*/  R2UR UR4, R16 ;  /* 0x00000000100472ca */ /* 0x002fe400000e0000 */
[----:B------:R-:W-:-:S13]  /*0540*/  R2UR UR5, R17 ;  /* 0x00000000110572ca */ /* 0x000fda00000e0000 */
[----:B--2---:R-:W2:Y:S02]  /*0550*/  LDG.E.STRONG.SYS R2, desc[UR4][R2.64] ;  /* 0x0000000402027981 */ /* 0x004ea4000c1f5900 */
[----:B--2---:R-:W-:-:S13]  /*0560*/  ISETP.NE.AND P0, PT, R2, 0x1, PT ;  /* 0x000000010200780c */ /* 0x004fda0003f05270 */
[----:B------:R-:W-:Y:S05]  /*0570*/  @!P0 EXIT ;  /* 0x000000000000894d */ /* 0x000fea0003800000 */
[----:B------:R-:W1:Y:S01]  /*0580*/  LDC R0, c[0x0][0xe28] ;  /* 0x00038a00ff007b82 */ /* 0x000e620000000800 */
[----:B------:R-:W-:Y:S01]  /*0590*/  IMAD.MOV.U32 R22, RZ, RZ, 0x3f800000 ;  /* 0x3f800000ff167424 */ /* 0x000fe200078e00ff */
[----:B-1----:R-:W-:Y:S01]  /*05a0*/  ISETP.NE.AND P0, PT, R0, 0x1, PT ;  /* 0x000000010000780c */ /* 0x002fe20003f05270 */
[----:B------:R-:W-:-:S12]  /*05b0*/  IMAD.MOV.U32 R0, RZ, RZ, 0x3f800000 ;  /* 0x3f800000ff007424 */ /* 0x000fd800078e00ff */
[----:B------:R-:W-:Y:S05]  /*05c0*/  @P0 BRA `(.L_x_46) ;  /* 0x0000000800780947 */ /* 0x000fea0003800000 */
[----:B------:R-:W1:Y:S01]  /*05d0*/  LDC.64 R4, c[0x0][0xe20] ;  /* 0x00038800ff047b82 */ /* 0x000e620000000a00 */
[----:B------:R-:W-:Y:S02]  /*05e0*/  R2UR UR4, R16 ;  /* 0x00000000100472ca */ /* 0x000fe400000e0000 */
[----:B------:R-:W-:-:S05]  /*05f0*/  R2UR UR5, R17 ;  /* 0x00000000110572ca */ /* 0x000fca00000e0000 */
[----:B------:R-:W2:Y:S08]  /*0600*/  LDC R9, c[0x0][0xe18] ;  /* 0x00038600ff097b82 */ /* 0x000eb00000000800 */
[----:B-1----:R-:W3:Y:S01]  /*0610*/  LDG.E R0, desc[UR4][R4.64] ;  /* 0x0000000404007981 */ /* 0x002ee2000c1e1900 */
[----:B--2---:R-:W-:-:S04]  /*0620*/  FMUL.FTZ R9, R9, 1 ;  /* 0x3f80000009097820 */ /* 0x004fc80000410000 */
[----:B------:R-:W1:Y:S02]  /*0630*/  F2F.F64.F32 R6, R9 ;  /* 0x0000000900067310 */ /* 0x000e640000201800 */
[----:B-1----:R-:W-:-:S10]  /*0640*/  DADD R6, -RZ, |R6| ;  /* 0x00000000ff067229 */ /* 0x002fd40000000506 */
[----:B------:R-:W-:Y:S01]  /*0650*/  IMAD.MOV.U32 R14, RZ, RZ, R6 ;  /* 0x000000ffff0e7224 */ /* 0x000fe200078e0006 */
[----:B------:R-:W-:Y:S01]  /*0660*/  MOV R6, 0x730 ;  /* 0x0000073000067802 */ /* 0x000fe20000000f00 */
[----:B---3--:R-:W1:Y:S02]  /*0670*/  I2F.F64 R2, R0 ;  /* 0x0000000000027312 */ /* 0x008e640000201c00 */
[----:B-1----:R-:W-:-:S04]  /*0680*/  LOP3.LUT R8, R3, 0x7ff00000, RZ, 0xc0, !PT ;  /* 0x7ff0000003087812 */ /* 0x002fc800078ec0ff */
[----:B------:R-:W-:-:S04]  /*0690*/  LEA.HI R11, R8, 0xfffffc0c, RZ, 0xc ;  /* 0xfffffc0c080b7811 */ /* 0x000fc800078f60ff */
[CC--:B------:R-:W-:Y:S02]  /*06a0*/  SHF.L.U32 R8, R2.reuse, R11.reuse, RZ ;  /* 0x0000000b02087219 */ /* 0x0c0fe400000006ff */
[----:B------:R-:W-:Y:S02]  /*06b0*/  SHF.L.U64.HI R11, R2, R11, R3 ;  /* 0x0000000b020b7219 */ /* 0x000fe40000010203 */
[----:B------:R-:W-:Y:S01]  /*06c0*/  ISETP.NE.U32.AND P0, PT, R8, RZ, PT ;  /* 0x000000ff0800720c */ /* 0x000fe20003f05070 */
[----:B------:R-:W-:-:S03]  /*06d0*/  IMAD.MOV.U32 R8, RZ, RZ, R2 ;  /* 0x000000ffff087224 */ /* 0x000fc600078e0002 */
[----:B------:R-:W-:Y:S01]  /*06e0*/  ISETP.NE.AND.EX P0, PT, R11, -0x80000000, PT, P0 ;  /* 0x800000000b00780c */ /* 0x000fe20003f05300 */
[----:B------:R-:W-:Y:S02]  /*06f0*/  IMAD.MOV.U32 R11, RZ, RZ, R7 ;  /* 0x000000ffff0b7224 */ /* 0x000fe400078e0007 */
[----:B------:R-:W-:Y:S01]  /*0700*/  IMAD.MOV.U32 R7, RZ, RZ, R3 ;  /* 0x000000ffff077224 */ /* 0x000fe200078e0003 */
[----:B------:R-:W-:-:S09]  /*0710*/  SEL R24, RZ, 0x1, P0 ;  /* 0x00000001ff187807 */ /* 0x000fd20000000000 */
[----:B0-----:R-:W-:Y:S05]  /*0720*/  CALL.REL.NOINC `($_Z25multi_tensor_apply_kernelI18TensorListMetadataILi5EE25DistAdamCapturableFunctorIN3c108BFloat16ES4_S4_EJPfffPiifS6_10adamMode_tfEEvlPViT_T0_DpT1_$__internal_accurate_pow) ;  /* 0x0000002400407944 */ /* 0x001fea0003c00000 */
[----:B------:R-:W0:Y:S01]  /*0730*/  LDC R10, c[0x0][0xe18] ;  /* 0x00038600ff0a7b82 */ /* 0x000e220000000800 */
[----:B------:R-:W-:Y:S02]  /*0740*/  IMAD.MOV.U32 R4, RZ, RZ, R18 ;  /* 0x000000ffff047224 */ /* 0x000fe400078e0012 */
[----:B------:R-:W-:Y:S02]  /*0750*/  IMAD.MOV.U32 R5, RZ, RZ, R19 ;  /* 0x000000ffff057224 */ /* 0x000fe400078e0013 */
[C---:B0-----:R-:W-:Y:S01]  /*0760*/  FMUL.FTZ R8, R10.reuse, 1 ;  /* 0x3f8000000a087820 */ /* 0x041fe20000410000 */
[----:B------:R-:W-:-:S05]  /*0770*/  FSETP.NEU.FTZ.AND P1, PT, R10, RZ, PT ;  /* 0x000000ff0a00720b */ /* 0x000fca0003f3d000 */
[----:B------:R-:W0:Y:S08]  /*0780*/  F2F.F64.F32 R8, R8 ;  /* 0x0000000800087310 */ /* 0x000e300000201800 */
[----:B------:R-:W-:Y:S05]  /*0790*/  @!P1 BRA `(.L_x_47) ;  /* 0x00000000003c9947 */ /* 0x000fea0003800000 */
[C---:B0-----:R-:W-:Y:S01]  /*07a0*/  ISETP.GT.AND P3, PT, R9.reuse, -0x1, PT ;  /* 0xffffffff0900780c */ /* 0x041fe20003f64270 */
[----:B------:R-:W-:Y:S01]  /*07b0*/  DADD R6, -RZ, -R4 ;  /* 0x00000000ff067229 */ /* 0x000fe20000000904 */
[----:B------:R-:W-:Y:S02]  /*07c0*/  ISETP.LT.AND P2, PT, R9, RZ, !P0 ;  /* 0x000000ff0900720c */ /* 0x000fe40004741270 */
[----:B------:R-:W-:-:S07]  /*07d0*/  ISETP.NE.AND P1, PT, R24, RZ, PT ;  /* 0x000000ff1800720c */ /* 0x000fce0003f25270 */
[----:B------:R-:W-:Y:S02]  /*07e0*/  FSEL R6, R6, R4, P2 ;  /* 0x0000000406067208 */ /* 0x000fe40001000000 */
[----:B------:R-:W-:Y:S01]  /*07f0*/  FSEL R7, R7, R5, P2 ;  /* 0x0000000507077208 */ /* 0x000fe20001000000 */
[----:B------:R-:W-:Y:S06]  /*0800*/  @P3 BRA `(.L_x_48) ;  /* 0x0000000000343947 */ /* 0x000fec0003800000 */
[----:B------:R-:W0:Y:S02]  /*0810*/  FRND.F64.TRUNC R4, R2 ;  /* 0x0000000200047313 */ /* 0x000e24000030d800 */
[----:B0-----:R-:W-:Y:S01]  /*0820*/  DSETP.NEU.AND P2, PT, R4, R2, PT ;  /* 0x000000020400722a */ /* 0x001fe20003f4d000 */
[----:B------:R-:W-:Y:S02]  /*0830*/  IMAD.MOV.U32 R4, RZ, RZ, R6 ;  /* 0x000000ffff047224 */ /* 0x000fe400078e0006 */
[----:B------:R-:W-:-:S11]  /*0840*/  IMAD.MOV.U32 R5, RZ, RZ, R7 ;  /* 0x000000ffff057224 */ /* 0x000fd600078e0007 */
[----:B------:R-:W-:Y:S05]  /*0850*/  @!P2 BRA `(.L_x_48) ;  /* 0x000000000020a947 */ /* 0x000fea0003800000 */
[----:B------:R-:W-:Y:S02]  /*0860*/  IMAD.MOV.U32 R4, RZ, RZ, 0x0 ;  /* 0x00000000ff047424 */ /* 0x000fe400078e00ff */
[----:B------:R-:W-:Y:S01]  /*0870*/  IMAD.MOV.U32 R5, RZ, RZ, -0x80000 ;  /* 0xfff80000ff057424 */ /* 0x000fe200078e00ff */
[----:B------:R-:W-:Y:S06]  /*0880*/  BRA `(.L_x_48) ;  /* 0x0000000000147947 */ /* 0x000fec0003800000 */
.L_x_47:
[----:B------:R-:W-:Y:S01]  /*0890*/  ISETP.GE.AND P2, PT, R3, RZ, PT ;  /* 0x000000ff0300720c */ /* 0x000fe20003f46270 */
[----:B------:R-:W-:Y:S01]  /*08a0*/  DSETP.NEU.AND P1, PT, |R2|, 0.5, !P0 ;  /* 0x3fe000000200742a */ /* 0x000fe2000472d200 */
[----:B------:R-:W-:-:S05]  /*08b0*/  IMAD.MOV.U32 R4, RZ, RZ, RZ ;  /* 0x000000ffff047224 */ /* 0x000fca00078e00ff */
[----:B0-----:R-:W-:-:S06]  /*08c0*/  SEL R5, R9, RZ, P1 ;  /* 0x000000ff09057207 */ /* 0x001fcc0000800000 */
[----:B------:R-:W-:-:S07]  /*08d0*/  @!P2 LOP3.LUT R5, R5, 0x7ff00000, RZ, 0xfc, !PT ;  /* 0x7ff000000505a812 */ /* 0x000fce00078efcff */
.L_x_48:
[----:B------:R-:W-:-:S10]  /*08e0*/  DADD R6, R2, R8 ;  /* 0x0000000002067229 */ /* 0x000fd40000000008 */
[----:B------:R-:W-:-:S04]  /*08f0*/  LOP3.LUT R6, R7, 0x7ff00000, RZ, 0xc0, !PT ;  /* 0x7ff0000007067812 */ /* 0x000fc800078ec0ff */
[----:B------:R-:W-:-:S13]  /*0900*/  ISETP.NE.AND P2, PT, R6, 0x7ff00000, PT ;  /* 0x7ff000000600780c */ /* 0x000fda0003f45270 */
[----:B------:R-:W-:Y:S05]  /*0910*/  @P2 BRA `(.L_x_49) ;  /* 0x0000000000602947 */ /* 0x000fea0003800000 */
[----:B------:R-:W-:-:S06]  /*0920*/  DSETP.GTU.AND P2, PT, |R2|, +INF , PT ;  /* 0x7ff000000200742a */ /* 0x000fcc0003f4c200 */
[----:B------:R-:W-:-:S14]  /*0930*/  DSETP.GTU.OR P2, PT, |R8|, +INF , P2 ;  /* 0x7ff000000800742a */ /* 0x000fdc000174c600 */
[----:B------:R-:W-:Y:S05]  /*0940*/  @P2 BRA `(.L_x_50) ;  /* 0x0000000000502947 */ /* 0x000fea0003800000 */
[----:B------:R-:W-:-:S14]  /*0950*/  DSETP.NEU.AND P2, PT, |R2|, +INF , PT ;  /* 0x7ff000000200742a */ /* 0x000fdc0003f4d200 */
[----:B------:R-:W-:Y:S05]  /*0960*/  @P2 BRA `(.L_x_51) ;  /* 0x0000000000202947 */ /* 0x000fea0003800000 */
[----:B------:R-:W-:Y:S01]  /*0970*/  ISETP.GE.AND P2, PT, R3, RZ, PT ;  /* 0x000000ff0300720c */ /* 0x000fe20003f46270 */
[----:B------:R-:W-:-:S06]  /*0980*/  DSETP.GT.AND P1, PT, |R8|, 1, PT ;  /* 0x3ff000000800742a */ /* 0x000fcc0003f24200 */
[----:B------:R-:W-:Y:S02]  /*0990*/  SEL R4, RZ, 0x7ff00000, !P1 ;  /* 0x7ff00000ff047807 */ /* 0x000fe40004800000 */
[----:B------:R-:W-:-:S04]  /*09a0*/  FSETP.NEU.FTZ.AND P1, PT, R10, -1, PT ;  /* 0xbf8000000a00780b */ /* 0x000fc80003f3d000 */
[----:B------:R-:W-:-:S04]  /*09b0*/  @!P2 LOP3.LUT R4, R4, 0x7ff00000, RZ, 0x3c, !PT ;  /* 0x7ff000000404a812 */ /* 0x000fc800078e3cff */
[----:B------:R-:W-:Y:S01]  /*09c0*/  SEL R5, R4, 0x3ff00000, P1 ;  /* 0x3ff0000004057807 */ /* 0x000fe20000800000 */
[----:B------:R-:W-:Y:S01]  /*09d0*/  IMAD.MOV.U32 R4, RZ, RZ, RZ ;  /* 0x000000ffff047224 */ /* 0x000fe200078e00ff */
[----:B------:R-:W-:Y:S06]  /*09e0*/  BRA `(.L_x_49) ;  /* 0x00000000002c7947 */ /* 0x000fec0003800000 */
.L_x_51:
[----:B------:R-:W-:-:S14]  /*09f0*/  DSETP.NEU.AND P2, PT, |R8|, +INF , PT ;  /* 0x7ff000000800742a */ /* 0x000fdc0003f4d200 */
[----:B------:R-:W-:Y:S05]  /*0a00*/  @P2 BRA `(.L_x_49) ;  /* 0x0000000000242947 */ /* 0x000fea0003800000 */
[----:B------:R-:W-:Y:S02]  /*0a10*/  ISETP.LT.AND P1, PT, R9, RZ, P1 ;  /* 0x000000ff0900720c */ /* 0x000fe40000f21270 */
[C---:B------:R-:W-:Y:S02]  /*0a20*/  LOP3.LUT R4, R3.reuse, 0x7fffffff, RZ, 0xc0, !PT ;  /* 0x7fffffff03047812 */ /* 0x040fe400078ec0ff */
[----:B------:R-:W-:Y:S02]  /*0a30*/  ISETP.GT.AND P2, PT, R3, -0x1, PT ;  /* 0xffffffff0300780c */ /* 0x000fe40003f44270 */
[----:B------:R-:W-:Y:S01]  /*0a40*/  ISETP.NE.AND P1, PT, R4, 0x3fe00000, P1 ;  /* 0x3fe000000400780c */ /* 0x000fe20000f25270 */
[----:B------:R-:W-:Y:S01]  /*0a50*/  IMAD.MOV.U32 R4, RZ, RZ, RZ ;  /* 0x000000ffff047224 */ /* 0x000fe200078e00ff */
[----:B------:R-:W-:-:S11]  /*0a60*/  SEL R5, RZ, 0x7ff00000, !P2 ;  /* 0x7ff00000ff057807 */ /* 0x000fd60005000000 */
[----:B------:R-:W-:Y:S01]  /*0a70*/  @P1 VIADD R5, R5, 0x80000000 ;  /* 0x8000000005051836 */ /* 0x000fe20000000000 */
[----:B------:R-:W-:Y:S06]  /*0a80*/  BRA `(.L_x_49) ;  /* 0x0000000000047947 */ /* 0x000fec0003800000 */
.L_x_50:
[----:B------:R-:W-:-:S11]  /*0a90*/  DADD R4, R2, R8 ;  /* 0x0000000002047229 */ /* 0x000fd60000000008 */
.L_x_49:
[----:B------:R-:W0:Y:S01]  /*0aa0*/  LDC R9, c[0x0][0xe1c] ;  /* 0x00038700ff097b82 */ /* 0x000e220000000800 */
[----:B------:R-:W-:Y:S02]  /*0ab0*/  IMAD.MOV.U32 R8, RZ, RZ, R2 ;  /* 0x000000ffff087224 */ /* 0x000fe400078e0002 */
[----:B0-----:R-:W-:-:S04]  /*0ac0*/  FMUL.FTZ R9, R9, 1 ;  /* 0x3f80000009097820 */ /* 0x001fc80000410000 */
[----:B------:R-:W0:Y:S02]  /*0ad0*/  F2F.F64.F32 R6, R9 ;  /* 0x0000000900067310 */ /* 0x000e240000201800 */
[----:B0-----:R-:W-:-:S10]  /*0ae0*/  DADD R6, -RZ, |R6| ;  /* 0x00000000ff067229 */ /* 0x001fd40000000506 */
[----:B------:R-:W-:Y:S01]  /*0af0*/  IMAD.MOV.U32 R14, RZ, RZ, R6 ;  /* 0x000000ffff0e7224 */ /* 0x000fe200078e0006 */
[----:B------:R-:W-:Y:S01]  /*0b00*/  MOV R6, 0xb40 ;  /* 0x00000b4000067802 */ /* 0x000fe20000000f00 */
[----:B------:R-:W-:Y:S02]  /*0b10*/  IMAD.MOV.U32 R11, RZ, RZ, R7 ;  /* 0x000000ffff0b7224 */ /* 0x000fe400078e0007 */
[----:B------:R-:W-:-:S07]  /*0b20*/  IMAD.MOV.U32 R7, RZ, RZ, R3 ;  /* 0x000000ffff077224 */ /* 0x000fce00078e0003 */
[----:B------:R-:W-:Y:S05]  /*0b30*/  CALL.REL.NOINC `($_Z25multi_tensor_apply_kernelI18TensorListMetadataILi5EE25DistAdamCapturableFunctorIN3c108BFloat16ES4_S4_EJPfffPiifS6_10adamMode_tfEEvlPViT_T0_DpT1_$__internal_accurate_pow) ;  /* 0x00000020003c7944 */ /* 0x000fea0003c00000 */
[----:B------:R-:W0:Y:S01]  /*0b40*/  LDC R14, c[0x0][0xe1c] ;  /* 0x00038700ff0e7b82 */ /* 0x000e220000000800 */
[----:B------:R-:W-:Y:S02]  /*0b50*/  IMAD.MOV.U32 R6, RZ, RZ, R18 ;  /* 0x000000ffff067224 */ /* 0x000fe400078e0012 */
[----:B------:R-:W-:Y:S02]  /*0b60*/  IMAD.MOV.U32 R7, RZ, RZ, R19 ;  /* 0x000000ffff077224 */ /* 0x000fe400078e0013 */
[C---:B0-----:R-:W-:Y:S01]  /*0b70*/  FMUL.FTZ R10, R14.reuse, 1 ;  /* 0x3f8000000e0a7820 */ /* 0x041fe20000410000 */
[----:B------:R-:W-:-:S05]  /*0b80*/  FSETP.NEU.FTZ.AND P1, PT, R14, RZ, PT ;  /* 0x000000ff0e00720b */ /* 0x000fca0003f3d000 */
[----:B------:R-:W0:Y:S08]  /*0b90*/  F2F.F64.F32 R10, R10 ;  /* 0x0000000a000a7310 */ /* 0x000e300000201800 */
[----:B------:R-:W-:Y:S05]  /*0ba0*/  @!P1 BRA `(.L_x_52) ;  /* 0x0000000000309947 */ /* 0x000fea0003800000 */
[----:B0-----:R-:W-:-:S13]  /*0bb0*/  ISETP.GT.AND P1, PT, R11, -0x1, PT ;  /* 0xffffffff0b00780c */ /* 0x001fda0003f24270 */
[----:B------:R-:W-:Y:S05]  /*0bc0*/  @P1 BRA `(.L_x_53) ;  /* 0x0000000000401947 */ /* 0x000fea0003800000 */
[----:B------:R-:W0:Y:S01]  /*0bd0*/  FRND.F64.TRUNC R12, R2 ;  /* 0x00000002000c7313 */ /* 0x000e22000030d800 */
[----:B------:R-:W-:Y:S01]  /*0be0*/  DADD R8, -RZ, -R6 ;  /* 0x00000000ff087229 */ /* 0x000fe20000000906 */
[----:B------:R-:W-:-:S09]  /*0bf0*/  ISETP.LT.AND P0, PT, R11, RZ, !P0 ;  /* 0x000000ff0b00720c */ /* 0x000fd20004701270 */
[----:B------:R-:W-:Y:S02]  /*0c00*/  FSEL R6, R8, R6, P0 ;  /* 0x0000000608067208 */ /* 0x000fe40000000000 */
[----:B------:R-:W-:Y:S01]  /*0c10*/  FSEL R7, R9, R7, P0 ;  /* 0x0000000709077208 */ /* 0x000fe20000000000 */
[----:B0-----:R-:W-:-:S14]  /*0c20*/  DSETP.NEU.AND P1, PT, R12, R2, PT ;  /* 0x000000020c00722a */ /* 0x001fdc0003f2d000 */
[----:B------:R-:W-:Y:S05]  /*0c30*/  @!P1 BRA `(.L_x_53) ;  /* 0x0000000000249947 */ /* 0x000fea0003800000 */
[----:B------:R-:W-:Y:S02]  /*0c40*/  IMAD.MOV.U32 R6, RZ, RZ, 0x0 ;  /* 0x00000000ff067424 */ /* 0x000fe400078e00ff */
[----:B------:R-:W-:Y:S01]  /*0c50*/  IMAD.MOV.U32 R7, RZ, RZ, -0x80000 ;  /* 0xfff80000ff077424 */ /* 0x000fe200078e00ff */
[----:B------:R-:W-:Y:S06]  /*0c60*/  BRA `(.L_x_53) ;  /* 0x0000000000187947 */ /* 0x000fec0003800000 */
.L_x_52:
[----:B------:R-:W-:Y:S01]  /*0c70*/  ISETP.GE.AND P1, PT, R3, RZ, PT ;  /* 0x000000ff0300720c */ /* 0x000fe20003f26270 */
[----:B------:R-:W-:Y:S01]  /*0c80*/  DSETP.NEU.AND P0, PT, |R2|, 0.5, !P0 ;  /* 0x3fe000000200742a */ /* 0x000fe2000470d200 */
[----:B------:R-:W-:-:S05]  /*0c90*/  IMAD.MOV.U32 R6, RZ, RZ, RZ ;  /* 0x000000ffff067224 */ /* 0x000fca00078e00ff */
[----:B0-----:R-:W-:Y:S02]  /*0ca0*/  SEL R7, R11, RZ, P0 ;  /* 0x000000ff0b077207 */ /* 0x001fe40000000000 */
[----:B------:R-:W-:-:S04]  /*0cb0*/  SEL R24, RZ, 0x1, !P0 ;  /* 0x00000001ff187807 */ /* 0x000fc80004000000 */
[----:B------:R-:W-:-:S07]  /*0cc0*/  @!P1 LOP3.LUT R7, R7, 0x7ff00000, RZ, 0xfc, !PT ;  /* 0x7ff0000007079812 */ /* 0x000fce00078efcff */
.L_x_53:
        /* <DEDUP_REMOVED lines=10> */
[----:B------:R-:W-:Y:S01]  /*0d70*/  DSETP.GT.AND P0, PT, |R10|, 1, PT ;  /* 0x3ff000000a00742a */ /* 0x000fe20003f04200 */
[----:B------:R-:W-:-:S05]  /*0d80*/  IMAD.MOV.U32 R6, RZ, RZ, RZ ;  /* 0x000000ffff067224 */ /* 0x000fca00078e00ff */
[----:B------:R-:W-:Y:S02]  /*0d90*/  SEL R2, RZ, 0x7ff00000, !P0 ;  /* 0x7ff00000ff027807 */ /* 0x000fe40004000000 */
[----:B------:R-:W-:-:S04]  /*0da0*/  FSETP.NEU.FTZ.AND P0, PT, R14, -1, PT ;  /* 0xbf8000000e00780b */ /* 0x000fc80003f1d000 */
[----:B------:R-:W-:-:S04]  /*0db0*/  @!P1 LOP3.LUT R2, R2, 0x7ff00000, RZ, 0x3c, !PT ;  /* 0x7ff0000002029812 */ /* 0x000fc800078e3cff */
[----:B------:R-:W-:Y:S01]  /*0dc0*/  SEL R7, R2, 0x3ff00000, P0 ;  /* 0x3ff0000002077807 */ /* 0x000fe20000000000 */
[----:B------:R-:W-:Y:S06]  /*0dd0*/  BRA `(.L_x_54) ;  /* 0x0000000000307947 */ /* 0x000fec0003800000 */
.L_x_56:
[----:B------:R-:W-:-:S14]  /*0de0*/  DSETP.NEU.AND P0, PT, |R10|, +INF , PT ;  /* 0x7ff000000a00742a */ /* 0x000fdc0003f0d200 */
[----:B------:R-:W-:Y:S05]  /*0df0*/  @P0 BRA `(.L_x_54) ;  /* 0x0000000000280947 */ /* 0x000fea0003800000 */
[----:B------:R-:W-:Y:S01]  /*0e00*/  ISETP.NE.AND P0, PT, R24, RZ, PT ;  /* 0x000000ff1800720c */ /* 0x000fe20003f05270 */
[----:B------:R-:W-:Y:S01]  /*0e10*/  IMAD.MOV.U32 R6, RZ, RZ, RZ ;  /* 0x000000ffff067224 */ /* 0x000fe200078e00ff */
[----:B------:R-:W-:Y:S02]  /*0e20*/  LOP3.LUT R2, R3, 0x7fffffff, RZ, 0xc0, !PT ;  /* 0x7fffffff03027812 */ /* 0x000fe400078ec0ff */
[----:B------:R-:W-:Y:S02]  /*0e30*/  ISETP.LT.AND P0, PT, R11, RZ, P0 ;  /* 0x000000ff0b00720c */ /* 0x000fe40000701270 */
[----:B------:R-:W-:Y:S02]  /*0e40*/  ISETP.GT.AND P1, PT, R3, -0x1, PT ;  /* 0xffffffff0300780c */ /* 0x000fe40003f24270 */
[----:B------:R-:W-:Y:S02]  /*0e50*/  ISETP.NE.AND P0, PT, R2, 0x3fe00000, P0 ;  /* 0x3fe000000200780c */ /* 0x000fe40000705270 */
[----:B------:R-:W-:-:S11]  /*0e60*/  SEL R7, RZ, 0x7ff00000, !P1 ;  /* 0x7ff00000ff077807 */ /* 0x000fd60004800000 */
[----:B------:R-:W-:Y:S01]  /*0e70*/  @P0 VIADD R7, R7, 0x80000000 ;  /* 0x8000000007070836 */ /* 0x000fe20000000000 */
[----:B------:R-:W-:Y:S06]  /*0e80*/  BRA `(.L_x_54) ;  /* 0x0000000000047947 */ /* 0x000fec0003800000 */
.L_x_55:
[----:B------:R-:W-:-:S11]  /*0e90*/  DADD R6, R2, R10 ;  /* 0x0000000002067229 */ /* 0x000fd6000000000a */
.L_x_54:
[----:B------:R-:W0:Y:S01]  /*0ea0*/  LDC R3, c[0x0][0xe18] ;  /* 0x00038600ff037b82 */ /* 0x000e220000000800 */
[----:B------:R-:W-:Y:S01]  /*0eb0*/  DADD R6, -R6, 1 ;  /* 0x3ff0000006067429 */ /* 0x000fe20000000100 */
[----:B------:R-:W-:Y:S01]  /*0ec0*/  UMOV UR4, 0xf0000000 ;  /* 0xf000000000047882 */ /* 0x000fe20000000000 */
[----:B------:R-:W-:Y:S01]  /*0ed0*/  DADD R4, -R4, 1 ;  /* 0x3ff0000004047429 */ /* 0x000fe20000000100 */
[----:B------:R-:W-:Y:S01]  /*0ee0*/  UMOV UR5, 0x380fffff ;  /* 0x380fffff00057882 */ /* 0x000fe20000000000 */
[----:B------:R-:W-:Y:S02]  /*0ef0*/  FSETP.NEU.FTZ.AND P0, PT, R14, 1, PT ;  /* 0x3f8000000e00780b */ /* 0x000fe40003f1d000 */
[----:B------:R-:W1:Y:S02]  /*0f00*/  F2F.F32.F64 R22, R6 ;  /* 0x0000000600167310 */ /* 0x000e640000301000 */
[----:B------:R-:W-:Y:S01]  /*0f10*/  DSETP.GEU.AND P2, PT, |R6|, UR4, PT ;  /* 0x0000000406007e2a */ /* 0x000fe2000bf4e200 */
[----:B------:R-:W-:Y:S01]  /*0f20*/  ISETP.EQ.OR P0, PT, R0, RZ, !P0 ;  /* 0x000000ff0000720c */ /* 0x000fe20004702670 */
[----:B------:R-:W-:-:S04]  /*0f30*/  DSETP.GEU.AND P3, PT, |R4|, UR4, PT ;  /* 0x0000000404007e2a */ /* 0x000fc8000bf6e200 */
[----:B------:R-:W2:Y:S08]  /*0f40*/  F2F.F32.F64 R2, R4 ;  /* 0x0000000400027310 */ /* 0x000eb00000301000 */
[----:B-1----:R-:W-:Y:S01]  /*0f50*/  @!P2 FMUL R22, R22, 1.175494350822287508e-38 ;  /* 0x008000001616a820 */ /* 0x002fe20000400000 */
[----:B0-----:R-:W-:-:S04]  /*0f60*/  FSETP.NEU.FTZ.AND P1, PT, R3, 1, PT ;  /* 0x3f8000000300780b */ /* 0x001fc80003f3d000 */
[----:B------:R-:W-:Y:S01]  /*0f70*/  ISETP.EQ.OR P1, PT, R0, RZ, !P1 ;  /* 0x000000ff0000720c */ /* 0x000fe20004f22670 */
[----:B--2---:R-:W-:Y:S01]  /*0f80*/  @!P3 FMUL R2, R2, 1.175494350822287508e-38 ;  /* 0x008000000202b820 */ /* 0x004fe20000400000 */
[----:B------:R-:W-:-:S04]  /*0f90*/  FSEL R22, R22, RZ, !P0 ;  /* 0x000000ff16167208 */ /* 0x000fc80004000000 */
[----:B------:R-:W-:-:S07]  /*0fa0*/  FSEL R0, R2, RZ, !P1 ;  /* 0x000000ff02007208 */ /* 0x000fce0004800000 */
.L_x_46:
[----:B------:R-:W1:Y:S01]  /*0fb0*/  S2R R6, SR_CTAID.X ;  /* 0x0000000000067919 */ /* 0x000e620000002500 */
[----:B------:R-:W-:Y:S01]  /*0fc0*/  IMAD.MOV.U32 R7, RZ, RZ, 0x10 ;  /* 0x00000010ff077424 */ /* 0x000fe200078e00ff */
[----:B------:R-:W2:Y:S01]  /*0fd0*/  LDC.64 R2, c[0x0][0xe10] ;  /* 0x00038400ff027b82 */ /* 0x000ea20000000a00 */
[----:B------:R-:W-:Y:S02]  /*0fe0*/  R2UR UR4, R16 ;  /* 0x00000000100472ca */ /* 0x000fe400000e0000 */
[----:B------:R-:W-:Y:S01]  /*0ff0*/  R2UR UR5, R17 ;  /* 0x00000000110572ca */ /* 0x000fe200000e0000 */
[----:B------:R-:W3:-:S12]  /*1000*/  S2R R28, SR_TID.X ;  /* 0x00000000001c7919 */ /* 0x000ed80000002100 */
[----:B--2---:R2:W5:Y:S01]  /*1010*/  LDG.E R23, desc[UR4][R2.64] ;  /* 0x0000000402177981 */ /* 0x004562000c1e1900 */
[----:B------:R-:W-:Y:S01]  /*1020*/  ULDC UR4, c[0x0][0x210] ;  /* 0x0000840000047ab9 */ /* 0x000fe20000000800 */
[----:B-1----:R-:W1:Y:S01]  /*1030*/  LDC.U8 R5, c[0x0][R6+0x7c0] ;  /* 0x0001f00006057b82 */ /* 0x002e620000000000 */
[----:B------:R-:W-:Y:S01]  /*1040*/  IMAD R4, R6, 0x4, R7 ;  /* 0x0000000406047824 */ /* 0x000fe200078e0207 */
[----:B--2---:R-:W-:Y:S01]  /*1050*/  PRMT R2, RZ, 0x7610, R2 ;  /* 0x00007610ff027816 */ /* 0x004fe20000000002 */
[----:B---3--:R-:W-:-:S05]  /*1060*/  IMAD.SHL.U32 R28, R28, 0x4, RZ ;  /* 0x000000041c1c7824 */ /* 0x008fca00078e00ff */
[----:B------:R-:W2:Y:S01]  /*1070*/  LDC R4, c[0x0][R4+0x8f0] ;  /* 0x00023c0004047b82 */ /* 0x000ea20000000800 */
[----:B-1----:R-:W-:-:S07]  /*1080*/  IMAD R5, R5, 0x8, R7 ;  /* 0x0000000805057824 */ /* 0x002fce00078e0207 */
[----:B------:R-:W1:Y:S01]  /*1090*/  LDC R25, c[0x0][R5+0x6c0] ;  /* 0x0001b00005197b82 */ /* 0x000e620000000800 */
[----:B--2---:R-:W-:-:S07]  /*10a0*/  IMAD R24, R4, UR4, RZ ;  /* 0x0000000404187c24 */ /* 0x004fce000f8e02ff */
[----:B------:R2:W3:Y:S08]  /*10b0*/  LDC.64 R18, c[0x0][R5+0x210] ;  /* 0x0000840005127b82 */ /* 0x0004f00000000a00 */
[----:B------:R2:W4:Y:S08]  /*10c0*/  LDC.64 R14, c[0x0][R5+0x300] ;  /* 0x0000c000050e7b82 */ /* 0x0005300000000a00 */
[----:B------:R2:W0:Y:S01]  /*10d0*/  LDC.64 R12, c[0x0][R5+0x3f0] ;  /* 0x0000fc00050c7b82 */ /* 0x0004220000000a00 */
[----:B-1----:R-:W-:-:S04]  /*10e0*/  VIADDMNMX R25, R25, -R24, UR4, PT ;  /* 0x0000000419197e46 */ /* 0x002fc8000b800918 */
[----:B------:R-:W-:Y:S02]  /*10f0*/  LOP3.LUT P0, RZ, R25, 0x3, RZ, 0xc0, !PT ;  /* 0x0000000319ff7812 */ /* 0x000fe4000780c0ff */
[----:B------:R-:W-:Y:S01]  /*1100*/  ISETP.GE.AND P2, PT, R28, R25, PT ;  /* 0x000000191c00720c */ /* 0x000fe20003f46270 */
[----:B------:R2:W1:Y:S08]  /*1110*/  LDC.64 R10, c[0x0][R5+0x4e0] ;  /* 0x00013800050a7b82 */ /* 0x0004700000000a00 */
[----:B------:R2:W0:Y:S02]  /*1120*/  LDC.64 R8, c[0x0][R5+0x5d0] ;  /* 0x0001740005087b82 */ /* 0x0004240000000a00 */
[----:B---3--:R-:W-:Y:S05]  /*1130*/  @P0 BRA `(.L_x_57) ;  /* 0x0000000000400947 */ /* 0x008fea0003800000 */
[----:B------:R-:W-:-:S04]  /*1140*/  IMAD.SHL.U32 R3, R24, 0x2, RZ ;  /* 0x0000000218037824 */ /* 0x000fc800078e00ff */
[--C-:B--2---:R-:W-:Y:S02]  /*1150*/  IMAD.IADD R5, R18, 0x1, R3.reuse ;  /* 0x0000000112057824 */ /* 0x104fe400078e0203 */
[----:B----4-:R-:W-:-:S03]  /*1160*/  IMAD.IADD R4, R14, 0x1, R3 ;  /* 0x000000010e047824 */ /* 0x010fc600078e0203 */
[----:B------:R-:W-:Y:S02]  /*1170*/  LOP3.LUT P0, RZ, R5, 0x7, RZ, 0xc0, !PT ;  /* 0x0000000705ff7812 */ /* 0x000fe4000780c0ff */
[----:B------:R-:W-:-:S04]  /*1180*/  LOP3.LUT P1, RZ, R4, 0x7, RZ, 0xc0, !PT ;  /* 0x0000000704ff7812 */ /* 0x000fc8000782c0ff */
[----:B------:R-:W-:-:S13]  /*1190*/  PLOP3.LUT P0, PT, P0, P1, PT, 0xa8, 0x0 ;  /* 0x000000000000781c */ /* 0x000fda0000703570 */
[----:B------:R-:W-:Y:S05]  /*11a0*/  @P0 BRA `(.L_x_57) ;  /* 0x0000000000240947 */ /* 0x000fea0003800000 */
[--C-:B0-----:R-:W-:Y:S02]  /*11b0*/  IMAD.IADD R5, R12, 0x1, R3.reuse ;  /* 0x000000010c057824 */ /* 0x101fe400078e0203 */
[----:B-1----:R-:W-:-:S03]  /*11c0*/  IMAD.IADD R4, R10, 0x1, R3 ;  /* 0x000000010a047824 */ /* 0x002fc600078e0203 */
[----:B------:R-:W-:Y:S02]  /*11d0*/  LOP3.LUT P0, RZ, R5, 0x7, RZ, 0xc0, !PT ;  /* 0x0000000705ff7812 */ /* 0x000fe4000780c0ff */
[----:B------:R-:W-:-:S04]  /*11e0*/  LOP3.LUT P1, RZ, R4, 0x7, RZ, 0xc0, !PT ;  /* 0x0000000704ff7812 */ /* 0x000fc8000782c0ff */
[----:B------:R-:W-:-:S13]  /*11f0*/  PLOP3.LUT P0, PT, P0, P1, PT, 0xa8, 0x0 ;  /* 0x000000000000781c */ /* 0x000fda0000703570 */
[----:B------:R-:W-:-:S05]  /*1200*/  @!P0 IMAD.IADD R3, R8, 0x1, R3 ;  /* 0x0000000108038824 */ /* 0x000fca00078e0203 */
[----:B------:R-:W-:-:S04]  /*1210*/  @!P0 LOP3.LUT P1, RZ, R3, 0x7, RZ, 0xc0, !PT ;  /* 0x0000000703ff8812 */ /* 0x000fc8000782c0ff */
[----:B------:R-:W-:-:S04]  /*1220*/  @!P0 SEL R3, RZ, 0x1, P1 ;  /* 0x00000001ff038807 */ /* 0x000fc80000800000 */
[----:B------:R-:W-:-:S07]  /*1230*/  @!P0 PRMT R2, R3, 0x7610, R2 ;  /* 0x0000761003028816 */ /* 0x000fce0000000002 */
.L_x_57:
[----:B------:R-:W-:Y:S05]  /*1240*/  @P2 EXIT ;  /* 0x000000000000294d */ /* 0x000fea0003800000 */
[----:B------:R-:W3:Y:S01]  /*1250*/  LDC R26, c[0x0][RZ] ;  /* 0x00000000ff1a7b82 */ /* 0x000ee20000000800 */
[----:B------:R-:W-:-:S04]  /*1260*/  PRMT R2, R2, 0x9910, RZ ;  /* 0x0000991002027816 */ /* 0x000fc800000000ff */
[----:B------:R-:W-:-:S13]  /*1270*/  ISETP.NE.AND P0, PT, R2, RZ, PT ;  /* 0x000000ff0200720c */ /* 0x000fda0003f05270 */
.L_x_63:
[----:B------:R-:W-:Y:S02]  /*1280*/  IADD3 R29, P1, R24, R28, RZ ;  /* 0x0000001c181d7210 */ /* 0x000fe40007f3e0ff */
[----:B01----:R-:W-:Y:S02]  /*1290*/  SHF.R.S32.HI R3, RZ, 0x1f, R28 ;  /* 0x0000001fff037819 */ /* 0x003fe4000001141c */
[----:B------:R-:W-:Y:S01]  /*12a0*/  @P0 R2UR UR4, R16 ;  /* 0x00000000100402ca */ /* 0x000fe200000e0000 */
[----:B------:R-:W-:Y:S01]  /*12b0*/  IMAD.SHL.U32 R27, R29, 0x2, RZ ;  /* 0x000000021d1b7824 */ /* 0x000fe200078e00ff */
[----:B------:R-:W-:Y:S02]  /*12c0*/  LEA.HI.X.SX32 R2, R24, R3, 0x1, P1 ;  /* 0x0000000318027211 */ /* 0x000fe400008f0eff */
[----:B------:R-:W-:Y:S02]  /*12d0*/  @P0 R2UR UR5, R17 ;  /* 0x00000000110502ca */ /* 0x000fe400000e0000 */
[----:B------:R-:W-:-:S02]  /*12e0*/  SHF.L.U64.HI R29, R29, 0x1, R2 ;  /* 0x000000011d1d7819 */ /* 0x000fc40000010202 */
[-C--:B------:R-:W-:Y:S02]  /*12f0*/  IADD3 R6, P1, R18, R27.reuse, RZ ;  /* 0x0000001b12067210 */ /* 0x080fe40007f3e0ff */
[----:B------:R-:W-:Y:S02]  /*1300*/  @P0 R2UR UR6, R16 ;  /* 0x00000000100602ca */ /* 0x000fe400000e0000 */
[----:B------:R-:W-:Y:S01]  /*1310*/  @P0 R2UR UR7, R17 ;  /* 0x00000000110702ca */ /* 0x000fe200000e0000 */
[--C-:B------:R-:W-:Y:S01]  /*1320*/  IMAD.X R7, R19, 0x1, R29.reuse, P1 ;  /* 0x0000000113077824 */ /* 0x100fe200008e061d */
[----:B----4-:R-:W-:Y:S02]  /*1330*/  IADD3 R4, P2, R14, R27, RZ ;  /* 0x0000001b0e047210 */ /* 0x010fe40007f5e0ff */
[C---:B------:R-:W-:Y:S02]  /*1340*/  @P0 R2UR UR8, R16.reuse ;  /* 0x00000000100802ca */ /* 0x040fe400000e0000 */
[----:B------:R-:W-:Y:S01]  /*1350*/  @P0 R2UR UR9, R17 ;  /* 0x00000000110902ca */ /* 0x000fe200000e0000 */
[----:B--2---:R-:W-:Y:S01]  /*1360*/  IMAD.X R5, R15, 0x1, R29, P2 ;  /* 0x000000010f057824 */ /* 0x004fe200010e061d */
[----:B------:R-:W-:Y:S01]  /*1370*/  @P0 R2UR UR10, R16 ;  /* 0x00000000100a02ca */ /* 0x000fe200000e0000 */
[----:B------:R-:W2:Y:S01]  /*1380*/  @P0 LDG.E.64 R40, desc[UR4][R6.64] ;  /* 0x0000000406280981 */ /* 0x000ea2000c1e1b00 */
[----:B------:R-:W-:-:S02]  /*1390*/  @P0 R2UR UR11, R17 ;  /* 0x00000000110b02ca */ /* 0x000fc400000e0000 */
[-C--:B0-----:R-:W-:Y:S01]  /*13a0*/  IADD3 R2, P1, R12, R27.reuse, RZ ;  /* 0x0000001b0c027210 */ /* 0x081fe20007f3e0ff */
[----:B------:R-:W4:Y:S01]  /*13b0*/  @P0 LDG.E.64 R30, desc[UR6][R4.64] ;  /* 0x00000006041e0981 */ /* 0x000f22000c1e1b00 */
[----:B-1----:R-:W-:-:S03]  /*13c0*/  IADD3 R20, P2, R10, R27, RZ ;  /* 0x0000001b0a147210 */ /* 0x002fc60007f5e0ff */
[--C-:B------:R-:W-:Y:S02]  /*13d0*/  IMAD.X R3, R13, 0x1, R29.reuse, P1 ;  /* 0x000000010d037824 */ /* 0x100fe400008e061d */
[----:B------:R-:W-:-:S03]  /*13e0*/  IMAD.X R21, R11, 0x1, R29, P2 ;  /* 0x000000010b157824 */ /* 0x000fc600010e061d */
[----:B------:R-:W3:Y:S04]  /*13f0*/  @P0 LDG.E.64 R32, desc[UR8][R2.64] ;  /* 0x0000000802200981 */ /* 0x000ee8000c1e1b00 */
[----:B------:R-:W3:Y:S01]  /*1400*/  @P0 LDG.E.64 R44, desc[UR10][R20.64] ;  /* 0x0000000a142c0981 */ /* 0x000ee2000c1e1b00 */
[----:B--2---:R-:W-:Y:S02]  /*1410*/  @P0 SHF.R.U32.HI R47, RZ, 0x10, R41 ;  /* 0x00000010ff2f0819 */ /* 0x004fe40000011629 */
[--C-:B----4-:R-:W-:Y:S02]  /*1420*/  @P0 SHF.R.U32.HI R43, RZ, 0x10, R31.reuse ;  /* 0x00000010ff2b0819 */ /* 0x110fe4000001161f */
[C---:B------:R-:W-:Y:S02]  /*1430*/  @P0 SHF.R.U64 R36, R30.reuse, 0x10, R31 ;  /* 0x000000101e240819 */ /* 0x040fe4000000121f */
[----:B------:R-:W-:-:S02]  /*1440*/  @P0 PRMT R35, R30, 0x7610, R35 ;  /* 0x000076101e230816 */ /* 0x000fc40000000023 */
[----:B------:R-:W-:Y:S02]  /*1450*/  @P0 PRMT R30, R31, 0x7610, R30 ;  /* 0x000076101f1e0816 */ /* 0x000fe4000000001e */
[----:B------:R-:W-:Y:S02]  /*1460*/  @P0 SHF.R.U64 R42, R40, 0x10, R41 ;  /* 0x00000010282a0819 */ /* 0x000fe40000001229 */
[C---:B---3--:R-:W-:Y:S02]  /*1470*/  @P0 SHF.R.U64 R38, R32.reuse, 0x10, R33 ;  /* 0x0000001020260819 */ /* 0x048fe40000001221 */
[----:B------:R-:W-:Y:S02]  /*1480*/  @P0 PRMT R39, R32, 0x7610, R39 ;  /* 0x0000761020270816 */ /* 0x000fe40000000027 */
[----:B------:R-:W-:Y:S02]  /*1490*/  @P0 SHF.R.U32.HI R37, RZ, 0x10, R33 ;  /* 0x00000010ff250819 */ /* 0x000fe40000011621 */
[----:B------:R-:W-:-:S02]  /*14a0*/  @P0 SHF.R.U64 R46, R44, 0x10, R45 ;  /* 0x000000102c2e0819 */ /* 0x000fc4000000122d */
[----:B------:R-:W-:Y:S02]  /*14b0*/  @P0 SHF.R.U32.HI R34, RZ, 0x10, R45 ;  /* 0x00000010ff220819 */ /* 0x000fe4000001162d */
[----:B------:R-:W-:Y:S02]  /*14c0*/  @P0 PRMT R31, R47, 0x7610, R31 ;  /* 0x000076102f1f0816 */ /* 0x000fe4000000001f */
[----:B------:R-:W-:Y:S01]  /*14d0*/  @P0 PRMT R32, R43, 0x7610, R32 ;  /* 0x000076102b200816 */ /* 0x000fe20000000020 */
[----:B------:R-:W-:Y:S06]  /*14e0*/  @P0 BRA `(.L_x_58) ;  /* 0x0000000400140947 */ /* 0x000fec0003800000 */
[C---:B------:R-:W-:Y:S01]  /*14f0*/  VIADD R30, R28.reuse, 0x1 ;  /* 0x000000011c1e7836 */ /* 0x040fe20000000000 */
[CC--:B------:R-:W-:Y:S01]  /*1500*/  ISETP.GE.AND P1, PT, R28.reuse, R25.reuse, PT ;  /* 0x000000191c00720c */ /* 0x0c0fe20003f26270 */
[C---:B------:R-:W-:Y:S02]  /*1510*/  VIADD R32, R28.reuse, 0x2 ;  /* 0x000000021c207836 */ /* 0x040fe40000000000 */
[----:B------:R-:W-:Y:S01]  /*1520*/  VIADD R34, R28, 0x3 ;  /* 0x000000031c227836 */ /* 0x000fe20000000000 */
[-C--:B------:R-:W-:Y:S02]  /*1530*/  ISETP.GE.AND P2, PT, R30, R25.reuse, PT ;  /* 0x000000191e00720c */ /* 0x080fe40003f46270 */
[-C--:B------:R-:W-:Y:S02]  /*1540*/  ISETP.GE.AND P3, PT, R32, R25.reuse, PT ;  /* 0x000000192000720c */ /* 0x080fe40003f66270 */
[----:B------:R-:W-:-:S05]  /*1550*/  ISETP.GE.AND P4, PT, R34, R25, PT ;  /* 0x000000192200720c */ /* 0x000fca0003f86270 */
[C---:B------:R-:W-:Y:S02]  /*1560*/  @!P1 R2UR UR4, R16.reuse ;  /* 0x00000000100492ca */ /* 0x040fe400000e0000 */
[C---:B------:R-:W-:Y:S02]  /*1570*/  @!P1 R2UR UR5, R17.reuse ;  /* 0x00000000110592ca */ /* 0x040fe400000e0000 */
[C---:B------:R-:W-:Y:S02]  /*1580*/  @!P2 R2UR UR6, R16.reuse ;  /* 0x000000001006a2ca */ /* 0x040fe400000e0000 */
[C---:B------:R-:W-:Y:S02]  /*1590*/  @!P2 R2UR UR7, R17.reuse ;  /* 0x000000001107a2ca */ /* 0x040fe400000e0000 */
[----:B------:R-:W-:Y:S02]  /*15a0*/  @!P3 R2UR UR8, R16 ;  /* 0x000000001008b2ca */ /* 0x000fe400000e0000 */
[----:B------:R-:W-:-:S02]  /*15b0*/  @!P3 R2UR UR9, R17 ;  /* 0x000000001109b2ca */ /* 0x000fc400000e0000 */
[C---:B------:R-:W-:Y:S02]  /*15c0*/  @!P4 R2UR UR10, R16.reuse ;  /* 0x00000000100ac2ca */ /* 0x040fe400000e0000 */
[----:B------:R-:W-:Y:S02]  /*15d0*/  @!P4 R2UR UR11, R17 ;  /* 0x00000000110bc2ca */ /* 0x000fe400000e0000 */
[----:B------:R-:W-:Y:S02]  /*15e0*/  @P2 PRMT R46, RZ, 0x7610, R46 ;  /* 0x00007610ff2e2816 */ /* 0x000fe4000000002e */
[----:B------:R-:W-:Y:S02]  /*15f0*/  @P3 PRMT R45, RZ, 0x7610, R45 ;  /* 0x00007610ff2d3816 */ /* 0x000fe4000000002d */
[----:B------:R-:W-:Y:S02]  /*1600*/  @P4 PRMT R34, RZ, 0x7610, R34 ;  /* 0x00007610ff224816 */ /* 0x000fe40000000022 */
[----:B------:R0:W5:Y:S01]  /*1610*/  @!P2 LDG.E.U16 R46, desc[UR6][R20.64+0x2] ;  /* 0x00000206142ea981 */ /* 0x000162000c1e1500 */
[----:B------:R-:W-:-:S02]  /*1620*/  @!P1 R2UR UR6, R16 ;  /* 0x00000000100692ca */ /* 0x000fc400000e0000 */
[C---:B------:R-:W-:Y:S01]  /*1630*/  @!P1 R2UR UR7, R17.reuse ;  /* 0x00000000110792ca */ /* 0x040fe200000e0000 */
[----:B------:R0:W5:Y:S01]  /*1640*/  @!P3 LDG.E.U16 R45, desc[UR8][R20.64+0x4] ;  /* 0x00000408142db981 */ /* 0x000162000c1e1500 */
[C---:B------:R-:W-:Y:S02]  /*1650*/  @!P1 R2UR UR8, R16.reuse ;  /* 0x00000000100892ca */ /* 0x040fe400000e0000 */
[C---:B------:R-:W-:Y:S01]  /*1660*/  @!P1 R2UR UR9, R17.reuse ;  /* 0x00000000110992ca */ /* 0x040fe200000e0000 */
[----:B------:R0:W5:Y:S01]  /*1670*/  @!P4 LDG.E.U16 R34, desc[UR10][R20.64+0x6] ;  /* 0x0000060a1422c981 */ /* 0x000162000c1e1500 */
[C---:B------:R-:W-:Y:S02]  /*1680*/  @!P2 R2UR UR10, R16.reuse ;  /* 0x00000000100aa2ca */ /* 0x040fe400000e0000 */
[----:B------:R-:W-:Y:S02]  /*1690*/  @!P2 R2UR UR11, R17 ;  /* 0x00000000110ba2ca */ /* 0x000fe400000e0000 */
[----:B------:R-:W-:-:S02]  /*16a0*/  @!P2 R2UR UR12, R16 ;  /* 0x00000000100ca2ca */ /* 0x000fc400000e0000 */
[C---:B------:R-:W-:Y:S02]  /*16b0*/  @!P2 R2UR UR13, R17.reuse ;  /* 0x00000000110da2ca */ /* 0x040fe400000e0000 */
[C---:B------:R-:W-:Y:S02]  /*16c0*/  @!P2 R2UR UR14, R16.reuse ;  /* 0x00000000100ea2ca */ /* 0x040fe400000e0000 */
[C---:B------:R-:W-:Y:S02]  /*16d0*/  @!P2 R2UR UR15, R17.reuse ;  /* 0x00000000110fa2ca */ /* 0x040fe400000e0000 */
        /* <DEDUP_REMOVED lines=11> */
[----:B------:R-:W-:Y:S02]  /*1790*/  @!P4 R2UR UR27, R17 ;  /* 0x00000000111bc2ca */ /* 0x000fe400000e0000 */
[----:B------:R-:W-:Y:S02]  /*17a0*/  @P1 PRMT R44, RZ, 0x7610, R44 ;  /* 0x00007610ff2c1816 */ /* 0x000fe4000000002c */
[----:B------:R-:W-:Y:S02]  /*17b0*/  @P1 PRMT R40, RZ, 0x7610, R40 ;  /* 0x00007610ff281816 */ /* 0x000fe40000000028 */
[----:B------:R-:W-:-:S02]  /*17c0*/  @P1 PRMT R35, RZ, 0x7610, R35 ;  /* 0x00007610ff231816 */ /* 0x000fc40000000023 */
[----:B------:R-:W-:Y:S01]  /*17d0*/  @P1 PRMT R39, RZ, 0x7610, R39 ;  /* 0x00007610ff271816 */ /* 0x000fe20000000027 */
[----:B------:R0:W5:Y:S01]  /*17e0*/  @!P1 LDG.E.U16 R44, desc[UR4][R20.64] ;  /* 0x00000004142c9981 */ /* 0x000162000c1e1500 */
[----:B------:R-:W-:Y:S02]  /*17f0*/  @P2 PRMT R42, RZ, 0x7610, R42 ;  /* 0x00007610ff2a2816 */ /* 0x000fe4000000002a */
[----:B------:R-:W-:Y:S01]  /*1800*/  @P2 PRMT R36, RZ, 0x7610, R36 ;  /* 0x00007610ff242816 */ /* 0x000fe20000000024 */
[----:B------:R0:W5:Y:S01]  /*1810*/  @!P1 LDG.E.U16 R40, desc[UR4][R6.64] ;  /* 0x0000000406289981 */ /* 0x000162000c1e1500 */
[----:B------:R-:W-:Y:S02]  /*1820*/  @P2 PRMT R38, RZ, 0x7610, R38 ;  /* 0x00007610ff262816 */ /* 0x000fe40000000026 */
[----:B------:R-:W-:Y:S01]  /*1830*/  @P3 PRMT R41, RZ, 0x7610, R41 ;  /* 0x00007610ff293816 */ /* 0x000fe20000000029 */
[----:B------:R0:W5:Y:S01]  /*1840*/  @!P1 LDG.E.U16 R35, desc[UR6][R4.64] ;  /* 0x0000000604239981 */ /* 0x000162000c1e1500 */
[----:B------:R-:W-:-:S02]  /*1850*/  @P3 PRMT R30, RZ, 0x7610, R30 ;  /* 0x00007610ff1e3816 */ /* 0x000fc4000000001e */
[----:B------:R-:W-:Y:S01]  /*1860*/  @P3 PRMT R33, RZ, 0x7610, R33 ;  /* 0x00007610ff213816 */ /* 0x000fe20000000021 */
[----:B------:R0:W5:Y:S01]  /*1870*/  @!P1 LDG.E.U16 R39, desc[UR8][R2.64] ;  /* 0x0000000802279981 */ /* 0x000162000c1e1500 */
[----:B------:R-:W-:Y:S02]  /*1880*/  @P4 PRMT R31, RZ, 0x7610, R31 ;  /* 0x00007610ff1f4816 */ /* 0x000fe4000000001f */
[----:B------:R-:W-:Y:S01]  /*1890*/  @P4 PRMT R32, RZ, 0x7610, R32 ;  /* 0x00007610ff204816 */ /* 0x000fe20000000020 */
[----:B------:R0:W5:Y:S01]  /*18a0*/  @!P2 LDG.E.U16 R42, desc[UR10][R6.64+0x2] ;  /* 0x0000020a062aa981 */ /* 0x000162000c1e1500 */
[----:B------:R-:W-:-:S03]  /*18b0*/  @P4 PRMT R37, RZ, 0x7610, R37 ;  /* 0x00007610ff254816 */ /* 0x000fc60000000025 */
[----:B------:R0:W5:Y:S04]  /*18c0*/  @!P2 LDG.E.U16 R36, desc[UR12][R4.64+0x2] ;  /* 0x0000020c0424a981 */ /* 0x000168000c1e1500 */
[----:B------:R0:W5:Y:S04]  /*18d0*/  @!P2 LDG.E.U16 R38, desc[UR14][R2.64+0x2] ;  /* 0x0000020e0226a981 */ /* 0x000168000c1e1500 */
[----:B------:R0:W5:Y:S04]  /*18e0*/  @!P3 LDG.E.U16 R41, desc[UR16][R6.64+0x4] ;  /* 0x000004100629b981 */ /* 0x000168000c1e1500 */
[----:B------:R0:W5:Y:S04]  /*18f0*/  @!P3 LDG.E.U16 R30, desc[UR18][R4.64+0x4] ;  /* 0x00000412041eb981 */ /* 0x000168000c1e1500 */
[----:B------:R0:W5:Y:S04]  /*1900*/  @!P3 LDG.E.U16 R33, desc[UR20][R2.64+0x4] ;  /* 0x000004140221b981 */ /* 0x000168000c1e1500 */
[----:B------:R0:W5:Y:S04]  /*1910*/  @!P4 LDG.E.U16 R31, desc[UR22][R6.64+0x6] ;  /* 0x00000616061fc981 */ /* 0x000168000c1e1500 */
[----:B------:R0:W5:Y:S04]  /*1920*/  @!P4 LDG.E.U16 R32, desc[UR24][R4.64+0x6] ;  /* 0x000006180420c981 */ /* 0x000168000c1e1500 */
[----:B------:R0:W5:Y:S02]  /*1930*/  @!P4 LDG.E.U16 R37, desc[UR26][R2.64+0x6] ;  /* 0x0000061a0225c981 */ /* 0x000164000c1e1500 */
.L_x_58:
[----:B0-----:R-:W0:Y:S01]  /*1940*/  LDC.64 R20, c[0x0][0xe30] ;  /* 0x00038c00ff147b82 */ /* 0x001e220000000a00 */
[----:B------:R-:W-:Y:S02]  /*1950*/  R2UR UR4, R16 ;  /* 0x00000000100472ca */ /* 0x000fe400000e0000 */
[----:B------:R-:W-:Y:S01]  /*1960*/  R2UR UR5, R17 ;  /* 0x00000000110572ca */ /* 0x000fe200000e0000 */
[----:B-----5:R-:W-:Y:S01]  /*1970*/  IMAD.U32 R44, R44, 0x10000, RZ ;  /* 0x000100002c2c7824 */ /* 0x020fe200078e00ff */
[----:B------:R-:W-:-:S11]  /*1980*/  ULDC.64 UR6, c[0x0][0xe18] ;  /* 0x0003860000067ab9 */ /* 0x000fd60000000a00 */
[----:B0-----:R0:W5:Y:S01]  /*1990*/  LDG.E R20, desc[UR4][R20.64] ;  /* 0x0000000414147981 */ /* 0x001162000c1e1900 */
[----:B------:R-:W-:Y:S01]  /*19a0*/  ULDC UR4, c[0x0][0xe38] ;  /* 0x00038e0000047ab9 */ /* 0x000fe20000000800 */
[----:B------:R-:W-:Y:S01]  /*19b0*/  ULDC UR5, c[0x0][0xe3c] ;  /* 0x00038f0000057ab9 */ /* 0x000fe20000000800 */
[----:B------:R-:W-:Y:S01]  /*19c0*/  ISETP.NE.AND P1, PT, RZ, UR4, PT ;  /* 0x00000004ff007c0c */ /* 0x000fe2000bf25270 */
[----:B------:R-:W-:Y:S01]  /*19d0*/  ULDC UR4, c[0x0][0xe2c] ;  /* 0x00038b0000047ab9 */ /* 0x000fe20000000800 */
[----:B------:R-:W-:-:S11]  /*19e0*/  FMUL.FTZ R43, R23, R44 ;  /* 0x0000002c172b7220 */ /* 0x000fd60000410000 */
[----:B0-----:R-:W-:Y:S05]  /*19f0*/  @!P1 BRA `(.L_x_59) ;  /* 0x0000000400989947 */ /* 0x001fea0003800000 */
[----:B------:R-:W0:Y:S01]  /*1a00*/  MUFU.RCP R21, R22 ;  /* 0x0000001600157308 */ /* 0x000e220000001000 */
[----:B------:R-:W-:Y:S01]  /*1a10*/  FMUL.FTZ R47, R43, R43 ;  /* 0x0000002b2b2f7220 */ /* 0x000fe20000410000 */
[----:B------:R-:W-:Y:S02]  /*1a20*/  IMAD.U32 R44, R39, 0x10000, RZ ;  /* 0x00010000272c7824 */ /* 0x000fe400078e00ff */
[----:B------:R-:W-:Y:S02]  /*1a30*/  IMAD.U32 R48, R46, 0x10000, RZ ;  /* 0x000100002e307824 */ /* 0x000fe400078e00ff */
[----:B------:R-:W-:Y:S01]  /*1a40*/  FFMA.FTZ R47, R47, -UR7, R47 ;  /* 0x800000072f2f7c23 */ /* 0x000fe2000801002f */
[----:B------:R-:W-:Y:S02]  /*1a50*/  IMAD.U32 R38, R38, 0x10000, RZ ;  /* 0x0001000026267824 */ /* 0x000fe400078e00ff */
[----:B------:R-:W-:Y:S01]  /*1a60*/  FMUL.FTZ R39, R23, R48 ;  /* 0x0000003017277220 */ /* 0x000fe20000410000 */
[----:B------:R-:W-:Y:S01]  /*1a70*/  FFMA.FTZ R44, R44, UR7, R47 ;  /* 0x000000072c2c7c23 */ /* 0x000fe2000801002f */
[----:B------:R-:W-:-:S02]  /*1a80*/  IMAD.U32 R48, R45, 0x10000, RZ ;  /* 0x000100002d307824 */ /* 0x000fc400078e00ff */
[C---:B------:R-:W-:Y:S01]  /*1a90*/  FMUL.FTZ R45, R39.reuse, R39 ;  /* 0x00000027272d7220 */ /* 0x040fe20000410000 */
[----:B------:R-:W-:Y:S02]  /*1aa0*/  IMAD.U32 R34, R34, 0x10000, RZ ;  /* 0x0001000022227824 */ /* 0x000fe400078e00ff */
[----:B------:R-:W-:Y:S01]  /*1ab0*/  FFMA.FTZ R39, R39, -UR6, R39 ;  /* 0x8000000627277c23 */ /* 0x000fe20008010027 */
[----:B------:R-:W-:Y:S02]  /*1ac0*/  IMAD.U32 R35, R35, 0x10000, RZ ;  /* 0x0001000023237824 */ /* 0x000fe400078e00ff */
[----:B------:R-:W-:Y:S01]  /*1ad0*/  FFMA.FTZ R47, R45, -UR7, R45 ;  /* 0x800000072d2f7c23 */ /* 0x000fe2000801002d */
[----:B0-----:R-:W-:Y:S01]  /*1ae0*/  FMUL.FTZ R46, R44, R21 ;  /* 0x000000152c2e7220 */ /* 0x001fe20000410000 */
[C---:B------:R-:W-:Y:S01]  /*1af0*/  FMUL.FTZ R45, R23.reuse, R48 ;  /* 0x00000030172d7220 */ /* 0x040fe20000410000 */
[----:B------:R-:W-:Y:S01]  /*1b00*/  FMUL.FTZ R34, R23, R34 ;  /* 0x0000002217227220 */ /* 0x000fe20000410000 */
[----:B------:R-:W-:Y:S01]  /*1b10*/  FFMA.FTZ R38, R38, UR7, R47 ;  /* 0x0000000726267c23 */ /* 0x000fe2000801002f */
[----:B------:R-:W-:-:S02]  /*1b20*/  IMAD.U32 R48, R33, 0x10000, RZ ;  /* 0x0001000021307824 */ /* 0x000fc400078e00ff */
[----:B------:R-:W-:Y:S01]  /*1b30*/  FMUL.FTZ R47, R45, R45 ;  /* 0x0000002d2d2f7220 */ /* 0x000fe20000410000 */
[----:B------:R-:W0:Y:S01]  /*1b40*/  MUFU.SQRT R46, R46 ;  /* 0x0000002e002e7308 */ /* 0x000e220000002000 */
[----:B------:R-:W-:Y:S01]  /*1b50*/  FMUL.FTZ R50, R34, R34 ;  /* 0x0000002222327220 */ /* 0x000fe20000410000 */
[----:B------:R-:W-:Y:S01]  /*1b60*/  FMUL.FTZ R49, R38, R21 ;  /* 0x0000001526317220 */ /* 0x000fe20000410000 */
[----:B------:R-:W-:Y:S01]  /*1b70*/  FFMA.FTZ R47, R47, -UR7, R47 ;  /* 0x800000072f2f7c23 */ /* 0x000fe2000801002f */
[----:B------:R-:W-:Y:S02]  /*1b80*/  IMAD.U32 R36, R36, 0x10000, RZ ;  /* 0x0001000024247824 */ /* 0x000fe400078e00ff */
[----:B------:R-:W-:Y:S01]  /*1b90*/  FFMA.FTZ R50, R50, -UR7, R50 ;  /* 0x8000000732327c23 */ /* 0x000fe20008010032 */
[----:B------:R-:W-:Y:S01]  /*1ba0*/  IMAD.U32 R40, R40, 0x10000, RZ ;  /* 0x0001000028287824 */ /* 0x000fe200078e00ff */
[----:B------:R-:W1:Y:S01]  /*1bb0*/  MUFU.SQRT R49, R49 ;  /* 0x0000003100317308 */ /* 0x000e620000002000 */
[----:B------:R-:W-:Y:S01]  /*1bc0*/  FFMA.FTZ R36, R36, UR6, R39 ;  /* 0x0000000624247c23 */ /* 0x000fe20008010027 */
[----:B------:R-:W-:-:S02]  /*1bd0*/  IMAD.U32 R41, R41, 0x10000, RZ ;  /* 0x0001000029297824 */ /* 0x000fc400078e00ff */
[----:B------:R-:W-:Y:S02]  /*1be0*/  IMAD.U32 R42, R42, 0x10000, RZ ;  /* 0x000100002a2a7824 */ /* 0x000fe400078e00ff */
[----:B------:R-:W-:Y:S02]  /*1bf0*/  IMAD.U32 R31, R31, 0x10000, RZ ;  /* 0x000100001f1f7824 */ /* 0x000fe400078e00ff */
[----:B0-----:R-:W-:Y:S01]  /*1c00*/  FADD.FTZ R33, R46, UR4 ;  /* 0x000000042e217e21 */ /* 0x001fe20008010000 */
[----:B------:R-:W-:Y:S01]  /*1c10*/  FFMA.FTZ R46, R48, UR7, R47 ;  /* 0x00000007302e7c23 */ /* 0x000fe2000801002f */
[----:B------:R-:W-:Y:S01]  /*1c20*/  FFMA.FTZ R48, R43, -UR6, R43 ;  /* 0x800000062b307c23 */ /* 0x000fe2000801002b */
[----:B------:R-:W-:Y:S02]  /*1c30*/  IMAD.U32 R43, R37, 0x10000, RZ ;  /* 0x00010000252b7824 */ /* 0x000fe400078e00ff */
[----:B------:R-:W-:Y:S01]  /*1c40*/  FMUL.FTZ R47, R46, R21 ;  /* 0x000000152e2f7220 */ /* 0x000fe20000410000 */
[----:B------:R-:W-:Y:S01]  /*1c50*/  FFMA.FTZ R37, R35, UR6, R48 ;  /* 0x0000000623257c23 */ /* 0x000fe20008010030 */
[----:B------:R-:W-:Y:S01]  /*1c60*/  FFMA.FTZ R48, R43, UR7, R50 ;  /* 0x000000072b307c23 */ /* 0x000fe20008010032 */
[----:B------:R-:W0:Y:S01]  /*1c70*/  MUFU.RCP R35, R0 ;  /* 0x0000000000237308 */ /* 0x000e220000001000 */
[----:B-1----:R-:W-:-:S02]  /*1c80*/  FADD.FTZ R39, R49, UR4 ;  /* 0x0000000431277e21 */ /* 0x002fc40008010000 */
[----:B------:R-:W-:Y:S01]  /*1c90*/  FMUL.FTZ R43, R48, R21 ;  /* 0x00000015302b7220 */ /* 0x000fe20000410000 */
[----:B------:R-:W-:Y:S02]  /*1ca0*/  IMAD.U32 R21, R30, 0x10000, RZ ;  /* 0x000100001e157824 */ /* 0x000fe400078e00ff */
[----:B------:R-:W-:Y:S01]  /*1cb0*/  FFMA.FTZ R30, R45, -UR6, R45 ;  /* 0x800000062d1e7c23 */ /* 0x000fe2000801002d */
[----:B------:R-:W-:Y:S01]  /*1cc0*/  IMAD.U32 R45, R32, 0x10000, RZ ;  /* 0x00010000202d7824 */ /* 0x000fe200078e00ff */
[----:B------:R-:W1:Y:S02]  /*1cd0*/  MUFU.SQRT R47, R47 ;  /* 0x0000002f002f7308 */ /* 0x000e640000002000 */
[----:B------:R-:W-:-:S06]  /*1ce0*/  FFMA.FTZ R21, R21, UR6, R30 ;  /* 0x0000000615157c23 */ /* 0x000fcc000801001e */
[----:B------:R-:W2:Y:S01]  /*1cf0*/  MUFU.RCP R33, R33 ;  /* 0x0000002100217308 */ /* 0x000ea20000001000 */
[-C--:B0-----:R-:W-:Y:S01]  /*1d00*/  FMUL.FTZ R50, R37, R35.reuse ;  /* 0x0000002325327220 */ /* 0x081fe20000410000 */
[----:B------:R-:W-:Y:S01]  /*1d10*/  FMUL.FTZ R32, R36, R35 ;  /* 0x0000002324207220 */ /* 0x000fe20000410000 */
[----:B------:R-:W-:-:S05]  /*1d20*/  F2FP.BF16.F32.PACK_AB R37, R44, R37 ;  /* 0x000000252c25723e */ /* 0x000fca00000010ff */
[----:B------:R-:W0:Y:S01]  /*1d30*/  MUFU.SQRT R43, R43 ;  /* 0x0000002b002b7308 */ /* 0x000e220000002000 */
[----:B-1----:R-:W-:-:S07]  /*1d40*/  FADD.FTZ R30, R47, UR4 ;  /* 0x000000042f1e7e21 */ /* 0x002fce0008010000 */
[----:B------:R-:W1:Y:S01]  /*1d50*/  MUFU.RCP R39, R39 ;  /* 0x0000002700277308 */ /* 0x000e620000001000 */
[----:B--2---:R-:W-:Y:S01]  /*1d60*/  FMUL.FTZ R33, R50, R33 ;  /* 0x0000002132217220 */ /* 0x004fe20000410000 */
[----:B------:R-:W-:-:S06]  /*1d70*/  FFMA.FTZ R50, R34, -UR6, R34 ;  /* 0x8000000622327c23 */ /* 0x000fcc0008010022 */
[----:B------:R-:W2:Y:S01]  /*1d80*/  MUFU.RCP R30, R30 ;  /* 0x0000001e001e7308 */ /* 0x000ea20000001000 */
[----:B0-----:R-:W-:Y:S01]  /*1d90*/  FADD.FTZ R47, R43, UR4 ;  /* 0x000000042b2f7e21 */ /* 0x001fe20008010000 */
[----:B------:R-:W-:-:S04]  /*1da0*/  FFMA.FTZ R43, R40, UR5, R33 ;  /* 0x00000005282b7c23 */ /* 0x000fc80008010021 */
[----:B-----5:R-:W-:Y:S01]  /*1db0*/  FMUL.FTZ R34, R20, R43 ;  /* 0x0000002b14227220 */ /* 0x020fe20000410000 */
[----:B------:R-:W-:Y:S01]  /*1dc0*/  FMUL.FTZ R43, R21, R35 ;  /* 0x00000023152b7220 */ /* 0x000fe20000410000 */
[----:B------:R-:W0:Y:S01]  /*1dd0*/  MUFU.RCP R33, R47 ;  /* 0x0000002f00217308 */ /* 0x000e220000001000 */
[----:B-1----:R-:W-:Y:S01]  /*1de0*/  FMUL.FTZ R39, R32, R39 ;  /* 0x0000002720277220 */ /* 0x002fe20000410000 */
[----:B------:R-:W-:Y:S01]  /*1df0*/  FFMA.FTZ R32, R45, UR6, R50 ;  /* 0x000000062d207c23 */ /* 0x000fe20008010032 */
[----:B------:R-:W-:Y:S02]  /*1e00*/  F2FP.BF16.F32.PACK_AB R21, R46, R21 ;  /* 0x000000152e15723e */ /* 0x000fe400000010ff */
[----:B------:R-:W-:Y:S01]  /*1e10*/  FFMA.FTZ R39, R42, UR5, R39 ;  /* 0x000000052a277c23 */ /* 0x000fe20008010027 */
[----:B------:R-:W-:Y:S02]  /*1e20*/  FMUL.FTZ R50, R32, R35 ;  /* 0x0000002320327220 */ /* 0x000fe40000410000 */
[----:B------:R-:W1:Y:S01]  /*1e30*/  F2F.BF16.F32 R34, R34 ;  /* 0x0000002200227304 */ /* 0x000e620000202000 */
[----:B--2---:R-:W-:Y:S01]  /*1e40*/  FMUL.FTZ R30, R43, R30 ;  /* 0x0000001e2b1e7220 */ /* 0x004fe20000410000 */
[----:B------:R-:W-:-:S03]  /*1e50*/  FMUL.FTZ R39, R20, R39 ;  /* 0x0000002714277220 */ /* 0x000fc60000410000 */
[----:B------:R-:W-:-:S03]  /*1e60*/  FFMA.FTZ R35, R41, UR5, R30 ;  /* 0x0000000529237c23 */ /* 0x000fc6000801001e */
[----:B------:R-:W2:Y:S01]  /*1e70*/  F2F.BF16.F32 R39, R39 ;  /* 0x0000002700277304 */ /* 0x000ea20000202000 */
[----:B0-----:R-:W-:Y:S01]  /*1e80*/  FMUL.FTZ R50, R50, R33 ;  /* 0x0000002132327220 */ /* 0x001fe20000410000 */
[----:B------:R-:W-:-:S03]  /*1e90*/  FMUL.FTZ R30, R20, R35 ;  /* 0x00000023141e7220 */ /* 0x000fc60000410000 */
[----:B------:R-:W-:-:S03]  /*1ea0*/  FFMA.FTZ R33, R31, UR5, R50 ;  /* 0x000000051f217c23 */ /* 0x000fc60008010032 */
[----:B------:R-:W0:Y:S01]  /*1eb0*/  F2F.BF16.F32 R30, R30 ;  /* 0x0000001e001e7304 */ /* 0x000e220000202000 */
[----:B------:R-:W-:Y:S01]  /*1ec0*/  FMUL.FTZ R47, R20, R33 ;  /* 0x00000021142f7220 */ /* 0x000fe20000410000 */
[----:B-1----:R-:W-:-:S04]  /*1ed0*/  IMAD.U32 R33, R34, 0x10000, RZ ;  /* 0x0001000022217824 */ /* 0x002fc800078e00ff */
[----:B------:R-:W-:Y:S01]  /*1ee0*/  FADD.FTZ R33, R40, -R33 ;  /* 0x8000002128217221 */ /* 0x000fe20000010000 */
[----:B--2---:R-:W-:Y:S01]  /*1ef0*/  IMAD.U32 R35, R39, 0x10000, RZ ;  /* 0x0001000027237824 */ /* 0x004fe200078e00ff */
[----:B------:R-:W1:Y:S01]  /*1f00*/  F2F.BF16.F32 R47, R47 ;  /* 0x0000002f002f7304 */ /* 0x000e620000202000 */
[----:B------:R-:W-:Y:S02]  /*1f10*/  PRMT R39, R21, 0x7632, R39 ;  /* 0x0000763215277816 */ /* 0x000fe40000000027 */
[--C-:B------:R-:W-:Y:S01]  /*1f20*/  FADD.FTZ R43, R42, -R35.reuse ;  /* 0x800000232a2b7221 */ /* 0x100fe20000010000 */
[----:B------:R-:W-:Y:S02]  /*1f30*/  F2FP.BF16.F32.PACK_AB R33, R36, R33 ;  /* 0x000000212421723e */ /* 0x000fe400000010ff */
[----:B------:R-:W-:Y:S01]  /*1f40*/  PRMT R35, R37, 0x7632, R35 ;  /* 0x0000763225237816 */ /* 0x000fe20000000023 */
[----:B0-----:R-:W-:Y:S01]  /*1f50*/  IMAD.U32 R20, R30, 0x10000, RZ ;  /* 0x000100001e147824 */ /* 0x001fe200078e00ff */
[----:B------:R-:W-:-:S02]  /*1f60*/  F2FP.BF16.F32.PACK_AB R38, R43, R38 ;  /* 0x000000262b26723e */ /* 0x000fc400000010ff */
[----:B------:R-:W-:Y:S01]  /*1f70*/  PRMT R43, R33, 0x7632, R43 ;  /* 0x00007632212b7816 */ /* 0x000fe2000000002b */
[----:B------:R-:W-:Y:S01]  /*1f80*/  FADD.FTZ R45, R41, -R20 ;  /* 0x80000014292d7221 */ /* 0x000fe20000010000 */
[----:B------:R-:W-:Y:S01]  /*1f90*/  PRMT R41, R21, 0x7610, R41 ;  /* 0x0000761015297816 */ /* 0x000fe20000000029 */
[----:B-1----:R-:W-:-:S03]  /*1fa0*/  IMAD.U32 R34, R47, 0x10000, RZ ;  /* 0x000100002f227824 */ /* 0x002fc600078e00ff */
[----:B------:R-:W-:Y:S02]  /*1fb0*/  F2FP.BF16.F32.PACK_AB R32, R32, R45 ;  /* 0x0000002d2020723e */ /* 0x000fe400000010ff */
[----:B------:R-:W-:Y:S01]  /*1fc0*/  PRMT R45, R38, 0x7632, R45 ;  /* 0x00007632262d7816 */ /* 0x000fe2000000002d */
[----:B------:R-:W-:Y:S01]  /*1fd0*/  FADD.FTZ R49, R31, -R34 ;  /* 0x800000221f317221 */ /* 0x000fe20000010000 */
[----:B------:R-:W-:Y:S02]  /*1fe0*/  PRMT R31, R33, 0x7610, R31 ;  /* 0x00007610211f7816 */ /* 0x000fe4000000001f */
[C---:B------:R-:W-:Y:S02]  /*1ff0*/  PRMT R30, R32.reuse, 0x7632, R30 ;  /* 0x00007632201e7816 */ /* 0x040fe4000000001e */
[----:B------:R-:W-:Y:S02]  /*2000*/  F2FP.BF16.F32.PACK_AB R48, R49, R48 ;  /* 0x000000303130723e */ /* 0x000fe400000010ff */
[----:B------:R-:W-:-:S02]  /*2010*/  PRMT R47, R32, 0x7610, R47 ;  /* 0x00007610202f7816 */ /* 0x000fc4000000002f */
[----:B------:R-:W-:Y:S02]  /*2020*/  PRMT R33, R38, 0x7610, R33 ;  /* 0x0000761026217816 */ /* 0x000fe40000000021 */
[C---:B------:R-:W-:Y:S02]  /*2030*/  PRMT R49, R48.reuse, 0x7632, R49 ;  /* 0x0000763230317816 */ /* 0x040fe40000000031 */
[----:B------:R-:W-:Y:S01]  /*2040*/  PRMT R32, R48, 0x7610, R32 ;  /* 0x0000761030207816 */ /* 0x000fe20000000020 */
[----:B------:R-:W-:Y:S06]  /*2050*/  BRA `(.L_x_60) ;  /* 0x0000000400947947 */ /* 0x000fec0003800000 */
.L_x_59:
[----:B------:R-:W-:Y:S02]  /*2060*/  IMAD.U32 R42, R42, 0x10000, RZ ;  /* 0x000100002a2a7824 */ /* 0x000fe400078e00ff */
[----:B------:R-:W-:Y:S02]  /*2070*/  IMAD.U32 R41, R41, 0x10000, RZ ;  /* 0x0001000029297824 */ /* 0x000fe400078e00ff */
[----:B------:R-:W-:Y:S02]  /*2080*/  IMAD.U32 R40, R40, 0x10000, RZ ;  /* 0x0001000028287824 */ /* 0x000fe400078e00ff */
[----:B------:R-:W-:Y:S02]  /*2090*/  IMAD.U32 R21, R46, 0x10000, RZ ;  /* 0x000100002e157824 */ /* 0x000fe400078e00ff */
[----:B------:R-:W-:Y:S01]  /*20a0*/  FMUL.FTZ R46, R42, UR5 ;  /* 0x000000052a2e7c20 */ /* 0x000fe20008410000 */
[----:B------:R-:W-:Y:S02]  /*20b0*/  IMAD.U32 R45, R45, 0x10000, RZ ;  /* 0x000100002d2d7824 */ /* 0x000fe400078e00ff */
[----:B------:R-:W-:Y:S01]  /*20c0*/  FMUL.FTZ R48, R41, UR5 ;  /* 0x0000000529307c20 */ /* 0x000fe20008410000 */
[----:B------:R-:W-:Y:S01]  /*20d0*/  FFMA.FTZ R44, R40, UR5, R43 ;  /* 0x00000005282c7c23 */ /* 0x000fe2000801002b */
[----:B------:R-:W-:Y:S01]  /*20e0*/  FFMA.FTZ R43, R23, R21, R46 ;  /* 0x00000015172b7223 */ /* 0x000fe2000001002e */
[----:B------:R-:W-:-:S02]  /*20f0*/  IMAD.U32 R50, R38, 0x10000, RZ ;  /* 0x0001000026327824 */ /* 0x000fc400078e00ff */
[----:B------:R-:W-:Y:S01]  /*2100*/  FFMA.FTZ R21, R23, R45, R48 ;  /* 0x0000002d17157223 */ /* 0x000fe20000010030 */
[C---:B------:R-:W-:Y:S01]  /*2110*/  FMUL.FTZ R45, R44.reuse, R44 ;  /* 0x0000002c2c2d7220 */ /* 0x040fe20000410000 */
[----:B------:R-:W-:Y:S01]  /*2120*/  IMAD.U32 R48, R39, 0x10000, RZ ;  /* 0x0001000027307824 */ /* 0x000fe200078e00ff */
[----:B------:R-:W0:Y:S01]  /*2130*/  MUFU.RCP R46, R22 ;  /* 0x00000016002e7308 */ /* 0x000e220000001000 */
[----:B------:R-:W-:Y:S01]  /*2140*/  FMUL.FTZ R39, R43, R43 ;  /* 0x0000002b2b277220 */ /* 0x000fe20000410000 */
[----:B------:R-:W-:Y:S01]  /*2150*/  FFMA.FTZ R45, R45, -UR7, R45 ;  /* 0x800000072d2d7c23 */ /* 0x000fe2000801002d */
[----:B------:R-:W-:Y:S02]  /*2160*/  IMAD.U32 R35, R35, 0x10000, RZ ;  /* 0x0001000023237824 */ /* 0x000fe400078e00ff */
[----:B------:R-:W-:Y:S01]  /*2170*/  FFMA.FTZ R44, R44, -UR6, R44 ;  /* 0x800000062c2c7c23 */ /* 0x000fe2000801002c */
[----:B------:R-:W-:Y:S01]  /*2180*/  FFMA.FTZ R47, R39, -UR7, R39 ;  /* 0x80000007272f7c23 */ /* 0x000fe20008010027 */
[----:B------:R-:W-:-:S02]  /*2190*/  IMAD.U32 R39, R31, 0x10000, RZ ;  /* 0x000100001f277824 */ /* 0x000fc400078e00ff */
[----:B------:R-:W-:Y:S01]  /*21a0*/  FFMA.FTZ R38, R48, UR7, R45 ;  /* 0x0000000730267c23 */ /* 0x000fe2000801002d */
[----:B------:R-:W-:Y:S02]  /*21b0*/  IMAD.U32 R48, R33, 0x10000, RZ ;  /* 0x0001000021307824 */ /* 0x000fe400078e00ff */
[----:B------:R-:W-:Y:S01]  /*21c0*/  FMUL.FTZ R45, R21, R21 ;  /* 0x00000015152d7220 */ /* 0x000fe20000410000 */
[----:B------:R-:W-:Y:S02]  /*21d0*/  IMAD.U32 R33, R34, 0x10000, RZ ;  /* 0x0001000022217824 */ /* 0x000fe400078e00ff */
[----:B------:R-:W-:Y:S01]  /*21e0*/  FMUL.FTZ R34, R39, UR5 ;  /* 0x0000000527227c20 */ /* 0x000fe20008410000 */
[----:B------:R-:W-:Y:S01]  /*21f0*/  FFMA.FTZ R31, R50, UR7, R47 ;  /* 0x00000007321f7c23 */ /* 0x000fe2000801002f */
[----:B------:R-:W-:Y:S01]  /*2200*/  FFMA.FTZ R45, R45, -UR7, R45 ;  /* 0x800000072d2d7c23 */ /* 0x000fe2000801002d */
[----:B------:R-:W-:Y:S02]  /*2210*/  IMAD.U32 R50, R37, 0x10000, RZ ;  /* 0x0001000025327824 */ /* 0x000fe400078e00ff */
[----:B------:R-:W-:Y:S01]  /*2220*/  FFMA.FTZ R34, R23, R33, R34 ;  /* 0x0000002117227223 */ /* 0x000fe20000010022 */
[----:B------:R-:W-:Y:S01]  /*2230*/  FFMA.FTZ R44, R35, UR6, R44 ;  /* 0x00000006232c7c23 */ /* 0x000fe2000801002c */
[----:B0-----:R-:W-:Y:S01]  /*2240*/  FMUL.FTZ R49, R38, R46 ;  /* 0x0000002e26317220 */ /* 0x001fe20000410000 */
[----:B------:R-:W-:Y:S01]  /*2250*/  FFMA.FTZ R45, R48, UR7, R45 ;  /* 0x00000007302d7c23 */ /* 0x000fe2000801002d */
[----:B------:R-:W-:Y:S01]  /*2260*/  FMUL.FTZ R33, R34, R34 ;  /* 0x0000002222217220 */ /* 0x000fe20000410000 */
[-C--:B------:R-:W-:Y:S01]  /*2270*/  FMUL.FTZ R48, R31, R46.reuse ;  /* 0x0000002e1f307220 */ /* 0x080fe20000410000 */
[----:B------:R-:W-:Y:S01]  /*2280*/  MUFU.RCP R35, R0 ;  /* 0x0000000000237308 */ /* 0x000fe20000001000 */
[----:B------:R-:W-:Y:S01]  /*2290*/  FMUL.FTZ R47, R45, R46 ;  /* 0x0000002e2d2f7220 */ /* 0x000fe20000410000 */
[----:B------:R-:W-:Y:S01]  /*22a0*/  FFMA.FTZ R33, R33, -UR7, R33 ;  /* 0x8000000721217c23 */ /* 0x000fe20008010021 */
[----:B------:R-:W-:-:S03]  /*22b0*/  F2FP.BF16.F32.PACK_AB R38, R38, R44 ;  /* 0x0000002c2626723e */ /* 0x000fc600000010ff */
[----:B------:R-:W-:Y:S02]  /*22c0*/  FFMA.FTZ R33, R50, UR7, R33 ;  /* 0x0000000732217c23 */ /* 0x000fe40008010021 */
[----:B------:R-:W0:Y:S02]  /*22d0*/  MUFU.SQRT R49, R49 ;  /* 0x0000003100317308 */ /* 0x000e240000002000 */
[----:B------:R-:W-:-:S06]  /*22e0*/  FMUL.FTZ R37, R33, R46 ;  /* 0x0000002e21257220 */ /* 0x000fcc0000410000 */
[----:B------:R-:W1:Y:S08]  /*22f0*/  MUFU.SQRT R48, R48 ;  /* 0x0000003000307308 */ /* 0x000e700000002000 */
[----:B------:R-:W2:Y:S01]  /*2300*/  MUFU.SQRT R37, R37 ;  /* 0x0000002500257308 */ /* 0x000ea20000002000 */
[----:B0-----:R-:W-:Y:S01]  /*2310*/  FADD.FTZ R46, R49, UR4 ;  /* 0x00000004312e7e21 */ /* 0x001fe20008010000 */
[----:B------:R-:W-:-:S02]  /*2320*/  IMAD.U32 R49, R36, 0x10000, RZ ;  /* 0x0001000024317824 */ /* 0x000fc400078e00ff */
[----:B------:R-:W-:-:S04]  /*2330*/  FFMA.FTZ R36, R43, -UR6, R43 ;  /* 0x800000062b247c23 */ /* 0x000fc8000801002b */
[----:B------:R-:W-:Y:S01]  /*2340*/  FFMA.FTZ R36, R49, UR6, R36 ;  /* 0x0000000631247c23 */ /* 0x000fe20008010024 */
[----:B------:R-:W0:Y:S01]  /*2350*/  MUFU.SQRT R47, R47 ;  /* 0x0000002f002f7308 */ /* 0x000e220000002000 */
[----:B-1----:R-:W-:Y:S01]  /*2360*/  FADD.FTZ R43, R48, UR4 ;  /* 0x00000004302b7e21 */ /* 0x002fe20008010000 */
[----:B------:R-:W-:Y:S02]  /*2370*/  IMAD.U32 R49, R30, 0x10000, RZ ;  /* 0x000100001e317824 */ /* 0x000fe400078e00ff */
[----:B------:R-:W-:-:S04]  /*2380*/  FFMA.FTZ R30, R21, -UR6, R21 ;  /* 0x80000006151e7c23 */ /* 0x000fc80008010015 */
[----:B------:R-:W-:Y:S01]  /*2390*/  FFMA.FTZ R30, R49, UR6, R30 ;  /* 0x00000006311e7c23 */ /* 0x000fe2000801001e */
[----:B------:R-:W1:Y:S01]  /*23a0*/  MUFU.RCP R46, R46 ;  /* 0x0000002e002e7308 */ /* 0x000e620000001000 */
[----:B--2---:R-:W-:Y:S01]  /*23b0*/  FADD.FTZ R37, R37, UR4 ;  /* 0x0000000425257e21 */ /* 0x004fe20008010000 */
[----:B------:R-:W-:Y:S02]  /*23c0*/  IMAD.U32 R49, R32, 0x10000, RZ ;  /* 0x0001000020317824 */ /* 0x000fe400078e00ff */
[----:B------:R-:W-:-:S04]  /*23d0*/  FMUL.FTZ R32, R36, R35 ;  /* 0x0000002324207220 */ /* 0x000fc80000410000 */
[----:B------:R-:W2:Y:S01]  /*23e0*/  MUFU.RCP R43, R43 ;  /* 0x0000002b002b7308 */ /* 0x000ea20000001000 */
[----:B0-----:R-:W-:Y:S01]  /*23f0*/  FADD.FTZ R48, R47, UR4 ;  /* 0x000000042f307e21 */ /* 0x001fe20008010000 */
[----:B------:R-:W-:-:S06]  /*2400*/  FMUL.FTZ R47, R44, R35 ;  /* 0x000000232c2f7220 */ /* 0x000fcc0000410000 */
[----:B------:R0:W3:Y:S01]  /*2410*/  MUFU.RCP R21, R48 ;  /* 0x0000003000157308 */ /* 0x0000e20000001000 */
[----:B-1----:R-:W-:Y:S01]  /*2420*/  FMUL.FTZ R47, R47, R46 ;  /* 0x0000002e2f2f7220 */ /* 0x002fe20000410000 */
[----:B------:R-:W-:-:S03]  /*2430*/  FFMA.FTZ R46, R34, -UR6, R34 ;  /* 0x80000006222e7c23 */ /* 0x000fc60008010022 */
[----:B-----5:R-:W-:-:S03]  /*2440*/  FMUL.FTZ R47, R20, R47 ;  /* 0x0000002f142f7220 */ /* 0x020fc60000410000 */
[----:B------:R-:W1:Y:S01]  /*2450*/  MUFU.RCP R37, R37 ;  /* 0x0000002500257308 */ /* 0x000e620000001000 */
[----:B--2---:R-:W-:Y:S01]  /*2460*/  FMUL.FTZ R43, R32, R43 ;  /* 0x0000002b202b7220 */ /* 0x004fe20000410000 */
[----:B------:R-:W-:Y:S01]  /*2470*/  FFMA.FTZ R32, R49, UR6, R46 ;  /* 0x0000000631207c23 */ /* 0x000fe2000801002e */
[----:B------:R-:W-:Y:S01]  /*2480*/  FMUL.FTZ R46, R30, R35 ;  /* 0x000000231e2e7220 */ /* 0x000fe20000410000 */
[----:B------:R-:W-:Y:S01]  /*2490*/  F2FP.BF16.F32.PACK_AB R30, R45, R30 ;  /* 0x0000001e2d1e723e */ /* 0x000fe200000010ff */
[----:B------:R-:W-:Y:S01]  /*24a0*/  FMUL.FTZ R43, R20, R43 ;  /* 0x0000002b142b7220 */ /* 0x000fe20000410000 */
[----:B0-----:R-:W-:Y:S02]  /*24b0*/  FMUL.FTZ R48, R32, R35 ;  /* 0x0000002320307220 */ /* 0x001fe40000410000 */
[----:B------:R-:W0:Y:S01]  /*24c0*/  F2F.BF16.F32 R34, R47 ;  /* 0x0000002f00227304 */ /* 0x000e220000202000 */
[----:B---3--:R-:W-:-:S04]  /*24d0*/  FMUL.FTZ R21, R46, R21 ;  /* 0x000000152e157220 */ /* 0x008fc80000410000 */
[----:B------:R-:W-:-:S03]  /*24e0*/  FMUL.FTZ R46, R20, R21 ;  /* 0x00000015142e7220 */ /* 0x000fc60000410000 */
[----:B------:R-:W2:Y:S01]  /*24f0*/  F2F.BF16.F32 R43, R43 ;  /* 0x0000002b002b7304 */ /* 0x000ea20000202000 */
[----:B-1----:R-:W-:-:S04]  /*2500*/  FMUL.FTZ R37, R48, R37 ;  /* 0x0000002530257220 */ /* 0x002fc80000410000 */
[----:B------:R-:W-:Y:S01]  /*2510*/  FMUL.FTZ R37, R20, R37 ;  /* 0x0000002514257220 */ /* 0x000fe20000410000 */
[----:B0-----:R-:W-:Y:S02]  /*2520*/  IMAD.U32 R21, R34, 0x10000, RZ ;  /* 0x0001000022157824 */ /* 0x001fe400078e00ff */
[----:B------:R-:W0:Y:S02]  /*2530*/  F2F.BF16.F32 R46, R46 ;  /* 0x0000002e002e7304 */ /* 0x000e240000202000 */
[----:B------:R-:W-:Y:S01]  /*2540*/  FADD.FTZ R21, R40, -R21 ;  /* 0x8000001528157221 */ /* 0x000fe20000010000 */
[----:B--2---:R-:W-:-:S05]  /*2550*/  IMAD.U32 R35, R43, 0x10000, RZ ;  /* 0x000100002b237824 */ /* 0x004fca00078e00ff */
[----:B------:R-:W1:Y:S01]  /*2560*/  F2F.BF16.F32 R37, R37 ;  /* 0x0000002500257304 */ /* 0x000e620000202000 */
[----:B------:R-:W-:Y:S01]  /*2570*/  F2FP.BF16.F32.PACK_AB R21, R36, R21 ;  /* 0x000000152415723e */ /* 0x000fe200000010ff */
[--C-:B------:R-:W-:Y:S01]  /*2580*/  FADD.FTZ R42, R42, -R35.reuse ;  /* 0x800000232a2a7221 */ /* 0x100fe20000010000 */
[----:B------:R-:W-:Y:S02]  /*2590*/  PRMT R35, R38, 0x7632, R35 ;  /* 0x0000763226237816 */ /* 0x000fe40000000023 */
[C---:B------:R-:W-:Y:S01]  /*25a0*/  PRMT R43, R21.reuse, 0x7632, R43 ;  /* 0x00007632152b7816 */ /* 0x040fe2000000002b */
[----:B0-----:R-:W-:Y:S01]  /*25b0*/  IMAD.U32 R20, R46, 0x10000, RZ ;  /* 0x000100002e147824 */ /* 0x001fe200078e00ff */
[----:B------:R-:W-:Y:S02]  /*25c0*/  F2FP.BF16.F32.PACK_AB R42, R42, R31 ;  /* 0x0000001f2a2a723e */ /* 0x000fe400000010ff */
[----:B------:R-:W-:Y:S01]  /*25d0*/  PRMT R31, R21, 0x7610, R31 ;  /* 0x00007610151f7816 */ /* 0x000fe2000000001f */
[----:B------:R-:W-:Y:S01]  /*25e0*/  FADD.FTZ R47, R41, -R20 ;  /* 0x80000014292f7221 */ /* 0x000fe20000010000 */
[----:B------:R-:W-:-:S02]  /*25f0*/  PRMT R41, R30, 0x7610, R41 ;  /* 0x000076101e297816 */ /* 0x000fc40000000029 */
[----:B------:R-:W-:Y:S01]  /*2600*/  PRMT R45, R42, 0x7632, R45 ;  /* 0x000076322a2d7816 */ /* 0x000fe2000000002d */
[----:B-1----:R-:W-:Y:S01]  /*2610*/  IMAD.U32 R34, R37, 0x10000, RZ ;  /* 0x0001000025227824 */ /* 0x002fe200078e00ff */
[----:B------:R-:W-:Y:S02]  /*2620*/  F2FP.BF16.F32.PACK_AB R47, R32, R47 ;  /* 0x0000002f202f723e */ /* 0x000fe400000010ff */
[----:B------:R-:W-:Y:S01]  /*2630*/  PRMT R37, R38, 0x7610, R37 ;  /* 0x0000761026257816 */ /* 0x000fe20000000025 */
[----:B------:R-:W-:Y:S01]  /*2640*/  FADD.FTZ R34, R39, -R34 ;  /* 0x8000002227227221 */ /* 0x000fe20000010000 */
[----:B------:R-:W-:Y:S02]  /*2650*/  PRMT R39, R30, 0x7632, R39 ;  /* 0x000076321e277816 */ /* 0x000fe40000000027 */
[----:B------:R-:W-:Y:S02]  /*2660*/  PRMT R30, R47, 0x7632, R30 ;  /* 0x000076322f1e7816 */ /* 0x000fe4000000001e */
[----:B------:R-:W-:-:S02]  /*2670*/  F2FP.BF16.F32.PACK_AB R34, R34, R33 ;  /* 0x000000212222723e */ /* 0x000fc400000010ff */
[----:B------:R-:W-:Y:S02]  /*2680*/  PRMT R33, R42, 0x7610, R33 ;  /* 0x000076102a217816 */ /* 0x000fe40000000021 */
[C---:B------:R-:W-:Y:S02]  /*2690*/  PRMT R49, R34.reuse, 0x7632, R49 ;  /* 0x0000763222317816 */ /* 0x040fe40000000031 */
[----:B------:R-:W-:-:S07]  /*26a0*/  PRMT R32, R34, 0x7610, R32 ;  /* 0x0000761022207816 */ /* 0x000fce0000000020 */
.L_x_60:
[----:B------:R-:W-:-:S05]  /*26b0*/  IADD3 R20, P1, R8, R27, RZ ;  /* 0x0000001b08147210 */ /* 0x000fca0007f3e0ff */
[----:B------:R-:W-:Y:S01]  /*26c0*/  IMAD.X R21, R9, 0x1, R29, P1 ;  /* 0x0000000109157824 */ /* 0x000fe200008e061d */
[----:B------:R-:W-:Y:S07]  /*26d0*/  @!P0 BRA `(.L_x_61) ;  /* 0x0000000000708947 */ /* 0x000fee0003800000 */
[----:B------:R-:W-:Y:S02]  /*26e0*/  PRMT R27, R39, 0x5410, R32 ;  /* 0x00005410271b7816 */ /* 0x000fe40000000020 */
[----:B------:R-:W-:Y:S02]  /*26f0*/  LOP3.LUT R32, R45, 0xffff, RZ, 0xc0, !PT ;  /* 0x0000ffff2d207812 */ /* 0x000fe400078ec0ff */
[----:B------:R-:W-:Y:S02]  /*2700*/  LOP3.LUT R38, R43, 0xffff, RZ, 0xc0, !PT ;  /* 0x0000ffff2b267812 */ /* 0x000fe400078ec0ff */
[----:B------:R-:W-:Y:S02]  /*2710*/  R2UR UR4, R16 ;  /* 0x00000000100472ca */ /* 0x000fe400000e0000 */
[----:B------:R-:W-:Y:S01]  /*2720*/  R2UR UR5, R17 ;  /* 0x00000000110572ca */ /* 0x000fe200000e0000 */
[----:B------:R-:W-:Y:S01]  /*2730*/  IMAD.WIDE.U32 R38, R38, 0x10000, RZ ;  /* 0x0001000026267825 */ /* 0x000fe200078e00ff */
[----:B------:R-:W-:-:S02]  /*2740*/  LOP3.LUT R40, R33, 0xffff, RZ, 0xc0, !PT ;  /* 0x0000ffff21287812 */ /* 0x000fc400078ec0ff */
[----:B------:R-:W-:Y:S01]  /*2750*/  R2UR UR6, R16 ;  /* 0x00000000100672ca */ /* 0x000fe200000e0000 */
[----:B------:R-:W-:Y:S01]  /*2760*/  IMAD.WIDE.U32 R32, R32, 0x10000, RZ ;  /* 0x0001000020207825 */ /* 0x000fe200078e00ff */
[C---:B------:R-:W-:Y:S02]  /*2770*/  R2UR UR7, R17.reuse ;  /* 0x00000000110772ca */ /* 0x040fe400000e0000 */
[C---:B------:R-:W-:Y:S02]  /*2780*/  R2UR UR8, R16.reuse ;  /* 0x00000000100872ca */ /* 0x040fe400000e0000 */
[C---:B------:R-:W-:Y:S02]  /*2790*/  R2UR UR9, R17.reuse ;  /* 0x00000000110972ca */ /* 0x040fe400000e0000 */
[----:B------:R-:W-:Y:S02]  /*27a0*/  R2UR UR10, R16 ;  /* 0x00000000100a72ca */ /* 0x000fe400000e0000 */
[----:B------:R-:W-:-:S02]  /*27b0*/  R2UR UR11, R17 ;  /* 0x00000000110b72ca */ /* 0x000fc400000e0000 */
[----:B------:R-:W-:Y:S02]  /*27c0*/  PRMT R47, R47, 0x5410, R49 ;  /* 0x000054102f2f7816 */ /* 0x000fe40000000031 */
[----:B------:R-:W-:Y:S01]  /*27d0*/  PRMT R29, R41, 0x5410, R30 ;  /* 0x00005410291d7816 */ /* 0x000fe2000000001e */
[----:B------:R-:W-:Y:S01]  /*27e0*/  IMAD.WIDE.U32 R40, R40, 0x10000, RZ ;  /* 0x0001000028287825 */ /* 0x000fe200078e00ff */
[----:B------:R-:W-:Y:S02]  /*27f0*/  LOP3.LUT R33, R47, R33, RZ, 0xfc, !PT ;  /* 0x000000212f217212 */ /* 0x000fe400078efcff */
[----:B------:R-:W-:Y:S02]  /*2800*/  LOP3.LUT R32, R32, 0xffff, R31, 0xf8, !PT ;  /* 0x0000ffff20207812 */ /* 0x000fe400078ef81f */
[----:B------:R-:W-:Y:S02]  /*2810*/  LOP3.LUT R31, R29, R39, RZ, 0xfc, !PT ;  /* 0x000000271d1f7212 */ /* 0x000fe400078efcff */
[----:B------:R-:W-:Y:S01]  /*2820*/  LOP3.LUT R30, R38, 0xffff, R37, 0xf8, !PT ;  /* 0x0000ffff261e7812 */ /* 0x000fe200078ef825 */
[----:B------:R0:W-:Y:S01]  /*2830*/  STG.E.64 desc[UR4][R6.64], R32 ;  /* 0x0000002006007986 */ /* 0x0001e2000c101b04 */
[----:B------:R-:W-:-:S02]  /*2840*/  LOP3.LUT R37, R27, R41, RZ, 0xfc, !PT ;  /* 0x000000291b257212 */ /* 0x000fc400078efcff */
[----:B------:R-:W-:Y:S01]  /*2850*/  LOP3.LUT R36, R40, 0xffff, R35, 0xf8, !PT ;  /* 0x0000ffff28247812 */ /* 0x000fe200078ef823 */
[----:B------:R0:W-:Y:S04]  /*2860*/  STG.E.64 desc[UR6][R4.64], R30 ;  /* 0x0000001e04007986 */ /* 0x0001e8000c101b06 */
[----:B------:R0:W-:Y:S04]  /*2870*/  STG.E.64 desc[UR8][R2.64], R36 ;  /* 0x0000002402007986 */ /* 0x0001e8000c101b08 */
[----:B------:R0:W-:Y:S01]  /*2880*/  STG.E.64 desc[UR10][R20.64], R32 ;  /* 0x0000002014007986 */ /* 0x0001e2000c101b0a */
[----:B------:R-:W-:Y:S05]  /*2890*/  BRA `(.L_x_62) ;  /* 0x0000000000d47947 */ /* 0x000fea0003800000 */
.L_x_61:
[C---:B------:R-:W-:Y:S01]  /*28a0*/  ISETP.GE.AND P1, PT, R28.reuse, R25, PT ;  /* 0x000000191c00720c */ /* 0x040fe20003f26270 */
[C---:B------:R-:W-:Y:S02]  /*28b0*/  VIADD R34, R28.reuse, 0x1 ;  /* 0x000000011c227836 */ /* 0x040fe40000000000 */
[----:B------:R-:W-:-:S03]  /*28c0*/  VIADD R36, R28, 0x2 ;  /* 0x000000021c247836 */ /* 0x000fc60000000000 */
[-C--:B------:R-:W-:Y:S01]  /*28d0*/  ISETP.GE.AND P2, PT, R34, R25.reuse, PT ;  /* 0x000000192200720c */ /* 0x080fe20003f46270 */
[----:B------:R-:W-:Y:S01]  /*28e0*/  VIADD R34, R28, 0x3 ;  /* 0x000000031c227836 */ /* 0x000fe20000000000 */
[----:B------:R-:W-:-:S04]  /*28f0*/  ISETP.GE.AND P3, PT, R36, R25, PT ;  /* 0x000000192400720c */ /* 0x000fc80003f66270 */
[----:B------:R-:W-:Y:S02]  /*2900*/  ISETP.GE.AND P4, PT, R34, R25, PT ;  /* 0x000000192200720c */ /* 0x000fe40003f86270 */
[C---:B------:R-:W-:Y:S02]  /*2910*/  @!P1 R2UR UR4, R16.reuse ;  /* 0x00000000100492ca */ /* 0x040fe400000e0000 */
[C---:B------:R-:W-:Y:S02]  /*2920*/  @!P1 R2UR UR5, R17.reuse ;  /* 0x00000000110592ca */ /* 0x040fe400000e0000 */
[C---:B------:R-:W-:Y:S02]  /*2930*/  @!P1 R2UR UR6, R16.reuse ;  /* 0x00000000100692ca */ /* 0x040fe400000e0000 */
[----:B------:R-:W-:Y:S02]  /*2940*/  @!P1 R2UR UR7, R17 ;  /* 0x00000000110792ca */ /* 0x000fe400000e0000 */
[----:B------:R-:W-:-:S02]  /*2950*/  @!P1 R2UR UR8, R16 ;  /* 0x00000000100892ca */ /* 0x000fc400000e0000 */
[C---:B------:R-:W-:Y:S02]  /*2960*/  @!P1 R2UR UR9, R17.reuse ;  /* 0x00000000110992ca */ /* 0x040fe400000e0000 */
[C---:B------:R-:W-:Y:S02]  /*2970*/  @!P2 R2UR UR10, R16.reuse ;  /* 0x00000000100aa2ca */ /* 0x040fe400000e0000 */
[C---:B------:R-:W-:Y:S01]  /*2980*/  @!P2 R2UR UR11, R17.reuse ;  /* 0x00000000110ba2ca */ /* 0x040fe200000e0000 */
[----:B------:R1:W-:Y:S01]  /*2990*/  @!P1 STG.E.U16 desc[UR4][R6.64], R31 ;  /* 0x0000001f06009986 */ /* 0x0003e2000c101504 */
[C---:B------:R-:W-:Y:S02]  /*29a0*/  @!P2 R2UR UR12, R16.reuse ;  /* 0x00000000100ca2ca */ /* 0x040fe400000e0000 */
[----:B------:R-:W-:Y:S01]  /*29b0*/  @!P2 R2UR UR13, R17 ;  /* 0x00000000110da2ca */ /* 0x000fe200000e0000 */
[----:B------:R1:W-:Y:S01]  /*29c0*/  @!P1 STG.E.U16 desc[UR6][R4.64], R37 ;  /* 0x0000002504009986 */ /* 0x0003e2000c101506 */
[----:B------:R-:W-:-:S02]  /*29d0*/  @!P2 R2UR UR6, R16 ;  /* 0x000000001006a2ca */ /* 0x000fc400000e0000 */
[C---:B------:R-:W-:Y:S01]  /*29e0*/  @!P2 R2UR UR7, R17.reuse ;  /* 0x000000001107a2ca */ /* 0x040fe200000e0000 */
[----:B------:R1:W-:Y:S01]  /*29f0*/  @!P1 STG.E.U16 desc[UR8][R2.64], R35 ;  /* 0x0000002302009986 */ /* 0x0003e2000c101508 */
[C---:B------:R-:W-:Y:S02]  /*2a00*/  @!P2 R2UR UR8, R16.reuse ;  /* 0x000000001008a2ca */ /* 0x040fe400000e0000 */
[C---:B------:R-:W-:Y:S01]  /*2a10*/  @!P2 R2UR UR9, R17.reuse ;  /* 0x000000001109a2ca */ /* 0x040fe200000e0000 */
[----:B------:R1:W-:Y:S01]  /*2a20*/  @!P1 STG.E.U16 desc[UR4][R20.64], R31 ;  /* 0x0000001f14009986 */ /* 0x0003e2000c101504 */
[C---:B------:R-:W-:Y:S02]  /*2a30*/  @!P3 R2UR UR14, R16.reuse ;  /* 0x00000000100eb2ca */ /* 0x040fe400000e0000 */
[----:B------:R-:W-:Y:S02]  /*2a40*/  @!P3 R2UR UR15, R17 ;  /* 0x00000000110fb2ca */ /* 0x000fe400000e0000 */
[----:B------:R-:W-:-:S02]  /*2a50*/  @!P3 R2UR UR16, R16 ;  /* 0x000000001010b2ca */ /* 0x000fc400000e0000 */
[C---:B------:R-:W-:Y:S01]  /*2a60*/  @!P3 R2UR UR17, R17.reuse ;  /* 0x000000001111b2ca */ /* 0x040fe200000e0000 */
[----:B------:R1:W-:Y:S01]  /*2a70*/  @!P2 STG.E.U16 desc[UR6][R6.64+0x2], R45 ;  /* 0x0000022d0600a986 */ /* 0x0003e2000c101506 */
        /* <DEDUP_REMOVED lines=16> */
[----:B------:R-:W-:Y:S01]  /*2b80*/  @!P4 R2UR UR29, R17 ;  /* 0x00000000111dc2ca */ /* 0x000fe200000e0000 */
[----:B------:R1:W-:Y:S04]  /*2b90*/  @!P3 STG.E.U16 desc[UR18][R2.64+0x4], R39 ;  /* 0x000004270200b986 */ /* 0x0003e8000c101512 */
[----:B------:R1:W-:Y:S04]  /*2ba0*/  @!P3 STG.E.U16 desc[UR20][R20.64+0x4], R47 ;  /* 0x0000042f1400b986 */ /* 0x0003e8000c101514 */
[----:B------:R1:W-:Y:S04]  /*2bb0*/  @!P4 STG.E.U16 desc[UR22][R6.64+0x6], R49 ;  /* 0x000006310600c986 */ /* 0x0003e8000c101516 */
[----:B------:R1:W-:Y:S04]  /*2bc0*/  @!P4 STG.E.U16 desc[UR24][R4.64+0x6], R30 ;  /* 0x0000061e0400c986 */ /* 0x0003e8000c101518 */
[----:B------:R1:W-:Y:S04]  /*2bd0*/  @!P4 STG.E.U16 desc[UR26][R2.64+0x6], R32 ;  /* 0x000006200200c986 */ /* 0x0003e8000c10151a */
[----:B------:R1:W-:Y:S02]  /*2be0*/  @!P4 STG.E.U16 desc[UR28][R20.64+0x6], R49 ;  /* 0x000006311400c986 */ /* 0x0003e4000c10151c */
.L_x_62:
[----:B------:R-:W-:-:S05]  /*2bf0*/  IMAD R28, R26, 0x4, R28 ;  /* 0x000000041a1c7824 */ /* 0x000fca00078e021c */
[----:B------:R-:W-:-:S13]  /*2c00*/  ISETP.GE.AND P1, PT, R28, R25, PT ;  /* 0x000000191c00720c */ /* 0x000fda0003f26270 */
[----:B------:R-:W-:Y:S05]  /*2c10*/  @!P1 BRA `(.L_x_63) ;  /* 0xffffffe400989947 */ /* 0x000fea000383ffff */
[----:B------:R-:W-:Y:S05]  /*2c20*/  EXIT ;  /* 0x000000000000794d */ /* 0x000fea0003800000 */
        .type           $_Z25multi_tensor_apply_kernelI18TensorListMetadataILi5EE25DistAdamCapturableFunctorIN3c108BFloat16ES4_S4_EJPfffPiifS6_10adamMode_tfEEvlPViT_T0_DpT1_$__internal_accurate_pow,@function
        .size           $_Z25multi_tensor_apply_kernelI18TensorListMetadataILi5EE25DistAdamCapturableFunctorIN3c108BFloat16ES4_S4_EJPfffPiifS6_10adamMode_tfEEvlPViT_T0_DpT1_$__internal_accurate_pow,(.L_x_927 - $_Z25multi_tensor_apply_kernelI18TensorListMetadataILi5EE25DistAdamCapturableFunctorIN3c108BFloat16ES4_S4_EJPfffPiifS6_10adamMode_tfEEvlPViT_T0_DpT1_$__internal_accurate_pow)
$_Z25multi_tensor_apply_kernelI18TensorListMetadataILi5EE25DistAdamCapturableFunctorIN3c108BFloat16ES4_S4_EJPfffPiifS6_10adamMode_tfEEvlPViT_T0_DpT1_$__internal_accurate_pow:
[----:B------:R-:W-:Y:S01]  /*2c30*/  SHF.R.U32.HI R9, RZ, 0x14, R11 ;  /* 0x00000014ff097819 */ /* 0x000fe2000001160b */
[----:B------:R-:W-:Y:S01]  /*2c40*/  IMAD.MOV.U32 R10, RZ, RZ, R14 ;  /* 0x000000ffff0a7224 */ /* 0x000fe200078e000e */
[----:B------:R-:W-:Y:S01]  /*2c50*/  UMOV UR4, 0x7d2cafe2 ;  /* 0x7d2cafe200047882 */ /* 0x000fe20000000000 */
[----:B------:R-:W-:Y:S01]  /*2c60*/  IMAD.MOV.U32 R12, RZ, RZ, RZ ;  /* 0x000000ffff0c7224 */ /* 0x000fe200078e00ff */
[----:B------:R-:W-:Y:S01]  /*2c70*/  ISETP.NE.AND P1, PT, R9, RZ, PT ;  /* 0x000000ff0900720c */ /* 0x000fe20003f25270 */
[----:B------:R-:W-:Y:S01]  /*2c80*/  IMAD.MOV.U32 R22, RZ, RZ, 0x41ad3b5a ;  /* 0x41ad3b5aff167424 */ /* 0x000fe200078e00ff */
[----:B------:R-:W-:Y:S01]  /*2c90*/  UMOV UR5, 0x3eb0f5ff ;  /* 0x3eb0f5ff00057882 */ /* 0x000fe20000000000 */
[----:B------:R-:W-:-:S10]  /*2ca0*/  IMAD.MOV.U32 R23, RZ, RZ, 0x3ed0f5d2 ;  /* 0x3ed0f5d2ff177424 */ /* 0x000fd400078e00ff */
[----:B------:R-:W-:Y:S01]  /*2cb0*/  @!P1 DMUL R26, R10, 1.80143985094819840000e+16 ;  /* 0x435000000a1a9828 */ /* 0x000fe20000000000 */
[----:B------:R-:W-:-:S09]  /*2cc0*/  IMAD.MOV.U32 R10, RZ, RZ, R11 ;  /* 0x000000ffff0a7224 */ /* 0x000fd200078e000b */
[----:B------:R-:W-:Y:S01]  /*2cd0*/  @!P1 IMAD.MOV.U32 R10, RZ, RZ, R27 ;  /* 0x000000ffff0a9224 */ /* 0x000fe200078e001b */
[----:B------:R-:W-:Y:S01]  /*2ce0*/  @!P1 LEA.HI R9, R27, 0xffffffca, RZ, 0xc ;  /* 0xffffffca1b099811 */ /* 0x000fe200078f60ff */
[----:B------:R-:W-:-:S03]  /*2cf0*/  @!P1 IMAD.MOV.U32 R14, RZ, RZ, R26 ;  /* 0x000000ffff0e9224 */ /* 0x000fc600078e001a */
[----:B------:R-:W-:-:S04]  /*2d00*/  LOP3.LUT R10, R10, 0x800fffff, RZ, 0xc0, !PT ;  /* 0x800fffff0a0a7812 */ /* 0x000fc800078ec0ff */
[----:B------:R-:W-:-:S04]  /*2d10*/  LOP3.LUT R15, R10, 0x3ff00000, RZ, 0xfc, !PT ;  /* 0x3ff000000a0f7812 */ /* 0x000fc800078efcff */
[----:B------:R-:W-:-:S13]  /*2d20*/  ISETP.GE.U32.AND P2, PT, R15, 0x3ff6a09f, PT ;  /* 0x3ff6a09f0f00780c */ /* 0x000fda0003f46070 */
[----:B------:R-:W-:-:S04]  /*2d30*/  @P2 VIADD R11, R15, 0xfff00000 ;  /* 0xfff000000f0b2836 */ /* 0x000fc80000000000 */
[----:B------:R-:W-:-:S06]  /*2d40*/  @P2 IMAD.MOV.U32 R15, RZ, RZ, R11 ;  /* 0x000000ffff0f2224 */ /* 0x000fcc00078e000b */
[C---:B------:R-:W-:Y:S02]  /*2d50*/  DADD R18, R14.reuse, 1 ;  /* 0x3ff000000e127429 */ /* 0x040fe40000000000 */
[----:B------:R-:W-:-:S04]  /*2d60*/  DADD R14, R14, -1 ;  /* 0xbff000000e0e7429 */ /* 0x000fc80000000000 */
[----:B------:R-:W0:Y:S02]  /*2d70*/  MUFU.RCP64H R13, R19 ;  /* 0x00000013000d7308 */ /* 0x000e240000001800 */
[----:B0-----:R-:W-:-:S08]  /*2d80*/  DFMA R10, -R18, R12, 1 ;  /* 0x3ff00000120a742b */ /* 0x001fd0000000010c */
[----:B------:R-:W-:-:S08]  /*2d90*/  DFMA R10, R10, R10, R10 ;  /* 0x0000000a0a0a722b */ /* 0x000fd0000000000a */
[----:B------:R-:W-:-:S08]  /*2da0*/  DFMA R12, R12, R10, R12 ;  /* 0x0000000a0c0c722b */ /* 0x000fd0000000000c */
[----:B------:R-:W-:-:S08]  /*2db0*/  DMUL R10, R12, R14 ;  /* 0x0000000e0c0a7228 */ /* 0x000fd00000000000 */
[----:B------:R-:W-:-:S08]  /*2dc0*/  DFMA R10, R12, R14, R10 ;  /* 0x0000000e0c0a722b */ /* 0x000fd0000000000a */
[----:B------:R-:W-:Y:S02]  /*2dd0*/  DMUL R20, R10, R10 ;  /* 0x0000000a0a147228 */ /* 0x000fe40000000000 */
[----:B------:R-:W-:-:S06]  /*2de0*/  DADD R28, R14, -R10 ;  /* 0x000000000e1c7229 */ /* 0x000fcc000000080a */
[----:B------:R-:W-:Y:S01]  /*2df0*/  DFMA R18, R20, UR4, R22 ;  /* 0x0000000414127c2b */ /* 0x000fe20008000016 */
[----:B------:R-:W-:Y:S01]  /*2e00*/  UMOV UR4, 0x75488a3f ;  /* 0x75488a3f00047882 */ /* 0x000fe20000000000 */
[----:B------:R-:W-:Y:S01]  /*2e10*/  UMOV UR5, 0x3ef3b20a ;  /* 0x3ef3b20a00057882 */ /* 0x000fe20000000000 */
[----:B------:R-:W-:-:S05]  /*2e20*/  DADD R28, R28, R28 ;  /* 0x000000001c1c7229 */ /* 0x000fca000000001c */
[----:B------:R-:W-:Y:S01]  /*2e30*/  DFMA R18, R20, R18, UR4 ;  /* 0x0000000414127e2b */ /* 0x000fe20008000012 */
[----:B------:R-:W-:Y:S01]  /*2e40*/  UMOV UR4, 0xe4faecd5 ;  /* 0xe4faecd500047882 */ /* 0x000fe20000000000 */
[----:B------:R-:W-:Y:S01]  /*2e50*/  UMOV UR5, 0x3f1745cd ;  /* 0x3f1745cd00057882 */ /* 0x000fe20000000000 */
[----:B------:R-:W-:-:S05]  /*2e60*/  DFMA R28, R14, -R10, R28 ;  /* 0x8000000a0e1c722b */ /* 0x000fca000000001c */
[----:B------:R-:W-:Y:S01]  /*2e70*/  DFMA R18, R20, R18, UR4 ;  /* 0x0000000414127e2b */ /* 0x000fe20008000012 */
[----:B------:R-:W-:Y:S01]  /*2e80*/  UMOV UR4, 0x258a578b ;  /* 0x258a578b00047882 */ /* 0x000fe20000000000 */
[----:B------:R-:W-:Y:S01]  /*2e90*/  UMOV UR5, 0x3f3c71c7 ;  /* 0x3f3c71c700057882 */ /* 0x000fe20000000000 */
[----:B------:R-:W-:-:S05]  /*2ea0*/  DMUL R12, R12, R28 ;  /* 0x0000001c0c0c7228 */ /* 0x000fca0000000000 */
[----:B------:R-:W-:Y:S01]  /*2eb0*/  DFMA R18, R20, R18, UR4 ;  /* 0x0000000414127e2b */ /* 0x000fe20008000012 */
[----:B------:R-:W-:Y:S01]  /*2ec0*/  UMOV UR4, 0x9242b910 ;  /* 0x9242b91000047882 */ /* 0x000fe20000000000 */
[----:B------:R-:W-:-:S03]  /*2ed0*/  UMOV UR5, 0x3f624924 ;  /* 0x3f62492400057882 */ /* 0x000fc60000000000 */
[----:B------:R-:W-:Y:S02]  /*2ee0*/  VIADD R33, R13, 0x100000 ;  /* 0x001000000d217836 */ /* 0x000fe40000000000 */
[----:B------:R-:W-:Y:S01]  /*2ef0*/  IMAD.MOV.U32 R32, RZ, RZ, R12 ;  /* 0x000000ffff207224 */ /* 0x000fe200078e000c */
[----:B------:R-:W-:Y:S01]  /*2f00*/  DFMA R18, R20, R18, UR4 ;  /* 0x0000000414127e2b */ /* 0x000fe20008000012 */
[----:B------:R-:W-:Y:S01]  /*2f10*/  UMOV UR4, 0x99999dfb ;  /* 0x99999dfb00047882 */ /* 0x000fe20000000000 */
[----:B------:R-:W-:-:S06]  /*2f20*/  UMOV UR5, 0x3f899999 ;  /* 0x3f89999900057882 */ /* 0x000fcc0000000000 */
[----:B------:R-:W-:Y:S01]  /*2f30*/  DFMA R22, R20, R18, UR4 ;  /* 0x0000000414167e2b */ /* 0x000fe20008000012 */
[----:B------:R-:W-:Y:S01]  /*2f40*/  UMOV UR4, 0x55555555 ;  /* 0x5555555500047882 */ /* 0x000fe20000000000 */
[----:B------:R-:W-:-:S06]  /*2f50*/  UMOV UR5, 0x3fb55555 ;  /* 0x3fb5555500057882 */ /* 0x000fcc0000000000 */
[----:B------:R-:W-:-:S08]  /*2f60*/  DFMA R18, R20, R22, UR4 ;  /* 0x0000000414127e2b */ /* 0x000fd00008000016 */
[----:B------:R-:W-:Y:S01]  /*2f70*/  DADD R30, -R18, UR4 ;  /* 0x00000004121e7e29 */ /* 0x000fe20008000100 */
[----:B------:R-:W-:Y:S01]  /*2f80*/  UMOV UR4, 0xb9e7b0 ;  /* 0x00b9e7b000047882 */ /* 0x000fe20000000000 */
[----:B------:R-:W-:-:S06]  /*2f90*/  UMOV UR5, 0x3c46a4cb ;  /* 0x3c46a4cb00057882 */ /* 0x000fcc0000000000 */
[----:B------:R-:W-:Y:S02]  /*2fa0*/  DFMA R30, R20, R22, R30 ;  /* 0x00000016141e722b */ /* 0x000fe4000000001e */
[----:B------:R-:W-:-:S06]  /*2fb0*/  DMUL R22, R10, R10 ;  /* 0x0000000a0a167228 */ /* 0x000fcc0000000000 */
[----:B------:R-:W-:Y:S02]  /*2fc0*/  DADD R30, RZ, R30 ;  /* 0x00000000ff1e7229 */ /* 0x000fe4000000001e */
[C---:B------:R-:W-:Y:S02]  /*2fd0*/  DMUL R14, R10.reuse, R22 ;  /* 0x000000160a0e7228 */ /* 0x040fe40000000000 */
[----:B------:R-:W-:-:S04]  /*2fe0*/  DFMA R28, R10, R10, -R22 ;  /* 0x0000000a0a1c722b */ /* 0x000fc80000000816 */
[----:B------:R-:W-:Y:S01]  /*2ff0*/  DADD R30, R30, -UR4 ;  /* 0x800000041e1e7e29 */ /* 0x000fe20008000000 */
[----:B------:R-:W-:Y:S01]  /*3000*/  UMOV UR4, 0x80000000 ;  /* 0x8000000000047882 */ /* 0x000fe20000000000 */
[C---:B------:R-:W-:Y:S01]  /*3010*/  DFMA R34, R10.reuse, R22, -R14 ;  /* 0x000000160a22722b */ /* 0x040fe2000000080e */
[----:B------:R-:W-:Y:S01]  /*3020*/  UMOV UR5, 0x43300000 ;  /* 0x4330000000057882 */ /* 0x000fe20000000000 */
[----:B------:R-:W-:-:S04]  /*3030*/  DFMA R28, R10, R32, R28 ;  /* 0x000000200a1c722b */ /* 0x000fc8000000001c */
[----:B------:R-:W-:Y:S02]  /*3040*/  DADD R20, R18, R30 ;  /* 0x0000000012147229 */ /* 0x000fe4000000001e */
[----:B------:R-:W-:-:S06]  /*3050*/  DFMA R34, R12, R22, R34 ;  /* 0x000000160c22722b */ /* 0x000fcc0000000022 */
[----:B------:R-:W-:Y:S02]  /*3060*/  DMUL R22, R20, R14 ;  /* 0x0000000e14167228 */ /* 0x000fe40000000000 */
[----:B------:R-:W-:Y:S02]  /*3070*/  DFMA R28, R10, R28, R34 ;  /* 0x0000001c0a1c722b */ /* 0x000fe40000000022 */
[----:B------:R-:W-:-:S04]  /*3080*/  DADD R18, R18, -R20 ;  /* 0x0000000012127229 */ /* 0x000fc80000000814 */
[----:B------:R-:W-:-:S04]  /*3090*/  DFMA R32, R20, R14, -R22 ;  /* 0x0000000e1420722b */ /* 0x000fc80000000816 */
[----:B------:R-:W-:-:S04]  /*30a0*/  DADD R18, R30, R18 ;  /* 0x000000001e127229 */ /* 0x000fc80000000012 */
[----:B------:R-:W-:-:S08]  /*30b0*/  DFMA R28, R20, R28, R32 ;  /* 0x0000001c141c722b */ /* 0x000fd00000000020 */
[----:B------:R-:W-:-:S08]  /*30c0*/  DFMA R18, R18, R14, R28 ;  /* 0x0000000e1212722b */ /* 0x000fd0000000001c */
[----:B------:R-:W-:-:S08]  /*30d0*/  DADD R20, R22, R18 ;  /* 0x0000000016147229 */ /* 0x000fd00000000012 */
[--C-:B------:R-:W-:Y:S02]  /*30e0*/  DADD R14, R10, R20.reuse ;  /* 0x000000000a0e7229 */ /* 0x100fe40000000014 */
[----:B------:R-:W-:-:S06]  /*30f0*/  DADD R22, R22, -R20 ;  /* 0x0000000016167229 */ /* 0x000fcc0000000814 */
[----:B------:R-:W-:Y:S02]  /*3100*/  DADD R10, R10, -R14 ;  /* 0x000000000a0a7229 */ /* 0x000fe4000000080e */
[----:B------:R-:W-:Y:S01]  /*3110*/  DADD R22, R18, R22 ;  /* 0x0000000012167229 */ /* 0x000fe20000000016 */
[C---:B------:R-:W-:Y:S02]  /*3120*/  VIADD R18, R9.reuse, 0xfffffc01 ;  /* 0xfffffc0109127836 */ /* 0x040fe40000000000 */
[----:B------:R-:W-:-:S03]  /*3130*/  @P2 VIADD R18, R9, 0xfffffc02 ;  /* 0xfffffc0209122836 */ /* 0x000fc60000000000 */
[----:B------:R-:W-:Y:S01]  /*3140*/  DADD R10, R20, R10 ;  /* 0x00000000140a7229 */ /* 0x000fe2000000000a */
[----:B------:R-:W-:-:S04]  /*3150*/  IMAD.MOV.U32 R9, RZ, RZ, R7 ;  /* 0x000000ffff097224 */ /* 0x000fc800078e0007 */
[----:B------:R-:W-:-:S03]  /*3160*/  IMAD.SHL.U32 R7, R9, 0x2, RZ ;  /* 0x0000000209077824 */ /* 0x000fc600078e00ff */
[----:B------:R-:W-:Y:S02]  /*3170*/  DADD R10, R22, R10 ;  /* 0x00000000160a7229 */ /* 0x000fe4000000000a */
[----:B------:R-:W-:-:S06]  /*3180*/  ISETP.GT.U32.AND P1, PT, R7, -0x2000001, PT ;  /* 0xfdffffff0700780c */ /* 0x000fcc0003f24070 */
[----:B------:R-:W-:Y:S01]  /*3190*/  DADD R10, R12, R10 ;  /* 0x000000000c0a7229 */ /* 0x000fe2000000000a */
[----:B------:R-:W-:Y:S01]  /*31a0*/  LOP3.LUT R12, R18, 0x80000000, RZ, 0x3c, !PT ;  /* 0x80000000120c7812 */ /* 0x000fe200078e3cff */
[----:B------:R-:W-:-:S06]  /*31b0*/  IMAD.MOV.U32 R13, RZ, RZ, 0x43300000 ;  /* 0x43300000ff0d7424 */ /* 0x000fcc00078e00ff */
[----:B------:R-:W-:Y:S01]  /*31c0*/  DADD R18, R12, -UR4 ;  /* 0x800000040c127e29 */ /* 0x000fe20008000000 */
[----:B------:R-:W-:Y:S01]  /*31d0*/  UMOV UR4, 0xfefa39ef ;  /* 0xfefa39ef00047882 */ /* 0x000fe20000000000 */
[----:B------:R-:W-:Y:S01]  /*31e0*/  DADD R12, R14, R10 ;  /* 0x000000000e0c7229 */ /* 0x000fe2000000000a */
[----:B------:R-:W-:-:S07]  /*31f0*/  UMOV UR5, 0x3fe62e42 ;  /* 0x3fe62e4200057882 */ /* 0x000fce0000000000 */
[--C-:B------:R-:W-:Y:S02]  /*3200*/  DFMA R20, R18, UR4, R12.reuse ;  /* 0x0000000412147c2b */ /* 0x100fe4000800000c */
[----:B------:R-:W-:-:S06]  /*3210*/  DADD R14, R14, -R12 ;  /* 0x000000000e0e7229 */ /* 0x000fcc000000080c */
[----:B------:R-:W-:Y:S01]  /*3220*/  DFMA R22, -R18, UR4, R20 ;  /* 0x0000000412167c2b */ /* 0x000fe20008000114 */
[----:B------:R-:W-:Y:S01]  /*3230*/  UMOV UR4, 0x3b39803f ;  /* 0x3b39803f00047882 */ /* 0x000fe20000000000 */
[----:B------:R-:W-:Y:S01]  /*3240*/  DADD R14, R10, R14 ;  /* 0x000000000a0e7229 */ /* 0x000fe2000000000e */
[----:B------:R-:W-:-:S05]  /*3250*/  UMOV UR5, 0x3c7abc9e ;  /* 0x3c7abc9e00057882 */ /* 0x000fca0000000000 */
[----:B------:R-:W-:Y:S01]  /*3260*/  DADD R22, -R12, R22 ;  /* 0x000000000c167229 */ /* 0x000fe20000000116 */
[----:B------:R-:W-:Y:S01]  /*3270*/  LOP3.LUT R13, R9, 0xff0fffff, RZ, 0xc0, !PT ;  /* 0xff0fffff090d7812 */ /* 0x000fe200078ec0ff */
[----:B------:R-:W-:-:S03]  /*3280*/  IMAD.MOV.U32 R12, RZ, RZ, R8 ;  /* 0x000000ffff0c7224 */ /* 0x000fc600078e0008 */
[----:B------:R-:W-:-:S03]  /*3290*/  SEL R13, R13, R9, P1 ;  /* 0x000000090d0d7207 */ /* 0x000fc60000800000 */
[----:B------:R-:W-:-:S08]  /*32a0*/  DADD R14, R14, -R22 ;  /* 0x000000000e0e7229 */ /* 0x000fd00000000816 */
[----:B------:R-:W-:Y:S01]  /*32b0*/  DFMA R14, R18, UR4, R14 ;  /* 0x00000004120e7c2b */ /* 0x000fe2000800000e */
[----:B------:R-:W-:Y:S01]  /*32c0*/  UMOV UR4, 0xfefa39ef ;  /* 0xfefa39ef00047882 */ /* 0x000fe20000000000 */
[----:B------:R-:W-:-:S06]  /*32d0*/  UMOV UR5, 0x3fe62e42 ;  /* 0x3fe62e4200057882 */ /* 0x000fcc0000000000 */
[----:B------:R-:W-:-:S08]  /*32e0*/  DADD R10, R20, R14 ;  /* 0x00000000140a7229 */ /* 0x000fd0000000000e */
[----:B------:R-:W-:Y:S02]  /*32f0*/  DADD R20, R20, -R10 ;  /* 0x0000000014147229 */ /* 0x000fe4000000080a */
[----:B------:R-:W-:-:S06]  /*3300*/  DMUL R8, R10, R12 ;  /* 0x0000000c0a087228 */ /* 0x000fcc0000000000 */
[----:B------:R-:W-:Y:S02]  /*3310*/  DADD R20, R14, R20 ;  /* 0x000000000e147229 */ /* 0x000fe40000000014 */
[----:B------:R-:W-:Y:S01]  /*3320*/  DFMA R10, R10, R12, -R8 ;  /* 0x0000000c0a0a722b */ /* 0x000fe20000000808 */
[----:B------:R-:W-:Y:S02]  /*3330*/  IMAD.MOV.U32 R14, RZ, RZ, 0x652b82fe ;  /* 0x652b82feff0e7424 */ /* 0x000fe400078e00ff */
[----:B------:R-:W-:-:S05]  /*3340*/  IMAD.MOV.U32 R15, RZ, RZ, 0x3ff71547 ;  /* 0x3ff71547ff0f7424 */ /* 0x000fca00078e00ff */
[----:B------:R-:W-:-:S08]  /*3350*/  DFMA R10, R20, R12, R10 ;  /* 0x0000000c140a722b */ /* 0x000fd0000000000a */
[----:B------:R-:W-:-:S08]  /*3360*/  DADD R12, R8, R10 ;  /* 0x00000000080c7229 */ /* 0x000fd0000000000a */
[----:B------:R-:W-:Y:S02]  /*3370*/  DFMA R14, R12, R14, 6.75539944105574400000e+15 ;  /* 0x433800000c0e742b */ /* 0x000fe4000000000e */
[----:B------:R-:W-:Y:S01]  /*3380*/  FSETP.GEU.FTZ.AND P1, PT, |R13|, 4.1917929649353027344, PT ;  /* 0x4086232b0d00780b */ /* 0x000fe20003f3e200 */
[----:B------:R-:W-:-:S05]  /*3390*/  DADD R8, R8, -R12 ;  /* 0x0000000008087229 */ /* 0x000fca000000080c */
[----:B------:R-:W-:-:S08]  /*33a0*/  DADD R18, R14, -6.75539944105574400000e+15 ;  /* 0xc33800000e127429 */ /* 0x000fd00000000000 */
[----:B------:R-:W-:Y:S01]  /*33b0*/  DFMA R20, R18, -UR4, R12 ;  /* 0x8000000412147c2b */ /* 0x000fe2000800000c */
[----:B------:R-:W-:Y:S01]  /*33c0*/  UMOV UR4, 0x3b39803f ;  /* 0x3b39803f00047882 */ /* 0x000fe20000000000 */
[----:B------:R-:W-:-:S06]  /*33d0*/  UMOV UR5, 0x3c7abc9e ;  /* 0x3c7abc9e00057882 */ /* 0x000fcc0000000000 */
[----:B------:R-:W-:Y:S01]  /*33e0*/  DFMA R20, R18, -UR4, R20 ;  /* 0x8000000412147c2b */ /* 0x000fe20008000014 */
[----:B------:R-:W-:Y:S01]  /*33f0*/  UMOV UR4, 0x69ce2bdf ;  /* 0x69ce2bdf00047882 */ /* 0x000fe20000000000 */
[----:B------:R-:W-:Y:S01]  /*3400*/  IMAD.MOV.U32 R18, RZ, RZ, -0x35dec16 ;  /* 0xfca213eaff127424 */ /* 0x000fe200078e00ff */
[----:B------:R-:W-:Y:S01]  /*3410*/  UMOV UR5, 0x3e5ade15 ;  /* 0x3e5ade1500057882 */ /* 0x000fe20000000000 */
[----:B------:R-:W-:-:S06]  /*3420*/  IMAD.MOV.U32 R19, RZ, RZ, 0x3e928af3 ;  /* 0x3e928af3ff137424 */ /* 0x000fcc00078e00ff */
[----:B------:R-:W-:Y:S01]  /*3430*/  DFMA R18, R20, UR4, R18 ;  /* 0x0000000414127c2b */ /* 0x000fe20008000012 */
[----:B------:R-:W-:Y:S01]  /*3440*/  UMOV UR4, 0x62401315 ;  /* 0x6240131500047882 */ /* 0x000fe20000000000 */
[----:B------:R-:W-:-:S06]  /*3450*/  UMOV UR5, 0x3ec71dee ;  /* 0x3ec71dee00057882 */ /* 0x000fcc0000000000 */
[----:B------:R-:W-:Y:S01]  /*3460*/  DFMA R18, R20, R18, UR4 ;  /* 0x0000000414127e2b */ /* 0x000fe20008000012 */
        /* <DEDUP_REMOVED lines=20> */
[----:B------:R-:W-:-:S08]  /*35b0*/  DFMA R18, R20, R18, UR4 ;  /* 0x0000000414127e2b */ /* 0x000fd00008000012 */
[----:B------:R-:W-:-:S08]  /*35c0*/  DFMA R18, R20, R18, 1 ;  /* 0x3ff000001412742b */ /* 0x000fd00000000012 */
[----:B------:R-:W-:-:S10]  /*35d0*/  DFMA R20, R20, R18, 1 ;  /* 0x3ff000001414742b */ /* 0x000fd40000000012 */
[----:B------:R-:W-:Y:S02]  /*35e0*/  IMAD R19, R14, 0x100000, R21 ;  /* 0x001000000e137824 */ /* 0x000fe400078e0215 */
[----:B------:R-:W-:Y:S01]  /*35f0*/  IMAD.MOV.U32 R18, RZ, RZ, R20 ;  /* 0x000000ffff127224 */ /* 0x000fe200078e0014 */
[----:B------:R-:W-:Y:S06]  /*3600*/  @!P1 BRA `(.L_x_64) ;  /* 0x0000000000389947 */ /* 0x000fec0003800000 */
[----:B------:R-:W-:Y:S01]  /*3610*/  FSETP.GEU.FTZ.AND P1, PT, |R13|, 4.2275390625, PT ;  /* 0x408748000d00780b */ /* 0x000fe20003f3e200 */
[C---:B------:R-:W-:Y:S02]  /*3620*/  DADD R18, R12.reuse, +INF ;  /* 0x7ff000000c127429 */ /* 0x040fe40000000000 */
[----:B------:R-:W-:-:S08]  /*3630*/  DSETP.GEU.AND P2, PT, R12, RZ, PT ;  /* 0x000000ff0c00722a */ /* 0x000fd00003f4e000 */
[----:B------:R-:W-:Y:S02]  /*3640*/  FSEL R18, R18, RZ, P2 ;  /* 0x000000ff12127208 */ /* 0x000fe40001000000 */
[----:B------:R-:W-:Y:S01]  /*3650*/  FSEL R19, R19, RZ, P2 ;  /* 0x000000ff13137208 */ /* 0x000fe20001000000 */
[----:B------:R-:W-:Y:S06]  /*3660*/  @P1 BRA `(.L_x_64) ;  /* 0x0000000000201947 */ /* 0x000fec0003800000 */
[----:B------:R-:W-:Y:S01]  /*3670*/  LEA.HI R7, R14, R14, RZ, 0x1 ;  /* 0x0000000e0e077211 */ /* 0x000fe200078f08ff */
[----:B------:R-:W-:-:S03]  /*3680*/  IMAD.MOV.U32 R18, RZ, RZ, R20 ;  /* 0x000000ffff127224 */ /* 0x000fc600078e0014 */
[----:B------:R-:W-:-:S05]  /*3690*/  SHF.R.S32.HI R7, RZ, 0x1, R7 ;  /* 0x00000001ff077819 */ /* 0x000fca0000011407 */
[----:B------:R-:W-:Y:S02]  /*36a0*/  IMAD.IADD R12, R14, 0x1, -R7 ;  /* 0x000000010e0c7824 */ /* 0x000fe400078e0a07 */
[----:B------:R-:W-:-:S03]  /*36b0*/  IMAD R19, R7, 0x100000, R21 ;  /* 0x0010000007137824 */ /* 0x000fc600078e0215 */
[----:B------:R-:W-:Y:S01]  /*36c0*/  LEA R13, R12, 0x3ff00000, 0x14 ;  /* 0x3ff000000c0d7811 */ /* 0x000fe200078ea0ff */
[----:B------:R-:W-:-:S06]  /*36d0*/  IMAD.MOV.U32 R12, RZ, RZ, RZ ;  /* 0x000000ffff0c7224 */ /* 0x000fcc00078e00ff */
[----:B------:R-:W-:-:S11]  /*36e0*/  DMUL R18, R18, R12 ;  /* 0x0000000c12127228 */ /* 0x000fd60000000000 */
.L_x_64:
[----:B------:R-:W-:Y:S01]  /*36f0*/  DSETP.NEU.AND P1, PT, |R18|, +INF , PT ;  /* 0x7ff000001200742a */ /* 0x000fe20003f2d200 */
[----:B------:R-:W-:Y:S01]  /*3700*/  IMAD.MOV.U32 R7, RZ, RZ, 0x0 ;  /* 0x00000000ff077424 */ /* 0x000fe200078e00ff */
[----:B------:R-:W-:-:S12]  /*3710*/  DADD R8, R10, R8 ;  /* 0x000000000a087229 */ /* 0x000fd80000000008 */
[----:B------:R-:W-:Y:S01]  /*3720*/  @P1 DFMA R18, R8, R18, R18 ;  /* 0x000000120812122b */ /* 0x000fe20000000012 */
[----:B------:R-:W-:Y:S10]  /*3730*/  RET.REL.NODEC R6 `(_Z25multi_tensor_apply_kernelI18TensorListMetadataILi5EE25DistAdamCapturableFunctorIN3c108BFloat16ES4_S4_EJPfffPiifS6_10adamMode_tfEEvlPViT_T0_DpT1_) ;  /* 0xffffffc806307950 */ /* 0x000ff40003c3ffff */
.L_x_65:
        /* <DEDUP_REMOVED lines=12> */
.L_x_927:


//--------------------- .text._Z25multi_tensor_apply_kernelI18TensorListMetadataILi5EE25DistAdamCapturableFunctorIN3c108BFloat16ES4_NS3_4HalfEEJPfffPiifS7_10adamMode_tfEEvlPViT_T0_DpT1_ --------------------------
	.section	.text._Z25multi_tensor_apply_kernelI18TensorListMetadataILi5EE25DistAdamCapturableFunctorIN3c108BFloat16ES4_NS3_4HalfEEJPfffPiifS7_10adamMode_tfEEvlPViT_T0_DpT1_,"ax",@progbits
	.align	128
        .global         _Z25multi_tensor_apply_kernelI18TensorListMetadataILi5EE25DistAdamCapturableFunctorIN3c108BFloat16ES4_NS3_4HalfEEJPfffPiifS7_10adamMode_tfEEvlPViT_T0_DpT1_
        .type           _Z25multi_tensor_apply_kernelI18TensorListMetadataILi5EE25DistAdamCapturableFunctorIN3c108BFloat16ES4_NS3_4HalfEEJPfffPiifS7_10adamMode_tfEEvlPViT_T0_DpT1_,@function
        .size           _Z25multi_tensor_apply_kernelI18TensorListMetadataILi5EE25DistAdamCapturableFunctorIN3c108BFloat16ES4_NS3_4HalfEEJPfffPiifS7_10adamMode_tfEEvlPViT_T0_DpT1_,(.L_x_928 - _Z25multi_tensor_apply_kernelI18TensorListMetadataILi5EE25DistAdamCapturableFunctorIN3c108BFloat16ES4_NS3_4HalfEEJPfffPiifS7_10adamMode_tfEEvlPViT_T0_DpT1_)
        .other          _Z25multi_tensor_apply_kernelI18TensorListMetadataILi5EE25DistAdamCapturableFunctorIN3c108BFloat16ES4_NS3_4HalfEEJPfffPiifS7_10adamMode_tfEEvlPViT_T0_DpT1_,@"STO_CUDA_ENTRY STV_DEFAULT"
_Z25multi_tensor_apply_kernelI18TensorListMetadataILi5EE25DistAdamCapturableFunctorIN3c108BFloat16ES4_NS3_4HalfEEJPfffPiifS7_10adamMode_tfEEvlPViT_T0_DpT1_:
.text._Z25multi_tensor_apply_kernelI18TensorListMetadataILi5EE25DistAdamCapturableFunctorIN3c108BFloat16ES4_NS3_4HalfEEJPfffPiifS7_10adamMode_tfEEvlPViT_T0_DpT1_:
        /* <DEDUP_REMOVED lines=21> */
.L_x_66:
        /* <DEDUP_REMOVED lines=20> */
.L_x_67:
        /* <DEDUP_REMOVED lines=20> */
.L_x_68:
        /* <DEDUP_REMOVED lines=21> */
.L_x_69:
        /* <DEDUP_REMOVED lines=32> */
[----:B0-----:R-:W-:Y:S05]  /*0720*/  CALL.REL.NOINC `($_Z25multi_tensor_apply_kernelI18TensorListMetadataILi5EE25DistAdamCapturableFunctorIN3c108BFloat16ES4_NS3_4HalfEEJPfffPiifS7_10adamMode_tfEEvlPViT_T0_DpT1_$__internal_accurate_pow) ;  /* 0x00000024006c7944 */ /* 0x001fea0003c00000 */
        /* <DEDUP_REMOVED lines=22> */
.L_x_71:
[----:B------:R-:W-:Y:S01]  /*0890*/  ISETP.GE.AND P2, PT, R3, RZ, PT ;  /* 0x000000ff0300720c */ /* 0x000fe20003f46270 */
[----:B------:R-:W-:Y:S01]  /*08a0*/  DSETP.NEU.AND P1, PT, |R2|, 0.5, !P0 ;  /* 0x3fe000000200742a */ /* 0x000fe2000472d200 */
[----:B------:R-:W-:-:S05]  /*08b0*/  IMAD.MOV.U32 R4, RZ, RZ, RZ ;  /* 0x000000ffff047224 */ /* 0x000fca00078e00ff */
[----:B0-----:R-:W-:-:S06]  /*08c0*/  SEL R5, R9, RZ, P1 ;  /* 0x000000ff09057207 */ /* 0x001fcc0000800000 */
[----:B------:R-:W-:-:S07]  /*08d0*/  @!P2 LOP3.LUT R5, R5, 0x7ff00000, RZ, 0xfc, !PT ;  /* 0x7ff000000505a812 */ /* 0x000fce00078efcff */
.L_x_72:
        /* <DEDUP_REMOVED lines=17> */
.L_x_75:
        /* <DEDUP_REMOVED lines=10> */
.L_x_74:
[----:B------:R-:W-:-:S11]  /*0a90*/  DADD R4, R2, R8 ;  /* 0x0000000002047229 */ /* 0x000fd60000000008 */
.L_x_73:
        /* <DEDUP_REMOVED lines=9> */
[----:B------:R-:W-:Y:S05]  /*0b30*/  CALL.REL.NOINC `($_Z25multi_tensor_apply_kernelI18TensorListMetadataILi5EE25DistAdamCapturableFunctorIN3c108BFloat16ES4_NS3_4HalfEEJPfffPiifS7_10adamMode_tfEEvlPViT_T0_DpT1_$__internal_accurate_pow) ;  /* 0x0000002000687944 */ /* 0x000fea0003c00000 */
        /* <DEDUP_REMOVED lines=19> */
.L_x_76:
[----:B------:R-:W-:Y:S01]  /*0c70*/  ISETP.GE.AND P1, PT, R3, RZ, PT ;  /* 0x000000ff0300720c */ /* 0x000fe20003f26270 */
[----:B------:R-:W-:Y:S01]  /*0c80*/  DSETP.NEU.AND P0, PT, |R2|, 0.5, !P0 ;  /* 0x3fe000000200742a */ /* 0x000fe2000470d200 */
[----:B------:R-:W-:-:S05]  /*0c90*/  IMAD.MOV.U32 R6, RZ, RZ, RZ ;  /* 0x000000ffff067224 */ /* 0x000fca00078e00ff */
[----:B0-----:R-:W-:Y:S02]  /*0ca0*/  SEL R7, R11, RZ, P0 ;  /* 0x000000ff0b077207 */ /* 0x001fe40000000000 */
[----:B------:R-:W-:-:S04]  /*0cb0*/  SEL R24, RZ, 0x1, !P0 ;  /* 0x00000001ff187807 */ /* 0x000fc80004000000 */
[----:B------:R-:W-:-:S07]  /*0cc0*/  @!P1 LOP3.LUT R7, R7, 0x7ff00000, RZ, 0xfc, !PT ;  /* 0x7ff0000007079812 */ /* 0x000fce00078efcff */
.L_x_77:
        /* <DEDUP_REMOVED lines=17> */
.L_x_80:
        /* <DEDUP_REMOVED lines=11> */
.L_x_79:
[----:B------:R-:W-:-:S11]  /*0e90*/  DADD R6, R2, R10 ;  /* 0x0000000002067229 */ /* 0x000fd6000000000a */
.L_x_78:
        /* <DEDUP_REMOVED lines=17> */
.L_x_70:
        /* <DEDUP_REMOVED lines=41> */
.L_x_81:
[----:B------:R-:W-:Y:S05]  /*1240*/  @P2 EXIT ;  /* 0x000000000000294d */ /* 0x000fea0003800000 */
[----:B------:R-:W3:Y:S01]  /*1250*/  LDC R26, c[0x0][RZ] ;  /* 0x00000000ff1a7b82 */ /* 0x000ee20000000800 */
[----:B------:R-:W-:-:S04]  /*1260*/  PRMT R2, R2, 0x9910, RZ ;  /* 0x0000991002027816 */ /* 0x000fc800000000ff */
[----:B------:R-:W-:-:S13]  /*1270*/  ISETP.NE.AND P0, PT, R2, RZ, PT ;  /* 0x000000ff0200720c */ /* 0x000fda0003f05270 */
.L_x_87:
        /* <DEDUP_REMOVED lines=19> */
[----:B---3--:R-:W4:Y:S01]  /*13b0*/  @P0 LDG.E.64 R30, desc[UR6][R4.64] ;  /* 0x00000006041e0981 */ /* 0x008f22000c1e1b00 */
        /* <DEDUP_REMOVED lines=88> */
.L_x_82:
        /* <DEDUP_REMOVED lines=27> */
[----:B------:R-:W-:Y:S01]  /*1af0*/  FMUL.FTZ R45, R23, R48 ;  /* 0x00000030172d7220 */ /* 0x000fe20000410000 */
[----:B------:R-:W-:Y:S02]  /*1b00*/  IMAD.U32 R48, R33, 0x10000, RZ ;  /* 0x0001000021307824 */ /* 0x000fe400078e00ff */
[----:B------:R-:W-:Y:S01]  /*1b10*/  FFMA.FTZ R38, R38, UR7, R47 ;  /* 0x0000000726267c23 */ /* 0x000fe2000801002f */
[----:B------:R-:W-:-:S02]  /*1b20*/  IMAD.U32 R36, R36, 0x10000, RZ ;  /* 0x0001000024247824 */ /* 0x000fc400078e00ff */
[----:B------:R-:W-:Y:S01]  /*1b30*/  FMUL.FTZ R47, R45, R45 ;  /* 0x0000002d2d2f7220 */ /* 0x000fe20000410000 */
[----:B------:R-:W0:Y:S01]  /*1b40*/  MUFU.SQRT R46, R46 ;  /* 0x0000002e002e7308 */ /* 0x000e220000002000 */
[----:B------:R-:W-:Y:S01]  /*1b50*/  FMUL.FTZ R49, R38, R21 ;  /* 0x0000001526317220 */ /* 0x000fe20000410000 */
[----:B------:R-:W-:Y:S01]  /*1b60*/  FFMA.FTZ R36, R36, UR6, R39 ;  /* 0x0000000624247c23 */ /* 0x000fe20008010027 */
[----:B------:R-:W-:Y:S01]  /*1b70*/  FFMA.FTZ R47, R47, -UR7, R47 ;  /* 0x800000072f2f7c23 */ /* 0x000fe2000801002f */
[----:B------:R-:W-:Y:S02]  /*1b80*/  IMAD.U32 R40, R40, 0x10000, RZ ;  /* 0x0001000028287824 */ /* 0x000fe400078e00ff */
[----:B------:R-:W-:Y:S02]  /*1b90*/  IMAD.U32 R41, R41, 0x10000, RZ ;  /* 0x0001000029297824 */ /* 0x000fe400078e00ff */
[----:B------:R-:W1:Y:S01]  /*1ba0*/  MUFU.SQRT R49, R49 ;  /* 0x0000003100317308 */ /* 0x000e620000002000 */
[----:B------:R-:W-:-:S02]  /*1bb0*/  IMAD.U32 R42, R42, 0x10000, RZ ;  /* 0x000100002a2a7824 */ /* 0x000fc400078e00ff */
[----:B------:R-:W-:Y:S02]  /*1bc0*/  IMAD.U32 R31, R31, 0x10000, RZ ;  /* 0x000100001f1f7824 */ /* 0x000fe400078e00ff */
[----:B0-----:R-:W-:Y:S01]  /*1bd0*/  FADD.FTZ R33, R46, UR4 ;  /* 0x000000042e217e21 */ /* 0x001fe20008010000 */
[----:B------:R-:W-:Y:S01]  /*1be0*/  FFMA.FTZ R46, R48, UR7, R47 ;  /* 0x00000007302e7c23 */ /* 0x000fe2000801002f */
[----:B------:R-:W-:Y:S01]  /*1bf0*/  FMUL.FTZ R47, R23, R34 ;  /* 0x00000022172f7220 */ /* 0x000fe20000410000 */
[----:B------:R-:W-:Y:S01]  /*1c00*/  FFMA.FTZ R34, R43, -UR6, R43 ;  /* 0x800000062b227c23 */ /* 0x000fe2000801002b */
[----:B------:R-:W-:Y:S02]  /*1c10*/  IMAD.U32 R43, R37, 0x10000, RZ ;  /* 0x00010000252b7824 */ /* 0x000fe400078e00ff */
[----:B------:R-:W-:Y:S01]  /*1c20*/  FMUL.FTZ R48, R46, R21 ;  /* 0x000000152e307220 */ /* 0x000fe20000410000 */
[----:B------:R-:W-:Y:S01]  /*1c30*/  FMUL.FTZ R50, R47, R47 ;  /* 0x0000002f2f327220 */ /* 0x000fe20000410000 */
[----:B------:R-:W-:Y:S01]  /*1c40*/  FFMA.FTZ R37, R35, UR6, R34 ;  /* 0x0000000623257c23 */ /* 0x000fe20008010022 */
[----:B------:R-:W-:Y:S01]  /*1c50*/  MUFU.RCP R33, R33 ;  /* 0x0000002100217308 */ /* 0x000fe20000001000 */
[----:B-1----:R-:W-:Y:S01]  /*1c60*/  FADD.FTZ R39, R49, UR4 ;  /* 0x0000000431277e21 */ /* 0x002fe20008010000 */
[----:B------:R-:W-:Y:S01]  /*1c70*/  FFMA.FTZ R50, R50, -UR7, R50 ;  /* 0x8000000732327c23 */ /* 0x000fe20008010032 */
[----:B------:R-:W-:-:S03]  /*1c80*/  FFMA.FTZ R47, R47, -UR6, R47 ;  /* 0x800000062f2f7c23 */ /* 0x000fc6000801002f */
[----:B------:R-:W-:Y:S02]  /*1c90*/  FFMA.FTZ R34, R43, UR7, R50 ;  /* 0x000000072b227c23 */ /* 0x000fe40008010032 */
[----:B------:R-:W0:Y:S02]  /*1ca0*/  MUFU.SQRT R48, R48 ;  /* 0x0000003000307308 */ /* 0x000e240000002000 */
[----:B------:R-:W-:Y:S01]  /*1cb0*/  FMUL.FTZ R43, R34, R21 ;  /* 0x00000015222b7220 */ /* 0x000fe20000410000 */
[----:B------:R-:W-:Y:S02]  /*1cc0*/  IMAD.U32 R21, R30, 0x10000, RZ ;  /* 0x000100001e157824 */ /* 0x000fe400078e00ff */
[----:B------:R-:W-:-:S03]  /*1cd0*/  FFMA.FTZ R30, R45, -UR6, R45 ;  /* 0x800000062d1e7c23 */ /* 0x000fc6000801002d */
[----:B------:R-:W1:Y:S01]  /*1ce0*/  MUFU.RCP R35, R0 ;  /* 0x0000000000237308 */ /* 0x000e620000001000 */
[----:B------:R-:W-:-:S07]  /*1cf0*/  FFMA.FTZ R21, R21, UR6, R30 ;  /* 0x0000000615157c23 */ /* 0x000fce000801001e */
[----:B------:R-:W2:Y:S01]  /*1d00*/  MUFU.SQRT R43, R43 ;  /* 0x0000002b002b7308 */ /* 0x000ea20000002000 */
[----:B0-----:R-:W-:-:S07]  /*1d10*/  FADD.FTZ R30, R48, UR4 ;  /* 0x00000004301e7e21 */ /* 0x001fce0008010000 */
[----:B------:R-:W0:Y:S01]  /*1d20*/  MUFU.RCP R39, R39 ;  /* 0x0000002700277308 */ /* 0x000e220000001000 */
[----:B-1----:R-:W-:Y:S01]  /*1d30*/  FMUL.FTZ R48, R37, R35 ;  /* 0x0000002325307220 */ /* 0x002fe20000410000 */
[----:B------:R-:W-:-:S03]  /*1d40*/  F2FP.BF16.F32.PACK_AB R37, R44, R37 ;  /* 0x000000252c25723e */ /* 0x000fc600000010ff */
[----:B------:R-:W-:Y:S01]  /*1d50*/  FMUL.FTZ R33, R48, R33 ;  /* 0x0000002130217220 */ /* 0x000fe20000410000 */
[----:B------:R-:W-:Y:S02]  /*1d60*/  IMAD.U32 R48, R32, 0x10000, RZ ;  /* 0x0001000020307824 */ /* 0x000fe400078e00ff */
[----:B------:R-:W-:Y:S01]  /*1d70*/  FMUL.FTZ R32, R36, R35 ;  /* 0x0000002324207220 */ /* 0x000fe20000410000 */
[----:B------:R-:W1:Y:S01]  /*1d80*/  MUFU.RCP R30, R30 ;  /* 0x0000001e001e7308 */ /* 0x000e620000001000 */
[----:B--2---:R-:W-:Y:S01]  /*1d90*/  FADD.FTZ R49, R43, UR4 ;  /* 0x000000042b317e21 */ /* 0x004fe20008010000 */
[----:B------:R-:W-:-:S04]  /*1da0*/  FFMA.FTZ R43, R40, UR5, R33 ;  /* 0x00000005282b7c23 */ /* 0x000fc80008010021 */
[----:B-----5:R-:W-:Y:S02]  /*1db0*/  FMUL.FTZ R43, R20, R43 ;  /* 0x0000002b142b7220 */ /* 0x020fe40000410000 */
[----:B------:R-:W2:Y:S01]  /*1dc0*/  MUFU.RCP R33, R49 ;  /* 0x0000003100217308 */ /* 0x000ea20000001000 */
[----:B0-----:R-:W-:Y:S01]  /*1dd0*/  FMUL.FTZ R45, R32, R39 ;  /* 0x00000027202d7220 */ /* 0x001fe20000410000 */
[----:B------:R-:W-:Y:S01]  /*1de0*/  FFMA.FTZ R32, R48, UR6, R47 ;  /* 0x0000000630207c23 */ /* 0x000fe2000801002f */
[----:B------:R-:W-:Y:S01]  /*1df0*/  FMUL.FTZ R47, R21, R35 ;  /* 0x00000023152f7220 */ /* 0x000fe20000410000 */
[----:B------:R-:W-:Y:S01]  /*1e00*/  F2FP.BF16.F32.PACK_AB R21, R46, R21 ;  /* 0x000000152e15723e */ /* 0x000fe200000010ff */
[----:B------:R-:W-:Y:S01]  /*1e10*/  FFMA.FTZ R45, R42, UR5, R45 ;  /* 0x000000052a2d7c23 */ /* 0x000fe2000801002d */
[----:B------:R-:W-:Y:S02]  /*1e20*/  FMUL.FTZ R48, R32, R35 ;  /* 0x0000002320307220 */ /* 0x000fe40000410000 */
[----:B------:R0:W3:Y:S01]  /*1e30*/  F2F.BF16.F32 R39, R43 ;  /* 0x0000002b00277304 */ /* 0x0000e20000202000 */
[----:B-1----:R-:W-:Y:S01]  /*1e40*/  FMUL.FTZ R30, R47, R30 ;  /* 0x0000001e2f1e7220 */ /* 0x002fe20000410000 */
[----:B------:R-:W-:-:S03]  /*1e50*/  FMUL.FTZ R45, R20, R45 ;  /* 0x0000002d142d7220 */ /* 0x000fc60000410000 */
[----:B------:R-:W-:-:S03]  /*1e60*/  FFMA.FTZ R35, R41, UR5, R30 ;  /* 0x0000000529237c23 */ /* 0x000fc6000801001e */
[----:B------:R-:W1:Y:S01]  /*1e70*/  F2F.BF16.F32 R45, R45 ;  /* 0x0000002d002d7304 */ /* 0x000e620000202000 */
[----:B--2---:R-:W-:Y:S01]  /*1e80*/  FMUL.FTZ R48, R48, R33 ;  /* 0x0000002130307220 */ /* 0x004fe20000410000 */
[C---:B------:R-:W-:Y:S01]  /*1e90*/  FMUL.FTZ R35, R20.reuse, R35 ;  /* 0x0000002314237220 */ /* 0x040fe20000410000 */
[----:B0-----:R-:W-:Y:S02]  /*1ea0*/  PRMT R43, R21, 0x7632, R43 ;  /* 0x00007632152b7816 */ /* 0x001fe4000000002b */
[----:B------:R-:W-:Y:S01]  /*1eb0*/  FFMA.FTZ R33, R31, UR5, R48 ;  /* 0x000000051f217c23 */ /* 0x000fe20008010030 */
[----:B---3--:R-:W-:Y:S02]  /*1ec0*/  IMAD.U32 R39, R39, 0x10000, RZ ;  /* 0x0001000027277824 */ /* 0x008fe400078e00ff */
[----:B------:R-:W0:Y:S01]  /*1ed0*/  F2F.BF16.F32 R35, R35 ;  /* 0x0000002300237304 */ /* 0x000e220000202000 */
[----:B------:R-:W-:Y:S01]  /*1ee0*/  FMUL.FTZ R30, R20, R33 ;  /* 0x00000021141e7220 */ /* 0x000fe20000410000 */
[----:B------:R-:W-:Y:S01]  /*1ef0*/  FADD.FTZ R39, R40, -R39 ;  /* 0x8000002728277221 */ /* 0x000fe20000010000 */
[----:B-1----:R-:W-:-:S05]  /*1f00*/  IMAD.U32 R33, R45, 0x10000, RZ ;  /* 0x000100002d217824 */ /* 0x002fca00078e00ff */
[----:B------:R-:W1:Y:S01]  /*1f10*/  F2F.BF16.F32 R30, R30 ;  /* 0x0000001e001e7304 */ /* 0x000e620000202000 */
[----:B------:R-:W-:Y:S01]  /*1f20*/  F2FP.BF16.F32.PACK_AB R39, R36, R39 ;  /* 0x000000272427723e */ /* 0x000fe200000010ff */
[----:B------:R-:W-:Y:S01]  /*1f30*/  FADD.FTZ R33, R42, -R33 ;  /* 0x800000212a217221 */ /* 0x000fe20000010000 */
[----:B------:R-:W-:Y:S01]  /*1f40*/  PRMT R45, R21, 0x7610, R45 ;  /* 0x00007610152d7816 */ /* 0x000fe2000000002d */
[----:B0-----:R-:W-:-:S03]  /*1f50*/  IMAD.U32 R20, R35, 0x10000, RZ ;  /* 0x0001000023147824 */ /* 0x001fc600078e00ff */
[----:B------:R-:W-:Y:S02]  /*1f60*/  F2FP.BF16.F32.PACK_AB R38, R33, R38 ;  /* 0x000000262126723e */ /* 0x000fe400000010ff */
[----:B------:R-:W-:Y:S01]  /*1f70*/  PRMT R35, R37, 0x7632, R35 ;  /* 0x0000763225237816 */ /* 0x000fe20000000023 */
[----:B------:R-:W-:Y:S01]  /*1f80*/  FADD.FTZ R47, R41, -R20 ;  /* 0x80000014292f7221 */ /* 0x000fe20000010000 */
[----:B------:R-:W-:Y:S02]  /*1f90*/  PRMT R41, R39, 0x7632, R41 ;  /* 0x0000763227297816 */ /* 0x000fe40000000029 */
[----:B------:R-:W-:Y:S01]  /*1fa0*/  PRMT R33, R38, 0x7632, R33 ;  /* 0x0000763226217816 */ /* 0x000fe20000000021 */
[----:B-1----:R-:W-:Y:S01]  /*1fb0*/  IMAD.U32 R48, R30, 0x10000, RZ ;  /* 0x000100001e307824 */ /* 0x002fe200078e00ff */
[----:B------:R-:W-:Y:S02]  /*1fc0*/  F2FP.BF16.F32.PACK_AB R32, R32, R47 ;  /* 0x0000002f2020723e */ /* 0x000fe400000010ff */
[----:B------:R-:W-:Y:S01]  /*1fd0*/  PRMT R47, R38, 0x7610, R47 ;  /* 0x00007610262f7816 */ /* 0x000fe2000000002f */
[----:B------:R-:W-:Y:S01]  /*1fe0*/  FADD.FTZ R31, R31, -R48 ;  /* 0x800000301f1f7221 */ /* 0x000fe20000010000 */
[----:B------:R-:W-:-:S04]  /*1ff0*/  PRMT R36, R32, 0x7610, R36 ;  /* 0x0000761020247816 */ /* 0x000fc80000000024 */
[----:B------:R-:W-:Y:S02]  /*2000*/  F2FP.BF16.F32.PACK_AB R31, R31, R34 ;  /* 0x000000221f1f723e */ /* 0x000fe400000010ff */
[----:B------:R-:W-:Y:S02]  /*2010*/  PRMT R34, R32, 0x7632, R34 ;  /* 0x0000763220227816 */ /* 0x000fe40000000022 */
[C---:B------:R-:W-:Y:S02]  /*2020*/  PRMT R51, R31.reuse, 0x7632, R51 ;  /* 0x000076321f337816 */ /* 0x040fe40000000033 */
[----:B------:R-:W-:Y:S01]  /*2030*/  PRMT R32, R31, 0x7610, R32 ;  /* 0x000076101f207816 */ /* 0x000fe20000000020 */
[----:B------:R-:W-:Y:S06]  /*2040*/  BRA `(.L_x_84) ;  /* 0x0000000400947947 */ /* 0x000fec0003800000 */
.L_x_83:
        /* <DEDUP_REMOVED lines=55> */
[----:B------:R-:W-:Y:S01]  /*23c0*/  FMUL.FTZ R32, R36, R35 ;  /* 0x0000002324207220 */ /* 0x000fe20000410000 */
[----:B------:R-:W-:-:S03]  /*23d0*/  F2FP.BF16.F32.PACK_AB R45, R45, R30 ;  /* 0x0000001e2d2d723e */ /* 0x000fc600000010ff */
        /* <DEDUP_REMOVED lines=10> */
[----:B------:R-:W-:Y:S02]  /*2480*/  FMUL.FTZ R46, R30, R35 ;  /* 0x000000231e2e7220 */ /* 0x000fe40000410000 */
        /* <DEDUP_REMOVED lines=16> */
[----:B------:R-:W-:Y:S01]  /*2590*/  PRMT R43, R45, 0x7632, R43 ;  /* 0x000076322d2b7816 */ /* 0x000fe2000000002b */
[----:B0-----:R-:W-:Y:S01]  /*25a0*/  IMAD.U32 R20, R46, 0x10000, RZ ;  /* 0x000100002e147824 */ /* 0x001fe200078e00ff */
[----:B------:R-:W-:-:S03]  /*25b0*/  F2FP.BF16.F32.PACK_AB R42, R42, R31 ;  /* 0x0000001f2a2a723e */ /* 0x000fc600000010ff */
[----:B------:R-:W-:Y:S01]  /*25c0*/  FADD.FTZ R47, R41, -R20 ;  /* 0x80000014292f7221 */ /* 0x000fe20000010000 */
[----:B------:R-:W-:Y:S01]  /*25d0*/  PRMT R41, R21, 0x7632, R41 ;  /* 0x0000763215297816 */ /* 0x000fe20000000029 */
[----:B-1----:R-:W-:-:S03]  /*25e0*/  IMAD.U32 R34, R37, 0x10000, RZ ;  /* 0x0001000025227824 */ /* 0x002fc600078e00ff */
[----:B------:R-:W-:Y:S02]  /*25f0*/  F2FP.BF16.F32.PACK_AB R32, R32, R47 ;  /* 0x0000002f2020723e */ /* 0x000fe400000010ff */
[----:B------:R-:W-:Y:S01]  /*2600*/  PRMT R37, R38, 0x7610, R37 ;  /* 0x0000761026257816 */ /* 0x000fe20000000025 */
[----:B------:R-:W-:Y:S01]  /*2610*/  FADD.FTZ R34, R39, -R34 ;  /* 0x8000002227227221 */ /* 0x000fe20000010000 */
[----:B------:R-:W-:Y:S02]  /*2620*/  PRMT R36, R32, 0x7610, R36 ;  /* 0x0000761020247816 */ /* 0x000fe40000000024 */
[----:B------:R-:W-:Y:S02]  /*2630*/  PRMT R39, R21, 0x7610, R39 ;  /* 0x0000761015277816 */ /* 0x000fe40000000027 */
[----:B------:R-:W-:Y:S02]  /*2640*/  F2FP.BF16.F32.PACK_AB R20, R34, R33 ;  /* 0x000000212214723e */ /* 0x000fe400000010ff */
[----:B------:R-:W-:-:S02]  /*2650*/  PRMT R34, R32, 0x7632, R34 ;  /* 0x0000763220227816 */ /* 0x000fc40000000022 */
[C---:B------:R-:W-:Y:S02]  /*2660*/  PRMT R33, R42.reuse, 0x7632, R33 ;  /* 0x000076322a217816 */ /* 0x040fe40000000021 */
[----:B------:R-:W-:Y:S02]  /*2670*/  PRMT R47, R42, 0x7610, R47 ;  /* 0x000076102a2f7816 */ /* 0x000fe4000000002f */
[C---:B------:R-:W-:Y:S02]  /*2680*/  PRMT R51, R20.reuse, 0x7632, R51 ;  /* 0x0000763214337816 */ /* 0x040fe40000000033 */
[----:B------:R-:W-:-:S07]  /*2690*/  PRMT R32, R20, 0x7610, R32 ;  /* 0x0000761014207816 */ /* 0x000fce0000000020 */
.L_x_84:
[----:B------:R-:W-:Y:S01]  /*26a0*/  IMAD.U32 R49, R39, 0x10000, RZ ;  /* 0x0001000027317824 */ /* 0x000fe200078e00ff */
[----:B------:R-:W-:Y:S01]  /*26b0*/  IADD3 R20, P1, R8, R27, RZ ;  /* 0x0000001b08147210 */ /* 0x000fe20007f3e0ff */
[----:B------:R-:W-:Y:S02]  /*26c0*/  IMAD.U32 R30, R33, 0x10000, RZ ;  /* 0x00010000211e7824 */ /* 0x000fe400078e00ff */
[----:B------:R-:W-:Y:S02]  /*26d0*/  IMAD.U32 R53, R36, 0x10000, RZ ;  /* 0x0001000024357824 */ /* 0x000fe400078e00ff */
[----:B------:R-:W-:Y:S01]  /*26e0*/  IMAD.U32 R31, R51, 0x10000, RZ ;  /* 0x00010000331f7824 */ /* 0x000fe200078e00ff */
[----:B------:R-:W0:Y:S01]  /*26f0*/  F2F.F16.F32 R49, R49 ;  /* 0x0000003100317304 */ /* 0x000e220000200800 */
[----:B------:R-:W-:-:S07]  /*2700*/  IMAD.X R21, R9, 0x1, R29, P1 ;  /* 0x0000000109157824 */ /* 0x000fce00008e061d */
[----:B------:R-:W1:Y:S08]  /*2710*/  F2F.F16.F32 R30, R30 ;  /* 0x0000001e001e7304 */ /* 0x000e700000200800 */
[----:B------:R-:W2:Y:S08]  /*2720*/  F2F.F16.F32 R53, R53 ;  /* 0x0000003500357304 */ /* 0x000eb00000200800 */
[----:B------:R3:W4:Y:S01]  /*2730*/  F2F.F16.F32 R38, R31 ;  /* 0x0000001f00267304 */ /* 0x0007220000200800 */
[----:B01----:R-:W-:Y:S05]  /*2740*/  @!P0 BRA `(.L_x_85) ;  /* 0x0000000000808947 */ /* 0x003fea0003800000 */
[----:B------:R-:W-:Y:S01]  /*2750*/  PRMT R29, R43, 0x5410, R32 ;  /* 0x000054102b1d7816 */ /* 0x000fe20000000020 */
[----:B---3--:R-:W-:Y:S01]  /*2760*/  IMAD.WIDE.U32 R30, R30, 0x10000, RZ ;  /* 0x000100001e1e7825 */ /* 0x008fe200078e00ff */
[----:B------:R-:W-:Y:S02]  /*2770*/  LOP3.LUT R42, R33, 0xffff, RZ, 0xc0, !PT ;  /* 0x0000ffff212a7812 */ /* 0x000fe400078ec0ff */
[----:B------:R-:W-:Y:S01]  /*2780*/  LOP3.LUT R32, R41, 0xffff, RZ, 0xc0, !PT ;  /* 0x0000ffff29207812 */ /* 0x000fe200078ec0ff */
[----:B----4-:R-:W-:Y:S01]  /*2790*/  IMAD.U32 R38, R38, 0x10000, RZ ;  /* 0x0001000026267824 */ /* 0x010fe200078e00ff */
[----:B------:R-:W-:Y:S01]  /*27a0*/  R2UR UR4, R16 ;  /* 0x00000000100472ca */ /* 0x000fe200000e0000 */
[----:B------:R-:W-:Y:S01]  /*27b0*/  IMAD.WIDE.U32 R42, R42, 0x10000, RZ ;  /* 0x000100002a2a7825 */ /* 0x000fe200078e00ff */
[----:B------:R-:W-:Y:S02]  /*27c0*/  R2UR UR5, R17 ;  /* 0x00000000110572ca */ /* 0x000fe400000e0000 */
[----:B------:R-:W-:Y:S01]  /*27d0*/  LOP3.LUT R40, R47, 0xffff, RZ, 0xc0, !PT ;  /* 0x0000ffff2f287812 */ /* 0x000fe200078ec0ff */
[----:B------:R-:W-:Y:S01]  /*27e0*/  IMAD.WIDE.U32 R32, R32, 0x10000, RZ ;  /* 0x0001000020207825 */ /* 0x000fe200078e00ff */
[----:B------:R-:W-:-:S02]  /*27f0*/  R2UR UR6, R16 ;  /* 0x00000000100672ca */ /* 0x000fc400000e0000 */
[C---:B------:R-:W-:Y:S01]  /*2800*/  R2UR UR7, R17.reuse ;  /* 0x00000000110772ca */ /* 0x040fe200000e0000 */
[----:B------:R-:W-:Y:S01]  /*2810*/  IMAD.WIDE.U32 R40, R40, 0x10000, RZ ;  /* 0x0001000028287825 */ /* 0x000fe200078e00ff */
[C---:B------:R-:W-:Y:S02]  /*2820*/  R2UR UR8, R16.reuse ;  /* 0x00000000100872ca */ /* 0x040fe400000e0000 */
[C---:B------:R-:W-:Y:S02]  /*2830*/  R2UR UR9, R17.reuse ;  /* 0x00000000110972ca */ /* 0x040fe400000e0000 */
[----:B------:R-:W-:Y:S02]  /*2840*/  R2UR UR10, R16 ;  /* 0x00000000100a72ca */ /* 0x000fe400000e0000 */
[----:B------:R-:W-:Y:S02]  /*2850*/  R2UR UR11, R17 ;  /* 0x00000000110b72ca */ /* 0x000fe400000e0000 */
[----:B------:R-:W-:-:S02]  /*2860*/  PRMT R27, R36, 0x5410, R51 ;  /* 0x00005410241b7816 */ /* 0x000fc40000000033 */
[----:B------:R-:W-:Y:S02]  /*2870*/  PRMT R45, R45, 0x5410, R34 ;  /* 0x000054102d2d7816 */ /* 0x000fe40000000022 */
[----:B------:R-:W-:Y:S02]  /*2880*/  LOP3.LUT R43, R27, R43, RZ, 0xfc, !PT ;  /* 0x0000002b1b2b7212 */ /* 0x000fe400078efcff */
[----:B------:R-:W-:Y:S02]  /*2890*/  LOP3.LUT R42, R42, 0xffff, R39, 0xf8, !PT ;  /* 0x0000ffff2a2a7812 */ /* 0x000fe400078ef827 */
[----:B------:R-:W-:Y:S02]  /*28a0*/  LOP3.LUT R33, R45, R33, RZ, 0xfc, !PT ;  /* 0x000000212d217212 */ /* 0x000fe400078efcff */
[----:B------:R-:W-:Y:S01]  /*28b0*/  LOP3.LUT R32, R32, 0xffff, R37, 0xf8, !PT ;  /* 0x0000ffff20207812 */ /* 0x000fe200078ef825 */
[----:B------:R0:W-:Y:S01]  /*28c0*/  STG.E.64 desc[UR4][R6.64], R42 ;  /* 0x0000002a06007986 */ /* 0x0001e2000c101b04 */
[----:B------:R-:W-:-:S02]  /*28d0*/  LOP3.LUT R37, R29, R41, RZ, 0xfc, !PT ;  /* 0x000000291d257212 */ /* 0x000fc400078efcff */
[----:B------:R-:W-:Y:S01]  /*28e0*/  LOP3.LUT R36, R40, 0xffff, R35, 0xf8, !PT ;  /* 0x0000ffff28247812 */ /* 0x000fe200078ef823 */
[----:B------:R0:W-:Y:S01]  /*28f0*/  STG.E.64 desc[UR6][R4.64], R32 ;  /* 0x0000002004007986 */ /* 0x0001e2000c101b06 */
[----:B--2---:R-:W-:Y:S02]  /*2900*/  LOP3.LUT R31, R31, R38, R53, 0xfe, !PT ;  /* 0x000000261f1f7212 */ /* 0x004fe400078efe35 */
[----:B------:R-:W-:Y:S01]  /*2910*/  LOP3.LUT R30, R30, R49, RZ, 0xfc, !PT ;  /* 0x000000311e1e7212 */ /* 0x000fe200078efcff */
[----:B------:R0:W-:Y:S04]  /*2920*/  STG.E.64 desc[UR8][R2.64], R36 ;  /* 0x0000002402007986 */ /* 0x0001e8000c101b08 */
[----:B------:R0:W-:Y:S01]  /*2930*/  STG.E.64 desc[UR10][R20.64], R30 ;  /* 0x0000001e14007986 */ /* 0x0001e2000c101b0a */
[----:B------:R-:W-:Y:S05]  /*2940*/  BRA `(.L_x_86) ;  /* 0x0000000000d47947 */ /* 0x000fea0003800000 */
.L_x_85:
        /* <DEDUP_REMOVED lines=48> */
[----:B--2---:R1:W-:Y:S04]  /*2c50*/  @!P3 STG.E.U16 desc[UR20][R20.64+0x4], R53 ;  /* 0x000004351400b986 */ /* 0x0043e8000c101514 */
[----:B------:R1:W-:Y:S04]  /*2c60*/  @!P4 STG.E.U16 desc[UR22][R6.64+0x6], R51 ;  /* 0x000006330600c986 */ /* 0x0003e8000c101516 */
[----:B------:R1:W-:Y:S04]  /*2c70*/  @!P4 STG.E.U16 desc[UR24][R4.64+0x6], R34 ;  /* 0x000006220400c986 */ /* 0x0003e8000c101518 */
[----:B------:R1:W-:Y:S04]  /*2c80*/  @!P4 STG.E.U16 desc[UR26][R2.64+0x6], R32 ;  /* 0x000006200200c986 */ /* 0x0003e8000c10151a */
[----:B----4-:R1:W-:Y:S02]  /*2c90*/  @!P4 STG.E.U16 desc[UR28][R20.64+0x6], R38 ;  /* 0x000006261400c986 */ /* 0x0103e4000c10151c */
.L_x_86:
[----:B------:R-:W-:-:S05]  /*2ca0*/  IMAD R28, R26, 0x4, R28 ;  /* 0x000000041a1c7824 */ /* 0x000fca00078e021c */
[----:B------:R-:W-:-:S13]  /*2cb0*/  ISETP.GE.AND P1, PT, R28, R25, PT ;  /* 0x000000191c00720c */ /* 0x000fda0003f26270 */
[----:B------:R-:W-:Y:S05]  /*2cc0*/  @!P1 BRA `(.L_x_87) ;  /* 0xffffffe4006c9947 */ /* 0x000fea000383ffff */
[----:B------:R-:W-:Y:S05]  /*2cd0*/  EXIT ;  /* 0x000000000000794d */ /* 0x000fea0003800000 */
        .type           $_Z25multi_tensor_apply_kernelI18TensorListMetadataILi5EE25DistAdamCapturableFunctorIN3c108BFloat16ES4_NS3_4HalfEEJPfffPiifS7_10adamMode_tfEEvlPViT_T0_DpT1_$__internal_accurate_pow,@function
        .size           $_Z25multi_tensor_apply_kernelI18TensorListMetadataILi5EE25DistAdamCapturableFunctorIN3c108BFloat16ES4_NS3_4HalfEEJPfffPiifS7_10adamMode_tfEEvlPViT_T0_DpT1_$__internal_accurate_pow,(.L_x_928 - $_Z25multi_tensor_apply_kernelI18TensorListMetadataILi5EE25DistAdamCapturableFunctorIN3c108BFloat16ES4_NS3_4HalfEEJPfffPiifS7_10adamMode_tfEEvlPViT_T0_DpT1_$__internal_accurate_pow)
$_Z25multi_tensor_apply_kernelI18TensorListMetadataILi5EE25DistAdamCapturableFunctorIN3c108BFloat16ES4_NS3_4HalfEEJPfffPiifS7_10adamMode_tfEEvlPViT_T0_DpT1_$__internal_accurate_pow:
        /* <DEDUP_REMOVED lines=172> */
.L_x_88:
[----:B------:R-:W-:Y:S01]  /*37a0*/  DSETP.NEU.AND P1, PT, |R18|, +INF , PT ;  /* 0x7ff000001200742a */ /* 0x000fe20003f2d200 */
[----:B------:R-:W-:Y:S01]  /*37b0*/  IMAD.MOV.U32 R7, RZ, RZ, 0x0 ;  /* 0x00000000ff077424 */ /* 0x000fe200078e00ff */
[----:B------:R-:W-:-:S12]  /*37c0*/  DADD R8, R10, R8 ;  /* 0x000000000a087229 */ /* 0x000fd80000000008 */
[----:B------:R-:W-:Y:S01]  /*37d0*/  @P1 DFMA R18, R8, R18, R18 ;  /* 0x000000120812122b */ /* 0x000fe20000000012 */
[----:B------:R-:W-:Y:S10]  /*37e0*/  RET.REL.NODEC R6 `(_Z25multi_tensor_apply_kernelI18TensorListMetadataILi5EE25DistAdamCapturableFunctorIN3c108BFloat16ES4_NS3_4HalfEEJPfffPiifS7_10adamMode_tfEEvlPViT_T0_DpT1_) ;  /* 0xffffffc806047950 */ /* 0x000ff40003c3ffff */
.L_x_89:
        /* <DEDUP_REMOVED lines=9> */
.L_x_928:


//--------------------- .text._Z25multi_tensor_apply_kernelI18TensorListMetadataILi5EE25DistAdamCapturableFunctorIN3c108BFloat16ES4_fEJPfffPiifS6_10adamMode_tfEEvlPViT_T0_DpT1_ --------------------------
	.section	.text._Z25multi_tensor_apply_kernelI18TensorListMetadataILi5EE25DistAdamCapturableFunctorIN3c108BFloat16ES4_fEJPfffPiifS6_10adamMode_tfEEvlPViT_T0_DpT1_,"ax",@progbits
	.align	128
        .global         _Z25multi_tensor_apply_kernelI18TensorListMetadataILi5EE25DistAdamCapturableFunctorIN3c108BFloat16ES4_fEJPfffPiifS6_10adamMode_tfEEvlPViT_T0_DpT1_
        .type           _Z25multi_tensor_apply_kernelI18TensorListMetadataILi5EE25DistAdamCapturableFunctorIN3c108BFloat16ES4_fEJPfffPiifS6_10adamMode_tfEEvlPViT_T0_DpT1_,@function
        .size           _Z25multi_tensor_apply_kernelI18TensorListMetadataILi5EE25DistAdamCapturableFunctorIN3c108BFloat16ES4_fEJPfffPiifS6_10adamMode_tfEEvlPViT_T0_DpT1_,(.L_x_929 - _Z25multi_tensor_apply_kernelI18TensorListMetadataILi5EE25DistAdamCapturableFunctorIN3c108BFloat16ES4_fEJPfffPiifS6_10adamMode_tfEEvlPViT_T0_DpT1_)
        .other          _Z25multi_tensor_apply_kernelI18TensorListMetadataILi5EE25DistAdamCapturableFunctorIN3c108BFloat16ES4_fEJPfffPiifS6_10adamMode_tfEEvlPViT_T0_DpT1_,@"STO_CUDA_ENTRY STV_DEFAULT"
_Z25multi_tensor_apply_kernelI18TensorListMetadataILi5EE25DistAdamCapturableFunctorIN3c108BFloat16ES4_fEJPfffPiifS6_10adamMode_tfEEvlPViT_T0_DpT1_:
.text._Z25multi_tensor_apply_kernelI18TensorListMetadataILi5EE25DistAdamCapturableFunctorIN3c108BFloat16ES4_fEJPfffPiifS6_10adamMode_tfEEvlPViT_T0_DpT1_:
        /* <DEDUP_REMOVED lines=21> */
.L_x_90:
        /* <DEDUP_REMOVED lines=20> */
.L_x_91:
        /* <DEDUP_REMOVED lines=20> */
.L_x_92:
        /* <DEDUP_REMOVED lines=21> */
.L_x_93:
        /* <DEDUP_REMOVED lines=32> */
[----:B0-----:R-:W-:Y:S05]  /*0720*/  CALL.REL.NOINC `($_Z25multi_tensor_apply_kernelI18TensorListMetadataILi5EE25DistAdamCapturableFunctorIN3c108BFloat16ES4_fEJPfffPiifS6_10adamMode_tfEEvlPViT_T0_DpT1_$__internal_accurate_pow) ;  /* 0x0000002400487944 */ /* 0x001fea0003c00000 */
        /* <DEDUP_REMOVED lines=22> */
.L_x_95:
[----:B------:R-:W-:Y:S01]  /*0890*/  ISETP.GE.AND P2, PT, R3, RZ, PT ;  /* 0x000000ff0300720c */ /* 0x000fe20003f46270 */
[----:B------:R-:W-:Y:S01]  /*08a0*/  DSETP.NEU.AND P1, PT, |R2|, 0.5, !P0 ;  /* 0x3fe000000200742a */ /* 0x000fe2000472d200 */
[----:B------:R-:W-:-:S05]  /*08b0*/  IMAD.MOV.U32 R4, RZ, RZ, RZ ;  /* 0x000000ffff047224 */ /* 0x000fca00078e00ff */
[----:B0-----:R-:W-:-:S06]  /*08c0*/  SEL R5, R9, RZ, P1 ;  /* 0x000000ff09057207 */ /* 0x001fcc0000800000 */
[----:B------:R-:W-:-:S07]  /*08d0*/  @!P2 LOP3.LUT R5, R5, 0x7ff00000, RZ, 0xfc, !PT ;  /* 0x7ff000000505a812 */ /* 0x000fce00078efcff */
.L_x_96:
        /* <DEDUP_REMOVED lines=17> */
.L_x_99:
        /* <DEDUP_REMOVED lines=10> */
.L_x_98:
[----:B------:R-:W-:-:S11]  /*0a90*/  DADD R4, R2, R8 ;  /* 0x0000000002047229 */ /* 0x000fd60000000008 */
.L_x_97:
        /* <DEDUP_REMOVED lines=9> */
[----:B------:R-:W-:Y:S05]  /*0b30*/  CALL.REL.NOINC `($_Z25multi_tensor_apply_kernelI18TensorListMetadataILi5EE25DistAdamCapturableFunctorIN3c108BFloat16ES4_fEJPfffPiifS6_10adamMode_tfEEvlPViT_T0_DpT1_$__internal_accurate_pow) ;  /* 0x0000002000447944 */ /* 0x000fea0003c00000 */
        /* <DEDUP_REMOVED lines=19> */
.L_x_100:
[----:B------:R-:W-:Y:S01]  /*0c70*/  ISETP.GE.AND P1, PT, R3, RZ, PT ;  /* 0x000000ff0300720c */ /* 0x000fe20003f26270 */
[----:B------:R-:W-:Y:S01]  /*0c80*/  DSETP.NEU.AND P0, PT, |R2|, 0.5, !P0 ;  /* 0x3fe000000200742a */ /* 0x000fe2000470d200 */
[----:B------:R-:W-:-:S05]  /*0c90*/  IMAD.MOV.U32 R6, RZ, RZ, RZ ;  /* 0x000000ffff067224 */ /* 0x000fca00078e00ff */
[----:B0-----:R-:W-:Y:S02]  /*0ca0*/  SEL R7, R11, RZ, P0 ;  /* 0x000000ff0b077207 */ /* 0x001fe40000000000 */
[----:B------:R-:W-:-:S04]  /*0cb0*/  SEL R24, RZ, 0x1, !P0 ;  /* 0x00000001ff187807 */ /* 0x000fc80004000000 */
[----:B------:R-:W-:-:S07]  /*0cc0*/  @!P1 LOP3.LUT R7, R7, 0x7ff00000, RZ, 0xfc, !PT ;  /* 0x7ff0000007079812 */ /* 0x000fce00078efcff */
.L_x_101:
        /* <DEDUP_REMOVED lines=17> */
.L_x_104:
        /* <DEDUP_REMOVED lines=11> */
.L_x_103:
[----:B------:R-:W-:-:S11]  /*0e90*/  DADD R6, R2, R10 ;  /* 0x0000000002067229 */ /* 0x000fd6000000000a */
.L_x_102:
        /* <DEDUP_REMOVED lines=17> */
.L_x_94:
        /* <DEDUP_REMOVED lines=37> */
[----:B------:R-:W-:-:S05]  /*1200*/  @!P0 IMAD.U32 R3, R27, 0x4, R12 ;  /* 0x000000041b038824 */ /* 0x000fca00078e000c */
[----:B------:R-:W-:-:S04]  /*1210*/  @!P0 LOP3.LUT P1, RZ, R3, 0xf, RZ, 0xc0, !PT ;  /* 0x0000000f03ff8812 */ /* 0x000fc8000782c0ff */
[----:B------:R-:W-:-:S04]  /*1220*/  @!P0 SEL R3, RZ, 0x1, P1 ;  /* 0x00000001ff038807 */ /* 0x000fc80000800000 */
[----:B------:R-:W-:-:S07]  /*1230*/  @!P0 PRMT R2, R3, 0x7610, R2 ;  /* 0x0000761003028816 */ /* 0x000fce0000000002 */
.L_x_105:
[----:B------:R-:W-:Y:S05]  /*1240*/  @P2 EXIT ;  /* 0x000000000000294d */ /* 0x000fea0003800000 */
[----:B------:R-:W3:Y:S01]  /*1250*/  LDC R28, c[0x0][RZ] ;  /* 0x00000000ff1c7b82 */ /* 0x000ee20000000800 */
[----:B------:R-:W-:-:S04]  /*1260*/  PRMT R2, R2, 0x9910, RZ ;  /* 0x0000991002027816 */ /* 0x000fc800000000ff */
[----:B------:R-:W-:-:S13]  /*1270*/  ISETP.NE.AND P0, PT, R2, RZ, PT ;  /* 0x000000ff0200720c */ /* 0x000fda0003f05270 */
.L_x_111:
[----:B01----:R-:W-:Y:S02]  /*1280*/  IADD3 R7, P1, R27, R29, RZ ;  /* 0x0000001d1b077210 */ /* 0x003fe40007f3e0ff */
[----:B------:R-:W-:Y:S02]  /*1290*/  SHF.R.S32.HI R6, RZ, 0x1f, R29 ;  /* 0x0000001fff067819 */ /* 0x000fe4000001141d */
[----:B------:R-:W-:Y:S01]  /*12a0*/  @P0 R2UR UR4, R16 ;  /* 0x00000000100402ca */ /* 0x000fe200000e0000 */
[----:B--2---:R-:W-:Y:S01]  /*12b0*/  IMAD.SHL.U32 R5, R7, 0x2, RZ ;  /* 0x0000000207057824 */ /* 0x004fe200078e00ff */
[----:B------:R-:W-:Y:S02]  /*12c0*/  LEA.HI.X.SX32 R6, R27, R6, 0x1, P1 ;  /* 0x000000061b067211 */ /* 0x000fe400008f0eff */
[----:B------:R-:W-:Y:S02]  /*12d0*/  @P0 R2UR UR5, R17 ;  /* 0x00000000110502ca */ /* 0x000fe400000e0000 */
[----:B------:R-:W-:-:S02]  /*12e0*/  IADD3 R10, P1, R22, R5, RZ ;  /* 0x00000005160a7210 */ /* 0x000fc40007f3e0ff */
[----:B------:R-:W-:Y:S02]  /*12f0*/  SHF.L.U64.HI R33, R7, 0x1, R6 ;  /* 0x0000000107217819 */ /* 0x000fe40000010206 */
[----:B------:R-:W-:Y:S02]  /*1300*/  @P0 R2UR UR6, R16 ;  /* 0x00000000100602ca */ /* 0x000fe400000e0000 */
[----:B------:R-:W-:Y:S01]  /*1310*/  @P0 R2UR UR7, R17 ;  /* 0x00000000110702ca */ /* 0x000fe200000e0000 */
[--C-:B------:R-:W-:Y:S01]  /*1320*/  IMAD.X R11, R23, 0x1, R33.reuse, P1 ;  /* 0x00000001170b7824 */ /* 0x100fe200008e0621 */
[----:B----4-:R-:W-:Y:S02]  /*1330*/  IADD3 R8, P2, R20, R5, RZ ;  /* 0x0000000514087210 */ /* 0x010fe40007f5e0ff */
[C---:B------:R-:W-:Y:S02]  /*1340*/  @P0 R2UR UR8, R16.reuse ;  /* 0x00000000100802ca */ /* 0x040fe400000e0000 */
[----:B------:R-:W-:Y:S01]  /*1350*/  @P0 R2UR UR9, R17 ;  /* 0x00000000110902ca */ /* 0x000fe200000e0000 */
[----:B------:R-:W-:Y:S01]  /*1360*/  IMAD.X R9, R21, 0x1, R33, P2 ;  /* 0x0000000115097824 */ /* 0x000fe200010e0621 */
        /* <DEDUP_REMOVED lines=93> */
.L_x_106:
        /* <DEDUP_REMOVED lines=57> */
[----:B------:R-:W1:Y:S02]  /*1cd0*/  MUFU.RCP R33, R33 ;  /* 0x0000002100217308 */ /* 0x000e640000001000 */
[----:B------:R-:W-:-:S06]  /*1ce0*/  FFMA.FTZ R5, R5, UR6, R30 ;  /* 0x0000000605057c23 */ /* 0x000fcc000801001e */
[----:B------:R-:W2:Y:S01]  /*1cf0*/  MUFU.SQRT R47, R47 ;  /* 0x0000002f002f7308 */ /* 0x000ea20000002000 */
[-C--:B0-----:R-:W-:Y:S01]  /*1d00*/  FMUL.FTZ R50, R37, R35.reuse ;  /* 0x0000002325327220 */ /* 0x081fe20000410000 */
[----:B------:R-:W-:Y:S01]  /*1d10*/  FMUL.FTZ R32, R36, R35 ;  /* 0x0000002324207220 */ /* 0x000fe20000410000 */
[----:B------:R-:W-:-:S05]  /*1d20*/  F2FP.BF16.F32.PACK_AB R37, R44, R37 ;  /* 0x000000252c25723e */ /* 0x000fca00000010ff */
[----:B------:R-:W0:Y:S01]  /*1d30*/  MUFU.SQRT R43, R43 ;  /* 0x0000002b002b7308 */ /* 0x000e220000002000 */
[----:B-1----:R-:W-:Y:S01]  /*1d40*/  FMUL.FTZ R33, R50, R33 ;  /* 0x0000002132217220 */ /* 0x002fe20000410000 */
[----:B------:R-:W-:-:S06]  /*1d50*/  FFMA.FTZ R50, R34, -UR6, R34 ;  /* 0x8000000622327c23 */ /* 0x000fcc0008010022 */
[----:B------:R-:W1:Y:S01]  /*1d60*/  MUFU.RCP R39, R39 ;  /* 0x0000002700277308 */ /* 0x000e620000001000 */
[----:B--2---:R-:W-:-:S07]  /*1d70*/  FADD.FTZ R30, R47, UR4 ;  /* 0x000000042f1e7e21 */ /* 0x004fce0008010000 */
        /* <DEDUP_REMOVED lines=39> */
[----:B------:R-:W-:-:S02]  /*1ff0*/  PRMT R47, R38, 0x7632, R47 ;  /* 0x00007632262f7816 */ /* 0x000fc4000000002f */
[----:B------:R-:W-:Y:S02]  /*2000*/  PRMT R32, R49, 0x7632, R32 ;  /* 0x0000763231207816 */ /* 0x000fe40000000020 */
[----:B------:R-:W-:-:S04]  /*2010*/  F2FP.BF16.F32.PACK_AB R31, R31, R48 ;  /* 0x000000301f1f723e */ /* 0x000fc800000010ff */
[C---:B------:R-:W-:Y:S02]  /*2020*/  PRMT R36, R31.reuse, 0x7632, R36 ;  /* 0x000076321f247816 */ /* 0x040fe40000000024 */
[----:B------:R-:W-:Y:S01]  /*2030*/  PRMT R34, R31, 0x7610, R34 ;  /* 0x000076101f227816 */ /* 0x000fe20000000022 */
[----:B------:R-:W-:Y:S06]  /*2040*/  BRA `(.L_x_108) ;  /* 0x0000000400907947 */ /* 0x000fec0003800000 */
.L_x_107:
        /* <DEDUP_REMOVED lines=86> */
[----:B------:R-:W-:Y:S02]  /*25b0*/  F2FP.BF16.F32.PACK_AB R42, R42, R31 ;  /* 0x0000001f2a2a723e */ /* 0x000fe400000010ff */
        /* <DEDUP_REMOVED lines=11> */
[----:B------:R-:W-:Y:S02]  /*2670*/  PRMT R32, R49, 0x7632, R32 ;  /* 0x0000763231207816 */ /* 0x000fe40000000020 */
[----:B------:R-:W-:-:S07]  /*2680*/  PRMT R36, R34, 0x7632, R36 ;  /* 0x0000763222247816 */ /* 0x000fce0000000024 */
.L_x_108:
[----:B------:R-:W-:Y:S01]  /*2690*/  LEA R30, P1, R7, R12, 0x2 ;  /* 0x0000000c071e7211 */ /* 0x000fe200078210ff */
[----:B------:R-:W-:Y:S02]  /*26a0*/  IMAD.U32 R4, R41, 0x10000, RZ ;  /* 0x0001000029047824 */ /* 0x000fe400078e00ff */
[----:B------:R-:W-:Y:S01]  /*26b0*/  IMAD.U32 R5, R47, 0x10000, RZ ;  /* 0x000100002f057824 */ /* 0x000fe200078e00ff */
[----:B------:R-:W-:Y:S01]  /*26c0*/  LEA.HI.X R31, R7, R13, R6, 0x2, P1 ;  /* 0x0000000d071f7211 */ /* 0x000fe200008f1406 */
[----:B------:R-:W-:Y:S02]  /*26d0*/  IMAD.U32 R6, R49, 0x10000, RZ ;  /* 0x0001000031067824 */ /* 0x000fe400078e00ff */
[----:B------:R-:W-:Y:S01]  /*26e0*/  IMAD.U32 R7, R36, 0x10000, RZ ;  /* 0x0001000024077824 */ /* 0x000fe200078e00ff */
[----:B------:R-:W-:Y:S06]  /*26f0*/  @!P0 BRA `(.L_x_109) ;  /* 0x0000000000708947 */ /* 0x000fec0003800000 */
[----:B------:R-:W-:Y:S02]  /*2700*/  LOP3.LUT R38, R47, 0xffff, RZ, 0xc0, !PT ;  /* 0x0000ffff2f267812 */ /* 0x000fe400078ec0ff */
[----:B------:R-:W-:Y:S02]  /*2710*/  LOP3.LUT R42, R45, 0xffff, RZ, 0xc0, !PT ;  /* 0x0000ffff2d2a7812 */ /* 0x000fe400078ec0ff */
[----:B------:R-:W-:Y:S02]  /*2720*/  R2UR UR4, R16 ;  /* 0x00000000100472ca */ /* 0x000fe400000e0000 */
[----:B------:R-:W-:Y:S02]  /*2730*/  R2UR UR5, R17 ;  /* 0x00000000110572ca */ /* 0x000fe400000e0000 */
[----:B------:R-:W-:Y:S02]  /*2740*/  LOP3.LUT R33, R33, 0xffff, RZ, 0xc0, !PT ;  /* 0x0000ffff21217812 */ /* 0x000fe400078ec0ff */
[----:B------:R-:W-:-:S02]  /*2750*/  PRMT R53, R49, 0x5410, R36 ;  /* 0x0000541031357816 */ /* 0x000fc40000000024 */
[----:B------:R-:W-:Y:S02]  /*2760*/  R2UR UR6, R16 ;  /* 0x00000000100672ca */ /* 0x000fe400000e0000 */
[----:B------:R-:W-:Y:S02]  /*2770*/  R2UR UR7, R17 ;  /* 0x00000000110772ca */ /* 0x000fe400000e0000 */
[----:B------:R-:W-:Y:S01]  /*2780*/  PRMT R49, R39, 0x5410, R34 ;  /* 0x0000541027317816 */ /* 0x000fe20000000022 */
[----:B------:R-:W-:Y:S01]  /*2790*/  IMAD.WIDE.U32 R38, R38, 0x10000, RZ ;  /* 0x0001000026267825 */ /* 0x000fe200078e00ff */
[----:B------:R-:W-:Y:S02]  /*27a0*/  R2UR UR8, R16 ;  /* 0x00000000100872ca */ /* 0x000fe400000e0000 */
[----:B------:R-:W-:Y:S02]  /*27b0*/  R2UR UR9, R17 ;  /* 0x00000000110972ca */ /* 0x000fe400000e0000 */
[----:B------:R-:W-:Y:S01]  /*27c0*/  PRMT R51, R43, 0x5410, R32 ;  /* 0x000054102b337816 */ /* 0x000fe20000000020 */
[----:B------:R-:W-:Y:S01]  /*27d0*/  IMAD.WIDE.U32 R42, R42, 0x10000, RZ ;  /* 0x000100002a2a7825 */ /* 0x000fe200078e00ff */
[----:B------:R-:W-:-:S02]  /*27e0*/  R2UR UR10, R16 ;  /* 0x00000000100a72ca */ /* 0x000fc400000e0000 */
[----:B------:R-:W-:Y:S01]  /*27f0*/  R2UR UR11, R17 ;  /* 0x00000000110b72ca */ /* 0x000fe200000e0000 */
        /* <DEDUP_REMOVED lines=10> */
[----:B------:R0:W-:Y:S01]  /*28a0*/  STG.E.128 desc[UR10][R30.64], R4 ;  /* 0x000000041e007986 */ /* 0x0001e2000c101d0a */
[----:B------:R-:W-:Y:S05]  /*28b0*/  BRA `(.L_x_110) ;  /* 0x0000000000d47947 */ /* 0x000fea0003800000 */
.L_x_109:
        /* <DEDUP_REMOVED lines=24> */
[----:B------:R1:W-:Y:S01]  /*2a40*/  @!P1 STG.E desc[UR4][R30.64], R4 ;  /* 0x000000041e009986 */ /* 0x0003e2000c101904 */
        /* <DEDUP_REMOVED lines=13> */
[----:B------:R1:W-:Y:S01]  /*2b20*/  @!P2 STG.E desc[UR12][R30.64+0x4], R5 ;  /* 0x000004051e00a986 */ /* 0x0003e2000c10190c */
        /* <DEDUP_REMOVED lines=9> */
[----:B------:R1:W-:Y:S04]  /*2bc0*/  @!P3 STG.E desc[UR20][R30.64+0x8], R6 ;  /* 0x000008061e00b986 */ /* 0x0003e8000c101914 */
[----:B------:R1:W-:Y:S04]  /*2bd0*/  @!P4 STG.E.U16 desc[UR22][R10.64+0x6], R36 ;  /* 0x000006240a00c986 */ /* 0x0003e8000c101516 */
[----:B------:R1:W-:Y:S04]  /*2be0*/  @!P4 STG.E.U16 desc[UR24][R8.64+0x6], R32 ;  /* 0x000006200800c986 */ /* 0x0003e8000c101518 */
[----:B------:R1:W-:Y:S04]  /*2bf0*/  @!P4 STG.E.U16 desc[UR26][R2.64+0x6], R34 ;  /* 0x000006220200c986 */ /* 0x0003e8000c10151a */
[----:B------:R1:W-:Y:S02]  /*2c00*/  @!P4 STG.E desc[UR28][R30.64+0xc], R7 ;  /* 0x00000c071e00c986 */ /* 0x0003e4000c10191c */
.L_x_110:
[----:B------:R-:W-:-:S05]  /*2c10*/  IMAD R29, R28, 0x4, R29 ;  /* 0x000000041c1d7824 */ /* 0x000fca00078e021d */
[----:B------:R-:W-:-:S13]  /*2c20*/  ISETP.GE.AND P1, PT, R29, R26, PT ;  /* 0x0000001a1d00720c */ /* 0x000fda0003f26270 */
[----:B------:R-:W-:Y:S05]  /*2c30*/  @!P1 BRA `(.L_x_111) ;  /* 0xffffffe400909947 */ /* 0x000fea000383ffff */
[----:B------:R-:W-:Y:S05]  /*2c40*/  EXIT ;  /* 0x000000000000794d */ /* 0x000fea0003800000 */
        .type           $_Z25multi_tensor_apply_kernelI18TensorListMetadataILi5EE25DistAdamCapturableFunctorIN3c108BFloat16ES4_fEJPfffPiifS6_10adamMode_tfEEvlPViT_T0_DpT1_$__internal_accurate_pow,@function
        .size           $_Z25multi_tensor_apply_kernelI18TensorListMetadataILi5EE25DistAdamCapturableFunctorIN3c108BFloat16ES4_fEJPfffPiifS6_10adamMode_tfEEvlPViT_T0_DpT1_$__internal_accurate_pow,(.L_x_929 - $_Z25multi_tensor_apply_kernelI18TensorListMetadataILi5EE25DistAdamCapturableFunctorIN3c108BFloat16ES4_fEJPfffPiifS6_10adamMode_tfEEvlPViT_T0_DpT1_$__internal_accurate_pow)
$_Z25multi_tensor_apply_kernelI18TensorListMetadataILi5EE25DistAdamCapturableFunctorIN3c108BFloat16ES4_fEJPfffPiifS6_10adamMode_tfEEvlPViT_T0_DpT1_$__internal_accurate_pow:
        /* <DEDUP_REMOVED lines=172> */
.L_x_112:
[----:B------:R-:W-:Y:S01]  /*3710*/  DSETP.NEU.AND P1, PT, |R18|, +INF , PT ;  /* 0x7ff000001200742a */ /* 0x000fe20003f2d200 */
[----:B------:R-:W-:Y:S01]  /*3720*/  IMAD.MOV.U32 R7, RZ, RZ, 0x0 ;  /* 0x00000000ff077424 */ /* 0x000fe200078e00ff */
[----:B------:R-:W-:-:S12]  /*3730*/  DADD R8, R10, R8 ;  /* 0x000000000a087229 */ /* 0x000fd80000000008 */
[----:B------:R-:W-:Y:S01]  /*3740*/  @P1 DFMA R18, R8, R18, R18 ;  /* 0x000000120812122b */ /* 0x000fe20000000012 */
[----:B------:R-:W-:Y:S10]  /*3750*/  RET.REL.NODEC R6 `(_Z25multi_tensor_apply_kernelI18TensorListMetadataILi5EE25DistAdamCapturableFunctorIN3c108BFloat16ES4_fEJPfffPiifS6_10adamMode_tfEEvlPViT_T0_DpT1_) ;  /* 0xffffffc806287950 */ /* 0x000ff40003c3ffff */
.L_x_113:
        /* <DEDUP_REMOVED lines=10> */
.L_x_929:


//--------------------- .text._Z25multi_tensor_apply_kernelI18TensorListMetadataILi5EE25DistAdamCapturableFunctorIN3c108BFloat16ENS3_4HalfES4_EJPfffPiifS7_10adamMode_tfEEvlPViT_T0_DpT1_ --------------------------
	.section	.text._Z25multi_tensor_apply_kernelI18TensorListMetadataILi5EE25DistAdamCapturableFunctorIN3c108BFloat16ENS3_4HalfES4_EJPfffPiifS7_10adamMode_tfEEvlPViT_T0_DpT1_,"ax",@progbits
	.align	128
        .global         _Z25multi_tensor_apply_kernelI18TensorListMetadataILi5EE25DistAdamCapturableFunctorIN3c108BFloat16ENS3_4HalfES4_EJPfffPiifS7_10adamMode_tfEEvlPViT_T0_DpT1_
        .type           _Z25multi_tensor_apply_kernelI18TensorListMetadataILi5EE25DistAdamCapturableFunctorIN3c108BFloat16ENS3_4HalfES4_EJPfffPiifS7_10adamMode_tfEEvlPViT_T0_DpT1_,@function
        .size           _Z25multi_tensor_apply_kernelI18TensorListMetadataILi5EE25DistAdamCapturableFunctorIN3c108BFloat16ENS3_4HalfES4_EJPfffPiifS7_10adamMode_tfEEvlPViT_T0_DpT1_,(.L_x_930 - _Z25multi_tensor_apply_kernelI18TensorListMetadataILi5EE25DistAdamCapturableFunctorIN3c108BFloat16ENS3_4HalfES4_EJPfffPiifS7_10adamMode_tfEEvlPViT_T0_DpT1_)
        .other          _Z25multi_tensor_apply_kernelI18TensorListMetadataILi5EE25DistAdamCapturableFunctorIN3c108BFloat16ENS3_4HalfES4_EJPfffPiifS7_10adamMode_tfEEvlPViT_T0_DpT1_,@"STO_CUDA_ENTRY STV_DEFAULT"
_Z25multi_tensor_apply_kernelI18TensorListMetadataILi5EE25DistAdamCapturableFunctorIN3c108BFloat16ENS3_4HalfES4_EJPfffPiifS7_10adamMode_tfEEvlPViT_T0_DpT1_:
.text._Z25multi_tensor_apply_kernelI18TensorListMetadataILi5EE25DistAdamCapturableFunctorIN3c108BFloat16ENS3_4HalfES4_EJPfffPiifS7_10adamMode_tfEEvlPViT_T0_DpT1_:
        /* <DEDUP_REMOVED lines=21> */
.L_x_114:
        /* <DEDUP_REMOVED lines=20> */
.L_x_115:
        /* <DEDUP_REMOVED lines=20> */
.L_x_116:
        /* <DEDUP_REMOVED lines=21> */
.L_x_117:
        /* <DEDUP_REMOVED lines=32> */
[----:B0-----:R-:W-:Y:S05]  /*0720*/  CALL.REL.NOINC `($_Z25multi_tensor_apply_kernelI18TensorListMetadataILi5EE25DistAdamCapturableFunctorIN3c108BFloat16ENS3_4HalfES4_EJPfffPiifS7_10adamMode_tfEEvlPViT_T0_DpT1_$__internal_accurate_pow) ;  /* 0x0000002400407944 */ /* 0x001fea0003c00000 */
        /* <DEDUP_REMOVED lines=22> */
.L_x_119:
[----:B------:R-:W-:Y:S01]  /*0890*/  ISETP.GE.AND P2, PT, R3, RZ, PT ;  /* 0x000000ff0300720c */ /* 0x000fe20003f46270 */
[----:B------:R-:W-:Y:S01]  /*08a0*/  DSETP.NEU.AND P1, PT, |R2|, 0.5, !P0 ;  /* 0x3fe000000200742a */ /* 0x000fe2000472d200 */
[----:B------:R-:W-:-:S05]  /*08b0*/  IMAD.MOV.U32 R4, RZ, RZ, RZ ;  /* 0x000000ffff047224 */ /* 0x000fca00078e00ff */
[----:B0-----:R-:W-:-:S06]  /*08c0*/  SEL R5, R9, RZ, P1 ;  /* 0x000000ff09057207 */ /* 0x001fcc0000800000 */
[----:B------:R-:W-:-:S07]  /*08d0*/  @!P2 LOP3.LUT R5, R5, 0x7ff00000, RZ, 0xfc, !PT ;  /* 0x7ff000000505a812 */ /* 0x000fce00078efcff */
.L_x_120:
        /* <DEDUP_REMOVED lines=17> */
.L_x_123:
        /* <DEDUP_REMOVED lines=10> */
.L_x_122:
[----:B------:R-:W-:-:S11]  /*0a90*/  DADD R4, R2, R8 ;  /* 0x0000000002047229 */ /* 0x000fd60000000008 */
.L_x_121:
        /* <DEDUP_REMOVED lines=9> */
[----:B------:R-:W-:Y:S05]  /*0b30*/  CALL.REL.NOINC `($_Z25multi_tensor_apply_kernelI18TensorListMetadataILi5EE25DistAdamCapturableFunctorIN3c108BFloat16ENS3_4HalfES4_EJPfffPiifS7_10adamMode_tfEEvlPViT_T0_DpT1_$__internal_accurate_pow) ;  /* 0x00000020003c7944 */ /* 0x000fea0003c00000 */
        /* <DEDUP_REMOVED lines=19> */
.L_x_124:
[----:B------:R-:W-:Y:S01]  /*0c70*/  ISETP.GE.AND P1, PT, R3, RZ, PT ;  /* 0x000000ff0300720c */ /* 0x000fe20003f26270 */
[----:B------:R-:W-:Y:S01]  /*0c80*/  DSETP.NEU.AND P0, PT, |R2|, 0.5, !P0 ;  /* 0x3fe000000200742a */ /* 0x000fe2000470d200 */
[----:B------:R-:W-:-:S05]  /*0c90*/  IMAD.MOV.U32 R6, RZ, RZ, RZ ;  /* 0x000000ffff067224 */ /* 0x000fca00078e00ff */
[----:B0-----:R-:W-:Y:S02]  /*0ca0*/  SEL R7, R11, RZ, P0 ;  /* 0x000000ff0b077207 */ /* 0x001fe40000000000 */
[----:B------:R-:W-:-:S04]  /*0cb0*/  SEL R24, RZ, 0x1, !P0 ;  /* 0x00000001ff187807 */ /* 0x000fc80004000000 */
[----:B------:R-:W-:-:S07]  /*0cc0*/  @!P1 LOP3.LUT R7, R7, 0x7ff00000, RZ, 0xfc, !PT ;  /* 0x7ff0000007079812 */ /* 0x000fce00078efcff */
.L_x_125:
        /* <DEDUP_REMOVED lines=17> */
.L_x_128:
        /* <DEDUP_REMOVED lines=11> */
.L_x_127:
[----:B------:R-:W-:-:S11]  /*0e90*/  DADD R6, R2, R10 ;  /* 0x0000000002067229 */ /* 0x000fd6000000000a */
.L_x_126:
        /* <DEDUP_REMOVED lines=17> */
.L_x_118:
        /* <DEDUP_REMOVED lines=41> */
.L_x_129:
[----:B------:R-:W-:Y:S05]  /*1240*/  @P2 EXIT ;  /* 0x000000000000294d */ /* 0x000fea0003800000 */
[----:B------:R-:W3:Y:S01]  /*1250*/  LDC R26, c[0x0][RZ] ;  /* 0x00000000ff1a7b82 */ /* 0x000ee20000000800 */
[----:B------:R-:W-:-:S04]  /*1260*/  PRMT R2, R2, 0x9910, RZ ;  /* 0x0000991002027816 */ /* 0x000fc800000000ff */
[----:B------:R-:W-:-:S13]  /*1270*/  ISETP.NE.AND P0, PT, R2, RZ, PT ;  /* 0x000000ff0200720c */ /* 0x000fda0003f05270 */
.L_x_135:
        /* <DEDUP_REMOVED lines=108> */
.L_x_130:
[----:B0-----:R-:W0:Y:S01]  /*1940*/  LDC.64 R20, c[0x0][0xe30] ;  /* 0x00038c00ff147b82 */ /* 0x001e220000000a00 */
[----:B------:R-:W-:Y:S02]  /*1950*/  R2UR UR4, R16 ;  /* 0x00000000100472ca */ /* 0x000fe400000e0000 */
[----:B------:R-:W-:Y:S01]  /*1960*/  R2UR UR5, R17 ;  /* 0x00000000110572ca */ /* 0x000fe200000e0000 */
[----:B-----5:R-:W-:Y:S01]  /*1970*/  HADD2.F32 R44, -RZ, R44.H0_H0 ;  /* 0x2000002cff2c7230 */ /* 0x020fe20000004100 */
        /* <DEDUP_REMOVED lines=11> */
[----:B------:R-:W-:Y:S02]  /*1a30*/  HADD2.F32 R48, -RZ, R46.H0_H0 ;  /* 0x2000002eff307230 */ /* 0x000fe40000004100 */
[----:B------:R-:W-:Y:S01]  /*1a40*/  FFMA.FTZ R47, R47, -UR7, R47 ;  /* 0x800000072f2f7c23 */ /* 0x000fe2000801002f */
[----:B------:R-:W-:Y:S02]  /*1a50*/  IMAD.U32 R38, R38, 0x10000, RZ ;  /* 0x0001000026267824 */ /* 0x000fe400078e00ff */
[----:B------:R-:W-:Y:S02]  /*1a60*/  HADD2.F32 R34, -RZ, R34.H0_H0 ;  /* 0x20000022ff227230 */ /* 0x000fe40000004100 */
[----:B------:R-:W-:Y:S01]  /*1a70*/  FFMA.FTZ R44, R44, UR7, R47 ;  /* 0x000000072c2c7c23 */ /* 0x000fe2000801002f */
[----:B------:R-:W-:Y:S01]  /*1a80*/  FMUL.FTZ R39, R23, R48 ;  /* 0x0000003017277220 */ /* 0x000fe20000410000 */
[----:B------:R-:W-:-:S02]  /*1a90*/  HADD2.F32 R48, -RZ, R45.H0_H0 ;  /* 0x2000002dff307230 */ /* 0x000fc40000004100 */
[----:B------:R-:W-:Y:S01]  /*1aa0*/  FMUL.FTZ R34, R23, R34 ;  /* 0x0000002217227220 */ /* 0x000fe20000410000 */
[----:B------:R-:W-:Y:S01]  /*1ab0*/  FMUL.FTZ R45, R39, R39 ;  /* 0x00000027272d7220 */ /* 0x000fe20000410000 */
[----:B------:R-:W-:Y:S02]  /*1ac0*/  IMAD.U32 R35, R35, 0x10000, RZ ;  /* 0x0001000023237824 */ /* 0x000fe400078e00ff */
[----:B------:R-:W-:Y:S01]  /*1ad0*/  FFMA.FTZ R39, R39, -UR6, R39 ;  /* 0x8000000627277c23 */ /* 0x000fe20008010027 */
[----:B0-----:R-:W-:Y:S01]  /*1ae0*/  FMUL.FTZ R46, R44, R21 ;  /* 0x000000152c2e7220 */ /* 0x001fe20000410000 */
[----:B------:R-:W-:Y:S01]  /*1af0*/  FFMA.FTZ R47, R45, -UR7, R45 ;  /* 0x800000072d2f7c23 */ /* 0x000fe2000801002d */
[----:B------:R-:W-:Y:S01]  /*1b00*/  FMUL.FTZ R45, R23, R48 ;  /* 0x00000030172d7220 */ /* 0x000fe20000410000 */
[----:B------:R-:W-:Y:S02]  /*1b10*/  IMAD.U32 R48, R33, 0x10000, RZ ;  /* 0x0001000021307824 */ /* 0x000fe400078e00ff */
[----:B------:R-:W-:Y:S01]  /*1b20*/  FMUL.FTZ R50, R34, R34 ;  /* 0x0000002222327220 */ /* 0x000fe20000410000 */
[----:B------:R-:W-:Y:S01]  /*1b30*/  FFMA.FTZ R38, R38, UR7, R47 ;  /* 0x0000000726267c23 */ /* 0x000fe2000801002f */
[----:B------:R-:W0:Y:S01]  /*1b40*/  MUFU.SQRT R46, R46 ;  /* 0x0000002e002e7308 */ /* 0x000e220000002000 */
[----:B------:R-:W-:Y:S01]  /*1b50*/  FMUL.FTZ R47, R45, R45 ;  /* 0x0000002d2d2f7220 */ /* 0x000fe20000410000 */
[----:B------:R-:W-:Y:S01]  /*1b60*/  FFMA.FTZ R50, R50, -UR7, R50 ;  /* 0x8000000732327c23 */ /* 0x000fe20008010032 */
[----:B------:R-:W-:Y:S01]  /*1b70*/  FMUL.FTZ R49, R38, R21 ;  /* 0x0000001526317220 */ /* 0x000fe20000410000 */
[----:B------:R-:W-:-:S02]  /*1b80*/  IMAD.U32 R36, R36, 0x10000, RZ ;  /* 0x0001000024247824 */ /* 0x000fc400078e00ff */
[----:B------:R-:W-:Y:S01]  /*1b90*/  FFMA.FTZ R47, R47, -UR7, R47 ;  /* 0x800000072f2f7c23 */ /* 0x000fe2000801002f */
[----:B------:R-:W-:Y:S02]  /*1ba0*/  IMAD.U32 R40, R40, 0x10000, RZ ;  /* 0x0001000028287824 */ /* 0x000fe400078e00ff */
[----:B------:R-:W-:Y:S01]  /*1bb0*/  FFMA.FTZ R36, R36, UR6, R39 ;  /* 0x0000000624247c23 */ /* 0x000fe20008010027 */
[----:B------:R-:W1:Y:S01]  /*1bc0*/  MUFU.SQRT R49, R49 ;  /* 0x0000003100317308 */ /* 0x000e620000002000 */
[----:B------:R-:W-:Y:S02]  /*1bd0*/  IMAD.U32 R41, R41, 0x10000, RZ ;  /* 0x0001000029297824 */ /* 0x000fe400078e00ff */
[----:B------:R-:W-:Y:S02]  /*1be0*/  IMAD.U32 R42, R42, 0x10000, RZ ;  /* 0x000100002a2a7824 */ /* 0x000fe400078e00ff */
[----:B------:R-:W-:Y:S02]  /*1bf0*/  IMAD.U32 R31, R31, 0x10000, RZ ;  /* 0x000100001f1f7824 */ /* 0x000fe400078e00ff */
[----:B0-----:R-:W-:Y:S01]  /*1c00*/  FADD.FTZ R33, R46, UR4 ;  /* 0x000000042e217e21 */ /* 0x001fe20008010000 */
[----:B------:R-:W-:Y:S01]  /*1c10*/  FFMA.FTZ R46, R48, UR7, R47 ;  /* 0x00000007302e7c23 */ /* 0x000fe2000801002f */
[----:B------:R-:W-:Y:S01]  /*1c20*/  FFMA.FTZ R48, R43, -UR6, R43 ;  /* 0x800000062b307c23 */ /* 0x000fe2000801002b */
[----:B------:R-:W-:-:S02]  /*1c30*/  IMAD.U32 R43, R37, 0x10000, RZ ;  /* 0x00010000252b7824 */ /* 0x000fc400078e00ff */
[-C--:B------:R-:W-:Y:S01]  /*1c40*/  FMUL.FTZ R47, R46, R21.reuse ;  /* 0x000000152e2f7220 */ /* 0x080fe20000410000 */
[----:B------:R-:W-:Y:S01]  /*1c50*/  FFMA.FTZ R37, R35, UR6, R48 ;  /* 0x0000000623257c23 */ /* 0x000fe20008010030 */
[----:B------:R-:W-:Y:S01]  /*1c60*/  FFMA.FTZ R48, R43, UR7, R50 ;  /* 0x000000072b307c23 */ /* 0x000fe20008010032 */
[----:B------:R-:W0:Y:S01]  /*1c70*/  MUFU.RCP R35, R0 ;  /* 0x0000000000237308 */ /* 0x000e220000001000 */
[----:B-1----:R-:W-:Y:S02]  /*1c80*/  FADD.FTZ R39, R49, UR4 ;  /* 0x0000000431277e21 */ /* 0x002fe40008010000 */
        /* <DEDUP_REMOVED lines=61> */
.L_x_131:
[----:B------:R-:W-:Y:S02]  /*2060*/  IMAD.U32 R42, R42, 0x10000, RZ ;  /* 0x000100002a2a7824 */ /* 0x000fe400078e00ff */
[----:B------:R-:W-:Y:S02]  /*2070*/  IMAD.U32 R41, R41, 0x10000, RZ ;  /* 0x0001000029297824 */ /* 0x000fe400078e00ff */
[----:B------:R-:W-:Y:S02]  /*2080*/  IMAD.U32 R40, R40, 0x10000, RZ ;  /* 0x0001000028287824 */ /* 0x000fe400078e00ff */
[----:B------:R-:W-:Y:S02]  /*2090*/  HADD2.F32 R21, -RZ, R46.H0_H0 ;  /* 0x2000002eff157230 */ /* 0x000fe40000004100 */
[----:B------:R-:W-:Y:S01]  /*20a0*/  FMUL.FTZ R46, R42, UR5 ;  /* 0x000000052a2e7c20 */ /* 0x000fe20008410000 */
[----:B------:R-:W-:Y:S02]  /*20b0*/  HADD2.F32 R45, -RZ, R45.H0_H0 ;  /* 0x2000002dff2d7230 */ /* 0x000fe40000004100 */
        /* <DEDUP_REMOVED lines=17> */
[----:B------:R-:W-:Y:S02]  /*21d0*/  HADD2.F32 R33, -RZ, R34.H0_H0 ;  /* 0x20000022ff217230 */ /* 0x000fe40000004100 */
        /* <DEDUP_REMOVED lines=77> */
.L_x_132:
        /* <DEDUP_REMOVED lines=31> */
.L_x_133:
        /* <DEDUP_REMOVED lines=53> */
.L_x_134:
[----:B------:R-:W-:-:S05]  /*2bf0*/  IMAD R28, R26, 0x4, R28 ;  /* 0x000000041a1c7824 */ /* 0x000fca00078e021c */
[----:B------:R-:W-:-:S13]  /*2c00*/  ISETP.GE.AND P1, PT, R28, R25, PT ;  /* 0x000000191c00720c */ /* 0x000fda0003f26270 */
[----:B------:R-:W-:Y:S05]  /*2c10*/  @!P1 BRA `(.L_x_135) ;  /* 0xffffffe400989947 */ /* 0x000fea000383ffff */
[----:B------:R-:W-:Y:S05]  /*2c20*/  EXIT ;  /* 0x000000000000794d */ /* 0x000fea0003800000 */
        .type           $_Z25multi_tensor_apply_kernelI18TensorListMetadataILi5EE25DistAdamCapturableFunctorIN3c108BFloat16ENS3_4HalfES4_EJPfffPiifS7_10adamMode_tfEEvlPViT_T0_DpT1_$__internal_accurate_pow,@function
        .size           $_Z25multi_tensor_apply_kernelI18TensorListMetadataILi5EE25DistAdamCapturableFunctorIN3c108BFloat16ENS3_4HalfES4_EJPfffPiifS7_10adamMode_tfEEvlPViT_T0_DpT1_$__internal_accurate_pow,(.L_x_930 - $_Z25multi_tensor_apply_kernelI18TensorListMetadataILi5EE25DistAdamCapturableFunctorIN3c108BFloat16ENS3_4HalfES4_EJPfffPiifS7_10adamMode_tfEEvlPViT_T0_DpT1_$__internal_accurate_pow)
$_Z25multi_tensor_apply_kernelI18TensorListMetadataILi5EE25DistAdamCapturableFunctorIN3c108BFloat16ENS3_4HalfES4_EJPfffPiifS7_10adamMode_tfEEvlPViT_T0_DpT1_$__internal_accurate_pow:
        /* <DEDUP_REMOVED lines=172> */
.L_x_136:
[----:B------:R-:W-:Y:S01]  /*36f0*/  DSETP.NEU.AND P1, PT, |R18|, +INF , PT ;  /* 0x7ff000001200742a */ /* 0x000fe20003f2d200 */
[----:B------:R-:W-:Y:S01]  /*3700*/  IMAD.MOV.U32 R7, RZ, RZ, 0x0 ;  /* 0x00000000ff077424 */ /* 0x000fe200078e00ff */
[----:B------:R-:W-:-:S12]  /*3710*/  DADD R8, R10, R8 ;  /* 0x000000000a087229 */ /* 0x000fd80000000008 */
[----:B------:R-:W-:Y:S01]  /*3720*/  @P1 DFMA R18, R8, R18, R18 ;  /* 0x000000120812122b */ /* 0x000fe20000000012 */
[----:B------:R-:W-:Y:S10]  /*3730*/  RET.REL.NODEC R6 `(_Z25multi_tensor_apply_kernelI18TensorListMetadataILi5EE25DistAdamCapturableFunctorIN3c108BFloat16ENS3_4HalfES4_EJPfffPiifS7_10adamMode_tfEEvlPViT_T0_DpT1_) ;  /* 0xffffffc806307950 */ /* 0x000ff40003c3ffff */
.L_x_137:
        /* <DEDUP_REMOVED lines=12> */
.L_x_930:


//--------------------- .text._Z25multi_tensor_apply_kernelI18TensorListMetadataILi5EE25DistAdamCapturableFunctorIN3c108BFloat16ENS3_4HalfES5_EJPfffPiifS7_10adamMode_tfEEvlPViT_T0_DpT1_ --------------------------
	.section	.text._Z25multi_tensor_apply_kernelI18TensorListMetadataILi5EE25DistAdamCapturableFunctorIN3c108BFloat16ENS3_4HalfES5_EJPfffPiifS7_10adamMode_tfEEvlPViT_T0_DpT1_,"ax",@progbits
	.align	128
        .global         _Z25multi_tensor_apply_kernelI18TensorListMetadataILi5EE25DistAdamCapturableFunctorIN3c108BFloat16ENS3_4HalfES5_EJPfffPiifS7_10adamMode_tfEEvlPViT_T0_DpT1_
        .type           _Z25multi_tensor_apply_kernelI18TensorListMetadataILi5EE25DistAdamCapturableFunctorIN3c108BFloat16ENS3_4HalfES5_EJPfffPiifS7_10adamMode_tfEEvlPViT_T0_DpT1_,@function
        .size           _Z25multi_tensor_apply_kernelI18TensorListMetadataILi5EE25DistAdamCapturableFunctorIN3c108BFloat16ENS3_4HalfES5_EJPfffPiifS7_10adamMode_tfEEvlPViT_T0_DpT1_,(.L_x_931 - _Z25multi_tensor_apply_kernelI18TensorListMetadataILi5EE25DistAdamCapturableFunctorIN3c108BFloat16ENS3_4HalfES5_EJPfffPiifS7_10adamMode_tfEEvlPViT_T0_DpT1_)
        .other          _Z25multi_tensor_apply_kernelI18TensorListMetadataILi5EE25DistAdamCapturableFunctorIN3c108BFloat16ENS3_4HalfES5_EJPfffPiifS7_10adamMode_tfEEvlPViT_T0_DpT1_,@"STO_CUDA_ENTRY STV_DEFAULT"
_Z25multi_tensor_apply_kernelI18TensorListMetadataILi5EE25DistAdamCapturableFunctorIN3c108BFloat16ENS3_4HalfES5_EJPfffPiifS7_10adamMode_tfEEvlPViT_T0_DpT1_:
.text._Z25multi_tensor_apply_kernelI18TensorListMetadataILi5EE25DistAdamCapturableFunctorIN3c108BFloat16ENS3_4HalfES5_EJPfffPiifS7_10adamMode_tfEEvlPViT_T0_DpT1_:
        /* <DEDUP_REMOVED lines=21> */
.L_x_138:
        /* <DEDUP_REMOVED lines=20> */
.L_x_139:
        /* <DEDUP_REMOVED lines=20> */
.L_x_140:
        /* <DEDUP_REMOVED lines=21> */
.L_x_141:
        /* <DEDUP_REMOVED lines=32> */
[----:B0-----:R-:W-:Y:S05]  /*0720*/  CALL.REL.NOINC `($_Z25multi_tensor_apply_kernelI18TensorListMetadataILi5EE25DistAdamCapturableFunctorIN3c108BFloat16ENS3_4HalfES5_EJPfffPiifS7_10adamMode_tfEEvlPViT_T0_DpT1_$__internal_accurate_pow) ;  /* 0x00000024006c7944 */ /* 0x001fea0003c00000 */
        /* <DEDUP_REMOVED lines=22> */
.L_x_143:
[----:B------:R-:W-:Y:S01]  /*0890*/  ISETP.GE.AND P2, PT, R3, RZ, PT ;  /* 0x000000ff0300720c */ /* 0x000fe20003f46270 */
[----:B------:R-:W-:Y:S01]  /*08a0*/  DSETP.NEU.AND P1, PT, |R2|, 0.5, !P0 ;  /* 0x3fe000000200742a */ /* 0x000fe2000472d200 */
[----:B------:R-:W-:-:S05]  /*08b0*/  IMAD.MOV.U32 R4, RZ, RZ, RZ ;  /* 0x000000ffff047224 */ /* 0x000fca00078e00ff */
[----:B0-----:R-:W-:-:S06]  /*08c0*/  SEL R5, R9, RZ, P1 ;  /* 0x000000ff09057207 */ /* 0x001fcc0000800000 */
[----:B------:R-:W-:-:S07]  /*08d0*/  @!P2 LOP3.LUT R5, R5, 0x7ff00000, RZ, 0xfc, !PT ;  /* 0x7ff000000505a812 */ /* 0x000fce00078efcff */
.L_x_144:
        /* <DEDUP_REMOVED lines=17> */
.L_x_147:
        /* <DEDUP_REMOVED lines=10> */
.L_x_146:
[----:B------:R-:W-:-:S11]  /*0a90*/  DADD R4, R2, R8 ;  /* 0x0000000002047229 */ /* 0x000fd60000000008 */
.L_x_145:
        /* <DEDUP_REMOVED lines=9> */
[----:B------:R-:W-:Y:S05]  /*0b30*/  CALL.REL.NOINC `($_Z25multi_tensor_apply_kernelI18TensorListMetadataILi5EE25DistAdamCapturableFunctorIN3c108BFloat16ENS3_4HalfES5_EJPfffPiifS7_10adamMode_tfEEvlPViT_T0_DpT1_$__internal_accurate_pow) ;  /* 0x0000002000687944 */ /* 0x000fea0003c00000 */
        /* <DEDUP_REMOVED lines=19> */
.L_x_148:
[----:B------:R-:W-:Y:S01]  /*0c70*/  ISETP.GE.AND P1, PT, R3, RZ, PT ;  /* 0x000000ff0300720c */ /* 0x000fe20003f26270 */
[----:B------:R-:W-:Y:S01]  /*0c80*/  DSETP.NEU.AND P0, PT, |R2|, 0.5, !P0 ;  /* 0x3fe000000200742a */ /* 0x000fe2000470d200 */
[----:B------:R-:W-:-:S05]  /*0c90*/  IMAD.MOV.U32 R6, RZ, RZ, RZ ;  /* 0x000000ffff067224 */ /* 0x000fca00078e00ff */
[----:B0-----:R-:W-:Y:S02]  /*0ca0*/  SEL R7, R11, RZ, P0 ;  /* 0x000000ff0b077207 */ /* 0x001fe40000000000 */
[----:B------:R-:W-:-:S04]  /*0cb0*/  SEL R24, RZ, 0x1, !P0 ;  /* 0x00000001ff187807 */ /* 0x000fc80004000000 */
[----:B------:R-:W-:-:S07]  /*0cc0*/  @!P1 LOP3.LUT R7, R7, 0x7ff00000, RZ, 0xfc, !PT ;  /* 0x7ff0000007079812 */ /* 0x000fce00078efcff */
.L_x_149:
        /* <DEDUP_REMOVED lines=17> */
.L_x_152:
        /* <DEDUP_REMOVED lines=11> */
.L_x_151:
[----:B------:R-:W-:-:S11]  /*0e90*/  DADD R6, R2, R10 ;  /* 0x0000000002067229 */ /* 0x000fd6000000000a */
.L_x_150:
        /* <DEDUP_REMOVED lines=17> */
.L_x_142:
        /* <DEDUP_REMOVED lines=41> */
.L_x_153:
[----:B------:R-:W-:Y:S05]  /*1240*/  @P2 EXIT ;  /* 0x000000000000294d */ /* 0x000fea0003800000 */
[----:B------:R-:W3:Y:S01]  /*1250*/  LDC R26, c[0x0][RZ] ;  /* 0x00000000ff1a7b82 */ /* 0x000ee20000000800 */
[----:B------:R-:W-:-:S04]  /*1260*/  PRMT R2, R2, 0x9910, RZ ;  /* 0x0000991002027816 */ /* 0x000fc800000000ff */
[----:B------:R-:W-:-:S13]  /*1270*/  ISETP.NE.AND P0, PT, R2, RZ, PT ;  /* 0x000000ff0200720c */ /* 0x000fda0003f05270 */
.L_x_159:
        /* <DEDUP_REMOVED lines=108> */
.L_x_154:
        /* <DEDUP_REMOVED lines=22> */
[----:B------:R-:W-:Y:S02]  /*1aa0*/  IMAD.U32 R35, R35, 0x10000, RZ ;  /* 0x0001000023237824 */ /* 0x000fe400078e00ff */
[C---:B------:R-:W-:Y:S01]  /*1ab0*/  FMUL.FTZ R45, R39.reuse, R39 ;  /* 0x00000027272d7220 */ /* 0x040fe20000410000 */
[----:B------:R-:W-:Y:S02]  /*1ac0*/  IMAD.U32 R36, R36, 0x10000, RZ ;  /* 0x0001000024247824 */ /* 0x000fe400078e00ff */
[----:B------:R-:W-:Y:S01]  /*1ad0*/  FFMA.FTZ R39, R39, -UR6, R39 ;  /* 0x8000000627277c23 */ /* 0x000fe20008010027 */
[----:B0-----:R-:W-:Y:S01]  /*1ae0*/  FMUL.FTZ R46, R44, R21 ;  /* 0x000000152c2e7220 */ /* 0x001fe20000410000 */
[----:B------:R-:W-:Y:S01]  /*1af0*/  FFMA.FTZ R47, R45, -UR7, R45 ;  /* 0x800000072d2f7c23 */ /* 0x000fe2000801002d */
[----:B------:R-:W-:Y:S01]  /*1b00*/  FMUL.FTZ R45, R23, R48 ;  /* 0x00000030172d7220 */ /* 0x000fe20000410000 */
[----:B------:R-:W-:Y:S02]  /*1b10*/  IMAD.U32 R48, R33, 0x10000, RZ ;  /* 0x0001000021307824 */ /* 0x000fe400078e00ff */
[----:B------:R-:W-:Y:S01]  /*1b20*/  FFMA.FTZ R36, R36, UR6, R39 ;  /* 0x0000000624247c23 */ /* 0x000fe20008010027 */
[----:B------:R-:W-:Y:S01]  /*1b30*/  FFMA.FTZ R38, R38, UR7, R47 ;  /* 0x0000000726267c23 */ /* 0x000fe2000801002f */
[----:B------:R-:W0:Y:S01]  /*1b40*/  MUFU.SQRT R46, R46 ;  /* 0x0000002e002e7308 */ /* 0x000e220000002000 */
[----:B------:R-:W-:Y:S01]  /*1b50*/  FMUL.FTZ R47, R45, R45 ;  /* 0x0000002d2d2f7220 */ /* 0x000fe20000410000 */
[----:B------:R-:W-:-:S02]  /*1b60*/  IMAD.U32 R40, R40, 0x10000, RZ ;  /* 0x0001000028287824 */ /* 0x000fc400078e00ff */
[----:B------:R-:W-:Y:S01]  /*1b70*/  FMUL.FTZ R49, R38, R21 ;  /* 0x0000001526317220 */ /* 0x000fe20000410000 */
[----:B------:R-:W-:Y:S02]  /*1b80*/  IMAD.U32 R41, R41, 0x10000, RZ ;  /* 0x0001000029297824 */ /* 0x000fe400078e00ff */
[----:B------:R-:W-:Y:S01]  /*1b90*/  FFMA.FTZ R47, R47, -UR7, R47 ;  /* 0x800000072f2f7c23 */ /* 0x000fe2000801002f */
[----:B------:R-:W-:Y:S02]  /*1ba0*/  IMAD.U32 R42, R42, 0x10000, RZ ;  /* 0x000100002a2a7824 */ /* 0x000fe400078e00ff */
[----:B------:R-:W-:Y:S01]  /*1bb0*/  IMAD.U32 R31, R31, 0x10000, RZ ;  /* 0x000100001f1f7824 */ /* 0x000fe200078e00ff */
[----:B------:R-:W1:Y:S01]  /*1bc0*/  MUFU.SQRT R49, R49 ;  /* 0x0000003100317308 */ /* 0x000e620000002000 */
[----:B0-----:R-:W-:Y:S01]  /*1bd0*/  FADD.FTZ R33, R46, UR4 ;  /* 0x000000042e217e21 */ /* 0x001fe20008010000 */
[----:B------:R-:W-:Y:S01]  /*1be0*/  FFMA.FTZ R46, R48, UR7, R47 ;  /* 0x00000007302e7c23 */ /* 0x000fe2000801002f */
[----:B------:R-:W-:Y:S01]  /*1bf0*/  FMUL.FTZ R47, R23, R34 ;  /* 0x00000022172f7220 */ /* 0x000fe20000410000 */
[----:B------:R-:W-:Y:S01]  /*1c00*/  FFMA.FTZ R34, R43, -UR6, R43 ;  /* 0x800000062b227c23 */ /* 0x000fe2000801002b */
[----:B------:R-:W-:-:S02]  /*1c10*/  IMAD.U32 R43, R37, 0x10000, RZ ;  /* 0x00010000252b7824 */ /* 0x000fc400078e00ff */
        /* <DEDUP_REMOVED lines=67> */
.L_x_155:
        /* <DEDUP_REMOVED lines=101> */
.L_x_156:
        /* <DEDUP_REMOVED lines=43> */
.L_x_157:
        /* <DEDUP_REMOVED lines=53> */
.L_x_158:
[----:B------:R-:W-:-:S05]  /*2ca0*/  IMAD R28, R26, 0x4, R28 ;  /* 0x000000041a1c7824 */ /* 0x000fca00078e021c */
[----:B------:R-:W-:-:S13]  /*2cb0*/  ISETP.GE.AND P1, PT, R28, R25, PT ;  /* 0x000000191c00720c */ /* 0x000fda0003f26270 */
[----:B------:R-:W-:Y:S05]  /*2cc0*/  @!P1 BRA `(.L_x_159) ;  /* 0xffffffe4006c9947 */ /* 0x000fea000383ffff */
[----:B------:R-:W-:Y:S05]  /*2cd0*/  EXIT ;  /* 0x000000000000794d */ /* 0x000fea0003800000 */
        .type           $_Z25multi_tensor_apply_kernelI18TensorListMetadataILi5EE25DistAdamCapturableFunctorIN3c108BFloat16ENS3_4HalfES5_EJPfffPiifS7_10adamMode_tfEEvlPViT_T0_DpT1_$__internal_accurate_pow,@function
        .size           $_Z25multi_tensor_apply_kernelI18TensorListMetadataILi5EE25DistAdamCapturableFunctorIN3c108BFloat16ENS3_4HalfES5_EJPfffPiifS7_10adamMode_tfEEvlPViT_T0_DpT1_$__internal_accurate_pow,(.L_x_931 - $_Z25multi_tensor_apply_kernelI18TensorListMetadataILi5EE25DistAdamCapturableFunctorIN3c108BFloat16ENS3_4HalfES5_EJPfffPiifS7_10adamMode_tfEEvlPViT_T0_DpT1_$__internal_accurate_pow)
$_Z25multi_tensor_apply_kernelI18TensorListMetadataILi5EE25DistAdamCapturableFunctorIN3c108BFloat16ENS3_4HalfES5_EJPfffPiifS7_10adamMode_tfEEvlPViT_T0_DpT1_$__internal_accurate_pow:
        /* <DEDUP_REMOVED lines=172> */
.L_x_160:
[----:B------:R-:W-:Y:S01]  /*37a0*/  DSETP.NEU.AND P1, PT, |R18|, +INF , PT ;  /* 0x7ff000001200742a */ /* 0x000fe20003f2d200 */
[----:B------:R-:W-:Y:S01]  /*37b0*/  IMAD.MOV.U32 R7, RZ, RZ, 0x0 ;  /* 0x00000000ff077424 */ /* 0x000fe200078e00ff */
[----:B------:R-:W-:-:S12]  /*37c0*/  DADD R8, R10, R8 ;  /* 0x000000000a087229 */ /* 0x000fd80000000008 */
[----:B------:R-:W-:Y:S01]  /*37d0*/  @P1 DFMA R18, R8, R18, R18 ;  /* 0x000000120812122b */ /* 0x000fe20000000012 */
[----:B------:R-:W-:Y:S10]  /*37e0*/  RET.REL.NODEC R6 `(_Z25multi_tensor_apply_kernelI18TensorListMetadataILi5EE25DistAdamCapturableFunctorIN3c108BFloat16ENS3_4HalfES5_EJPfffPiifS7_10adamMode_tfEEvlPViT_T0_DpT1_) ;  /* 0xffffffc806047950 */ /* 0x000ff40003c3ffff */
.L_x_161:
        /* <DEDUP_REMOVED lines=9> */
.L_x_931:


//--------------------- .text._Z25multi_tensor_apply_kernelI18TensorListMetadataILi5EE25DistAdamCapturableFunctorIN3c108BFloat16ENS3_4HalfEfEJPfffPiifS7_10adamMode_tfEEvlPViT_T0_DpT1_ --------------------------
	.section	.text._Z25multi_tensor_apply_kernelI18TensorListMetadataILi5EE25DistAdamCapturableFunctorIN3c108BFloat16ENS3_4HalfEfEJPfffPiifS7_10adamMode_tfEEvlPViT_T0_DpT1_,"ax",@progbits
	.align	128
        .global         _Z25multi_tensor_apply_kernelI18TensorListMetadataILi5EE25DistAdamCapturableFunctorIN3c108BFloat16ENS3_4HalfEfEJPfffPiifS7_10adamMode_tfEEvlPViT_T0_DpT1_
        .type           _Z25multi_tensor_apply_kernelI18TensorListMetadataILi5EE25DistAdamCapturableFunctorIN3c108BFloat16ENS3_4HalfEfEJPfffPiifS7_10adamMode_tfEEvlPViT_T0_DpT1_,@function
        .size           _Z25multi_tensor_apply_kernelI18TensorListMetadataILi5EE25DistAdamCapturableFunctorIN3c108BFloat16ENS3_4HalfEfEJPfffPiifS7_10adamMode_tfEEvlPViT_T0_DpT1_,(.L_x_932 - _Z25multi_tensor_apply_kernelI18TensorListMetadataILi5EE25DistAdamCapturableFunctorIN3c108BFloat16ENS3_4HalfEfEJPfffPiifS7_10adamMode_tfEEvlPViT_T0_DpT1_)
        .other          _Z25multi_tensor_apply_kernelI18TensorListMetadataILi5EE25DistAdamCapturableFunctorIN3c108BFloat16ENS3_4HalfEfEJPfffPiifS7_10adamMode_tfEEvlPViT_T0_DpT1_,@"STO_CUDA_ENTRY STV_DEFAULT"
_Z25multi_tensor_apply_kernelI18TensorListMetadataILi5EE25DistAdamCapturableFunctorIN3c108BFloat16ENS3_4HalfEfEJPfffPiifS7_10adamMode_tfEEvlPViT_T0_DpT1_:
.text._Z25multi_tensor_apply_kernelI18TensorListMetadataILi5EE25DistAdamCapturableFunctorIN3c108BFloat16ENS3_4HalfEfEJPfffPiifS7_10adamMode_tfEEvlPViT_T0_DpT1_:
        /* <DEDUP_REMOVED lines=21> */
.L_x_162:
        /* <DEDUP_REMOVED lines=20> */
.L_x_163:
        /* <DEDUP_REMOVED lines=20> */
.L_x_164:
        /* <DEDUP_REMOVED lines=21> */
.L_x_165:
        /* <DEDUP_REMOVED lines=32> */
[----:B0-----:R-:W-:Y:S05]  /*0720*/  CALL.REL.NOINC `($_Z25multi_tensor_apply_kernelI18TensorListMetadataILi5EE25DistAdamCapturableFunctorIN3c108BFloat16ENS3_4HalfEfEJPfffPiifS7_10adamMode_tfEEvlPViT_T0_DpT1_$__internal_accurate_pow) ;  /* 0x0000002400487944 */ /* 0x001fea0003c00000 */
        /* <DEDUP_REMOVED lines=22> */
.L_x_167:
[----:B------:R-:W-:Y:S01]  /*0890*/  ISETP.GE.AND P2, PT, R3, RZ, PT ;  /* 0x000000ff0300720c */ /* 0x000fe20003f46270 */
[----:B------:R-:W-:Y:S01]  /*08a0*/  DSETP.NEU.AND P1, PT, |R2|, 0.5, !P0 ;  /* 0x3fe000000200742a */ /* 0x000fe2000472d200 */
[----:B------:R-:W-:-:S05]  /*08b0*/  IMAD.MOV.U32 R4, RZ, RZ, RZ ;  /* 0x000000ffff047224 */ /* 0x000fca00078e00ff */
[----:B0-----:R-:W-:-:S06]  /*08c0*/  SEL R5, R9, RZ, P1 ;  /* 0x000000ff09057207 */ /* 0x001fcc0000800000 */
[----:B------:R-:W-:-:S07]  /*08d0*/  @!P2 LOP3.LUT R5, R5, 0x7ff00000, RZ, 0xfc, !PT ;  /* 0x7ff000000505a812 */ /* 0x000fce00078efcff */
.L_x_168:
        /* <DEDUP_REMOVED lines=17> */
.L_x_171:
        /* <DEDUP_REMOVED lines=10> */
.L_x_170:
[----:B------:R-:W-:-:S11]  /*0a90*/  DADD R4, R2, R8 ;  /* 0x0000000002047229 */ /* 0x000fd60000000008 */
.L_x_169:
        /* <DEDUP_REMOVED lines=9> */
[----:B------:R-:W-:Y:S05]  /*0b30*/  CALL.REL.NOINC `($_Z25multi_tensor_apply_kernelI18TensorListMetadataILi5EE25DistAdamCapturableFunctorIN3c108BFloat16ENS3_4HalfEfEJPfffPiifS7_10adamMode_tfEEvlPViT_T0_DpT1_$__internal_accurate_pow) ;  /* 0x0000002000447944 */ /* 0x000fea0003c00000 */
        /* <DEDUP_REMOVED lines=19> */
.L_x_172:
[----:B------:R-:W-:Y:S01]  /*0c70*/  ISETP.GE.AND P1, PT, R3, RZ, PT ;  /* 0x000000ff0300720c */ /* 0x000fe20003f26270 */
[----:B------:R-:W-:Y:S01]  /*0c80*/  DSETP.NEU.AND P0, PT, |R2|, 0.5, !P0 ;  /* 0x3fe000000200742a */ /* 0x000fe2000470d200 */
[----:B------:R-:W-:-:S05]  /*0c90*/  IMAD.MOV.U32 R6, RZ, RZ, RZ ;  /* 0x000000ffff067224 */ /* 0x000fca00078e00ff */
[----:B0-----:R-:W-:Y:S02]  /*0ca0*/  SEL R7, R11, RZ, P0 ;  /* 0x000000ff0b077207 */ /* 0x001fe40000000000 */
[----:B------:R-:W-:-:S04]  /*0cb0*/  SEL R24, RZ, 0x1, !P0 ;  /* 0x00000001ff187807 */ /* 0x000fc80004000000 */
[----:B------:R-:W-:-:S07]  /*0cc0*/  @!P1 LOP3.LUT R7, R7, 0x7ff00000, RZ, 0xfc, !PT ;  /* 0x7ff0000007079812 */ /* 0x000fce00078efcff */
.L_x_173:
        /* <DEDUP_REMOVED lines=17> */
.L_x_176:
        /* <DEDUP_REMOVED lines=11> */
.L_x_175:
[----:B------:R-:W-:-:S11]  /*0e90*/  DADD R6, R2, R10 ;  /* 0x0000000002067229 */ /* 0x000fd6000000000a */
.L_x_174:
        /* <DEDUP_REMOVED lines=17> */
.L_x_166:
        /* <DEDUP_REMOVED lines=41> */
.L_x_177:
[----:B------:R-:W-:Y:S05]  /*1240*/  @P2 EXIT ;  /* 0x000000000000294d */ /* 0x000fea0003800000 */
[----:B------:R-:W3:Y:S01]  /*1250*/  LDC R28, c[0x0][RZ] ;  /* 0x00000000ff1c7b82 */ /* 0x000ee20000000800 */
[----:B------:R-:W-:-:S04]  /*1260*/  PRMT R2, R2, 0x9910, RZ ;  /* 0x0000991002027816 */ /* 0x000fc800000000ff */
[----:B------:R-:W-:-:S13]  /*1270*/  ISETP.NE.AND P0, PT, R2, RZ, PT ;  /* 0x000000ff0200720c */ /* 0x000fda0003f05270 */
.L_x_183:
        /* <DEDUP_REMOVED lines=108> */
.L_x_178:
        /* <DEDUP_REMOVED lines=113> */
.L_x_179:
        /* <DEDUP_REMOVED lines=100> */
.L_x_180:
        /* <DEDUP_REMOVED lines=35> */
.L_x_181:
        /* <DEDUP_REMOVED lines=53> */
.L_x_182:
[----:B------:R-:W-:-:S05]  /*2c10*/  IMAD R29, R28, 0x4, R29 ;  /* 0x000000041c1d7824 */ /* 0x000fca00078e021d */
[----:B------:R-:W-:-:S13]  /*2c20*/  ISETP.GE.AND P1, PT, R29, R26, PT ;  /* 0x0000001a1d00720c */ /* 0x000fda0003f26270 */
[----:B------:R-:W-:Y:S05]  /*2c30*/  @!P1 BRA `(.L_x_183) ;  /* 0xffffffe400909947 */ /* 0x000fea000383ffff */
[----:B------:R-:W-:Y:S05]  /*2c40*/  EXIT ;  /* 0x000000000000794d */ /* 0x000fea0003800000 */
        .type           $_Z25multi_tensor_apply_kernelI18TensorListMetadataILi5EE25DistAdamCapturableFunctorIN3c108BFloat16ENS3_4HalfEfEJPfffPiifS7_10adamMode_tfEEvlPViT_T0_DpT1_$__internal_accurate_pow,@function
        .size           $_Z25multi_tensor_apply_kernelI18TensorListMetadataILi5EE25DistAdamCapturableFunctorIN3c108BFloat16ENS3_4HalfEfEJPfffPiifS7_10adamMode_tfEEvlPViT_T0_DpT1_$__internal_accurate_pow,(.L_x_932 - $_Z25multi_tensor_apply_kernelI18TensorListMetadataILi5EE25DistAdamCapturableFunctorIN3c108BFloat16ENS3_4HalfEfEJPfffPiifS7_10adamMode_tfEEvlPViT_T0_DpT1_$__internal_accurate_pow)
$_Z25multi_tensor_apply_kernelI18TensorListMetadataILi5EE25DistAdamCapturableFunctorIN3c108BFloat16ENS3_4HalfEfEJPfffPiifS7_10adamMode_tfEEvlPViT_T0_DpT1_$__internal_accurate_pow:
        /* <DEDUP_REMOVED lines=172> */
.L_x_184:
[----:B------:R-:W-:Y:S01]  /*3710*/  DSETP.NEU.AND P1, PT, |R18|, +INF , PT ;  /* 0x7ff000001200742a */ /* 0x000fe20003f2d200 */
[----:B------:R-:W-:Y:S01]  /*3720*/  IMAD.MOV.U32 R7, RZ, RZ, 0x0 ;  /* 0x00000000ff077424 */ /* 0x000fe200078e00ff */
[----:B------:R-:W-:-:S12]  /*3730*/  DADD R8, R10, R8 ;  /* 0x000000000a087229 */ /* 0x000fd80000000008 */
[----:B------:R-:W-:Y:S01]  /*3740*/  @P1 DFMA R18, R8, R18, R18 ;  /* 0x000000120812122b */ /* 0x000fe20000000012 */
[----:B------:R-:W-:Y:S10]  /*3750*/  RET.REL.NODEC R6 `(_Z25multi_tensor_apply_kernelI18TensorListMetadataILi5EE25DistAdamCapturableFunctorIN3c108BFloat16ENS3_4HalfEfEJPfffPiifS7_10adamMode_tfEEvlPViT_T0_DpT1_) ;  /* 0xffffffc806287950 */ /* 0x000ff40003c3ffff */
.L_x_185:
        /* <DEDUP_REMOVED lines=10> */
.L_x_932:


//--------------------- .text._Z25multi_tensor_apply_kernelI18TensorListMetadataILi5EE25DistAdamCapturableFunctorIN3c108BFloat16EfS4_EJPfffPiifS6_10adamMode_tfEEvlPViT_T0_DpT1_ --------------------------
	.section	.text._Z25multi_tensor_apply_kernelI18TensorListMetadataILi5EE25DistAdamCapturableFunctorIN3c108BFloat16EfS4_EJPfffPiifS6_10adamMode_tfEEvlPViT_T0_DpT1_,"ax",@progbits
	.align	128
        .global         _Z25multi_tensor_apply_kernelI18TensorListMetadataILi5EE25DistAdamCapturableFunctorIN3c108BFloat16EfS4_EJPfffPiifS6_10adamMode_tfEEvlPViT_T0_DpT1_
        .type           _Z25multi_tensor_apply_kernelI18TensorListMetadataILi5EE25DistAdamCapturableFunctorIN3c108BFloat16EfS4_EJPfffPiifS6_10adamMode_tfEEvlPViT_T0_DpT1_,@function
        .size           _Z25multi_tensor_apply_kernelI18TensorListMetadataILi5EE25DistAdamCapturableFunctorIN3c108BFloat16EfS4_EJPfffPiifS6_10adamMode_tfEEvlPViT_T0_DpT1_,(.L_x_933 - _Z25multi_tensor_apply_kernelI18TensorListMetadataILi5EE25DistAdamCapturableFunctorIN3c108BFloat16EfS4_EJPfffPiifS6_10adamMode_tfEEvlPViT_T0_DpT1_)
        .other          _Z25multi_tensor_apply_kernelI18TensorListMetadataILi5EE25DistAdamCapturableFunctorIN3c108BFloat16EfS4_EJPfffPiifS6_10adamMode_tfEEvlPViT_T0_DpT1_,@"STO_CUDA_ENTRY STV_DEFAULT"
_Z25multi_tensor_apply_kernelI18TensorListMetadataILi5EE25DistAdamCapturableFunctorIN3c108BFloat16EfS4_EJPfffPiifS6_10adamMode_tfEEvlPViT_T0_DpT1_:
.text._Z25multi_tensor_apply_kernelI18TensorListMetadataILi5EE25DistAdamCapturableFunctorIN3c108BFloat16EfS4_EJPfffPiifS6_10adamMode_tfEEvlPViT_T0_DpT1_:
        /* <DEDUP_REMOVED lines=21> */
.L_x_186:
        /* <DEDUP_REMOVED lines=20> */
.L_x_187:
        /* <DEDUP_REMOVED lines=20> */
.L_x_188:
        /* <DEDUP_REMOVED lines=21> */
.L_x_189:
        /* <DEDUP_REMOVED lines=32> */
[----:B0-----:R-:W-:Y:S05]  /*0720*/  CALL.REL.NOINC `($_Z25multi_tensor_apply_kernelI18TensorListMetadataILi5EE25DistAdamCapturableFunctorIN3c108BFloat16EfS4_EJPfffPiifS6_10adamMode_tfEEvlPViT_T0_DpT1_$__internal_accurate_pow) ;  /* 0x0000002400147944 */ /* 0x001fea0003c00000 */
        /* <DEDUP_REMOVED lines=22> */
.L_x_191:
[----:B------:R-:W-:Y:S01]  /*0890*/  ISETP.GE.AND P2, PT, R3, RZ, PT ;  /* 0x000000ff0300720c */ /* 0x000fe20003f46270 */
[----:B------:R-:W-:Y:S01]  /*08a0*/  DSETP.NEU.AND P1, PT, |R2|, 0.5, !P0 ;  /* 0x3fe000000200742a */ /* 0x000fe2000472d200 */
[----:B------:R-:W-:-:S05]  /*08b0*/  IMAD.MOV.U32 R4, RZ, RZ, RZ ;  /* 0x000000ffff047224 */ /* 0x000fca00078e00ff */
[----:B0-----:R-:W-:-:S06]  /*08c0*/  SEL R5, R9, RZ, P1 ;  /* 0x000000ff09057207 */ /* 0x001fcc0000800000 */
[----:B------:R-:W-:-:S07]  /*08d0*/  @!P2 LOP3.LUT R5, R5, 0x7ff00000, RZ, 0xfc, !PT ;  /* 0x7ff000000505a812 */ /* 0x000fce00078efcff */
.L_x_192:
        /* <DEDUP_REMOVED lines=17> */
.L_x_195:
        /* <DEDUP_REMOVED lines=10> */
.L_x_194:
[----:B------:R-:W-:-:S11]  /*0a90*/  DADD R4, R2, R8 ;  /* 0x0000000002047229 */ /* 0x000fd60000000008 */
.L_x_193:
        /* <DEDUP_REMOVED lines=9> */
[----:B------:R-:W-:Y:S05]  /*0b30*/  CALL.REL.NOINC `($_Z25multi_tensor_apply_kernelI18TensorListMetadataILi5EE25DistAdamCapturableFunctorIN3c108BFloat16EfS4_EJPfffPiifS6_10adamMode_tfEEvlPViT_T0_DpT1_$__internal_accurate_pow) ;  /* 0x0000002000107944 */ /* 0x000fea0003c00000 */
        /* <DEDUP_REMOVED lines=19> */
.L_x_196:
[----:B------:R-:W-:Y:S01]  /*0c70*/  ISETP.GE.AND P1, PT, R3, RZ, PT ;  /* 0x000000ff0300720c */ /* 0x000fe20003f26270 */
[----:B------:R-:W-:Y:S01]  /*0c80*/  DSETP.NEU.AND P0, PT, |R2|, 0.5, !P0 ;  /* 0x3fe000000200742a */ /* 0x000fe2000470d200 */
[----:B------:R-:W-:-:S05]  /*0c90*/  IMAD.MOV.U32 R6, RZ, RZ, RZ ;  /* 0x000000ffff067224 */ /* 0x000fca00078e00ff */
[----:B0-----:R-:W-:Y:S02]  /*0ca0*/  SEL R7, R11, RZ, P0 ;  /* 0x000000ff0b077207 */ /* 0x001fe40000000000 */
[----:B------:R-:W-:-:S04]  /*0cb0*/  SEL R24, RZ, 0x1, !P0 ;  /* 0x00000001ff187807 */ /* 0x000fc80004000000 */
[----:B------:R-:W-:-:S07]  /*0cc0*/  @!P1 LOP3.LUT R7, R7, 0x7ff00000, RZ, 0xfc, !PT ;  /* 0x7ff0000007079812 */ /* 0x000fce00078efcff */
.L_x_197:
        /* <DEDUP_REMOVED lines=17> */
.L_x_200:
        /* <DEDUP_REMOVED lines=11> */
.L_x_199:
[----:B------:R-:W-:-:S11]  /*0e90*/  DADD R6, R2, R10 ;  /* 0x0000000002067229 */ /* 0x000fd6000000000a */
.L_x_198:
        /* <DEDUP_REMOVED lines=17> */
.L_x_190:
        /* <DEDUP_REMOVED lines=9> */
[----:B------:R-:W-:Y:S02]  /*1040*/  IMAD R2, R5, 0x4, R4 ;  /* 0x0000000405027824 */ /* 0x000fe400078e0204 */
[----:B---3--:R-:W-:-:S05]  /*1050*/  IMAD.SHL.U32 R32, R32, 0x4, RZ ;  /* 0x0000000420207824 */ /* 0x008fca00078e00ff */
[----:B------:R-:W3:Y:S01]  /*1060*/  LDC R2, c[0x0][R2+0x8f0] ;  /* 0x00023c0002027b82 */ /* 0x000ee20000000800 */
[----:B-1----:R-:W-:-:S07]  /*1070*/  IMAD R3, R3, 0x8, R4 ;  /* 0x0000000803037824 */ /* 0x002fce00078e0204 */
[----:B------:R-:W2:Y:S01]  /*1080*/  LDC R4, c[0x0][R3+0x6c0] ;  /* 0x0001b00003047b82 */ /* 0x000ea20000000800 */
[----:B---3--:R-:W-:-:S07]  /*1090*/  IMAD R27, R2, UR4, RZ ;  /* 0x00000004021b7c24 */ /* 0x008fce000f8e02ff */
[----:B------:R1:W3:Y:S08]  /*10a0*/  LDC.64 R22, c[0x0][R3+0x210] ;  /* 0x0000840003167b82 */ /* 0x0002f00000000a00 */
[----:B------:R1:W4:Y:S08]  /*10b0*/  LDC.64 R20, c[0x0][R3+0x300] ;  /* 0x0000c00003147b82 */ /* 0x0003300000000a00 */
[----:B------:R1:W0:Y:S01]  /*10c0*/  LDC.64 R18, c[0x0][R3+0x3f0] ;  /* 0x0000fc0003127b82 */ /* 0x0002220000000a00 */
[----:B--2---:R-:W-:-:S02]  /*10d0*/  VIADDMNMX R29, R4, -R27, UR4, PT ;  /* 0x00000004041d7e46 */ /* 0x004fc4000b80091b */
[----:B------:R-:W-:Y:S02]  /*10e0*/  PRMT R4, RZ, 0x7610, R4 ;  /* 0x00007610ff047816 */ /* 0x000fe40000000004 */
[----:B------:R-:W-:Y:S02]  /*10f0*/  LOP3.LUT P0, RZ, R29, 0x3, RZ, 0xc0, !PT ;  /* 0x000000031dff7812 */ /* 0x000fe4000780c0ff */
[----:B------:R-:W-:Y:S01]  /*1100*/  ISETP.GE.AND P2, PT, R32, R29, PT ;  /* 0x0000001d2000720c */ /* 0x000fe20003f46270 */
[----:B------:R1:W2:Y:S08]  /*1110*/  LDC.64 R14, c[0x0][R3+0x4e0] ;  /* 0x00013800030e7b82 */ /* 0x0002b00000000a00 */
[----:B------:R1:W0:Y:S02]  /*1120*/  LDC.64 R12, c[0x0][R3+0x5d0] ;  /* 0x00017400030c7b82 */ /* 0x0002240000000a00 */
[----:B---34-:R-:W-:Y:S05]  /*1130*/  @P0 BRA `(.L_x_201) ;  /* 0x0000000000400947 */ /* 0x018fea0003800000 */
[----:B-1----:R-:W-:-:S04]  /*1140*/  IMAD.SHL.U32 R3, R27, 0x2, RZ ;  /* 0x000000021b037824 */ /* 0x002fc800078e00ff */
[--C-:B------:R-:W-:Y:S02]  /*1150*/  IMAD.IADD R5, R22, 0x1, R3.reuse ;  /* 0x0000000116057824 */ /* 0x100fe400078e0203 */
[----:B------:R-:W-:-:S03]  /*1160*/  IMAD.IADD R2, R20, 0x1, R3 ;  /* 0x0000000114027824 */ /* 0x000fc600078e0203 */
[----:B------:R-:W-:Y:S02]  /*1170*/  LOP3.LUT P0, RZ, R5, 0x7, RZ, 0xc0, !PT ;  /* 0x0000000705ff7812 */ /* 0x000fe4000780c0ff */
[----:B------:R-:W-:-:S04]  /*1180*/  LOP3.LUT P1, RZ, R2, 0x7, RZ, 0xc0, !PT ;  /* 0x0000000702ff7812 */ /* 0x000fc8000782c0ff */
[----:B------:R-:W-:-:S13]  /*1190*/  PLOP3.LUT P0, PT, P0, P1, PT, 0xa8, 0x0 ;  /* 0x000000000000781c */ /* 0x000fda0000703570 */
[----:B------:R-:W-:Y:S05]  /*11a0*/  @P0 BRA `(.L_x_201) ;  /* 0x0000000000240947 */ /* 0x000fea0003800000 */
[----:B0-----:R-:W-:Y:S02]  /*11b0*/  IMAD.IADD R5, R18, 0x1, R3 ;  /* 0x0000000112057824 */ /* 0x001fe400078e0203 */
[----:B--2---:R-:W-:-:S03]  /*11c0*/  IMAD.U32 R2, R27, 0x4, R14 ;  /* 0x000000041b027824 */ /* 0x004fc600078e000e */
[----:B------:R-:W-:Y:S02]  /*11d0*/  LOP3.LUT P0, RZ, R5, 0x7, RZ, 0xc0, !PT ;  /* 0x0000000705ff7812 */ /* 0x000fe4000780c0ff */
[----:B------:R-:W-:-:S04]  /*11e0*/  LOP3.LUT P1, RZ, R2, 0xf, RZ, 0xc0, !PT ;  /* 0x0000000f02ff7812 */ /* 0x000fc8000782c0ff */
[----:B------:R-:W-:-:S13]  /*11f0*/  PLOP3.LUT P0, PT, P0, P1, PT, 0xa8, 0x0 ;  /* 0x000000000000781c */ /* 0x000fda0000703570 */
[----:B------:R-:W-:-:S05]  /*1200*/  @!P0 IMAD.IADD R2, R12, 0x1, R3 ;  /* 0x000000010c028824 */ /* 0x000fca00078e0203 */
[----:B------:R-:W-:-:S04]  /*1210*/  @!P0 LOP3.LUT P1, RZ, R2, 0x7, RZ, 0xc0, !PT ;  /* 0x0000000702ff8812 */ /* 0x000fc8000782c0ff */
[----:B------:R-:W-:-:S04]  /*1220*/  @!P0 SEL R2, RZ, 0x1, P1 ;  /* 0x00000001ff028807 */ /* 0x000fc80000800000 */
[----:B------:R-:W-:-:S07]  /*1230*/  @!P0 PRMT R4, R2, 0x7610, R4 ;  /* 0x0000761002048816 */ /* 0x000fce0000000004 */
.L_x_201:
[----:B------:R-:W-:Y:S05]  /*1240*/  @P2 EXIT ;  /* 0x000000000000294d */ /* 0x000fea0003800000 */
[----:B------:R-:W3:Y:S01]  /*1250*/  LDC R30, c[0x0][RZ] ;  /* 0x00000000ff1e7b82 */ /* 0x000ee20000000800 */
[----:B------:R-:W-:-:S04]  /*1260*/  PRMT R2, R4, 0x9910, RZ ;  /* 0x0000991004027816 */ /* 0x000fc800000000ff */
[----:B------:R-:W-:-:S13]  /*1270*/  ISETP.NE.AND P0, PT, R2, RZ, PT ;  /* 0x000000ff0200720c */ /* 0x000fda0003f05270 */
.L_x_207:
[----:B01----:R-:W-:Y:S02]  /*1280*/  IADD3 R5, P1, R27, R32, RZ ;  /* 0x000000201b057210 */ /* 0x003fe40007f3e0ff */
[----:B------:R-:W-:Y:S02]  /*1290*/  SHF.R.S32.HI R2, RZ, 0x1f, R32 ;  /* 0x0000001fff027819 */ /* 0x000fe40000011420 */
        /* <DEDUP_REMOVED lines=9> */
[-C--:B------:R-:W-:Y:S02]  /*1330*/  IADD3 R8, P2, R20, R31.reuse, RZ ;  /* 0x0000001f14087210 */ /* 0x080fe40007f5e0ff */
[----:B------:R-:W-:Y:S02]  /*1340*/  @P0 R2UR UR8, R16 ;  /* 0x00000000100802ca */ /* 0x000fe400000e0000 */
[----:B------:R-:W-:Y:S01]  /*1350*/  @P0 R2UR UR9, R17 ;  /* 0x00000000110902ca */ /* 0x000fe200000e0000 */
[----:B------:R-:W-:Y:S01]  /*1360*/  IMAD.X R9, R21, 0x1, R33, P2 ;  /* 0x0000000115097824 */ /* 0x000fe200010e0621 */
[----:B0-----:R-:W-:-:S04]  /*1370*/  IADD3 R2, P1, R18, R31, RZ ;  /* 0x0000001f12027210 */ /* 0x001fc80007f3e0ff */
[----:B------:R-:W4:Y:S01]  /*1380*/  @P0 LDG.E.64 R38, desc[UR6][R8.64] ;  /* 0x0000000608260981 */ /* 0x000f22000c1e1b00 */
[----:B-1----:R-:W-:-:S03]  /*1390*/  IMAD.X R3, R19, 0x1, R33, P1 ;  /* 0x0000000113037824 */ /* 0x002fc600008e0621 */
[----:B------:R-:W3:Y:S04]  /*13a0*/  @P0 LDG.E.64 R42, desc[UR4][R10.64] ;  /* 0x000000040a2a0981 */ /* 0x000ee8000c1e1b00 */
[----:B------:R-:W3:Y:S01]  /*13b0*/  @P0 LDG.E.64 R36, desc[UR8][R2.64] ;  /* 0x0000000802240981 */ /* 0x000ee2000c1e1b00 */
[----:B--2---:R-:W-:-:S04]  /*13c0*/  LEA R24, P1, R5, R14, 0x2 ;  /* 0x0000000e05187211 */ /* 0x004fc800078210ff */
[----:B------:R-:W-:-:S05]  /*13d0*/  LEA.HI.X R25, R5, R15, R4, 0x2, P1 ;  /* 0x0000000f05197211 */ /* 0x000fca00008f1404 */
[----:B-----5:R0:W5:Y:S01]  /*13e0*/  @P0 LDG.E.128 R4, desc[UR4][R24.64] ;  /* 0x0000000418040981 */ /* 0x020162000c1e1d00 */
[--C-:B----4-:R-:W-:Y:S02]  /*13f0*/  @P0 SHF.R.U64 R47, R38, 0x10, R39.reuse ;  /* 0x00000010262f0819 */ /* 0x110fe40000001227 */
[----:B------:R-:W-:Y:S02]  /*1400*/  @P0 SHF.R.U32.HI R46, RZ, 0x10, R39 ;  /* 0x00000010ff2e0819 */ /* 0x000fe40000011627 */
[--C-:B---3--:R-:W-:Y:S02]  /*1410*/  @P0 SHF.R.U64 R45, R42, 0x10, R43.reuse ;  /* 0x000000102a2d0819 */ /* 0x108fe4000000122b */
[----:B------:R-:W-:Y:S02]  /*1420*/  @P0 SHF.R.U32.HI R35, RZ, 0x10, R43 ;  /* 0x00000010ff230819 */ /* 0x000fe4000001162b */
[----:B------:R-:W-:Y:S02]  /*1430*/  @P0 PRMT R44, R43, 0x7610, R44 ;  /* 0x000076102b2c0816 */ /* 0x000fe4000000002c */
[----:B------:R-:W-:-:S02]  /*1440*/  @P0 PRMT R34, R39, 0x7610, R34 ;  /* 0x0000761027220816 */ /* 0x000fc40000000022 */
[C---:B------:R-:W-:Y:S02]  /*1450*/  @P0 SHF.R.U64 R41, R36.reuse, 0x10, R37 ;  /* 0x0000001024290819 */ /* 0x040fe40000001225 */
[----:B------:R-:W-:Y:S02]  /*1460*/  @P0 PRMT R43, R36, 0x7610, R43 ;  /* 0x00007610242b0816 */ /* 0x000fe4000000002b */
[----:B------:R-:W-:Y:S02]  /*1470*/  @P0 SHF.R.U32.HI R40, RZ, 0x10, R37 ;  /* 0x00000010ff280819 */ /* 0x000fe40000011625 */
[----:B------:R-:W-:Y:S02]  /*1480*/  @P0 PRMT R39, R47, 0x7610, R39 ;  /* 0x000076102f270816 */ /* 0x000fe40000000027 */
[----:B------:R-:W-:Y:S01]  /*1490*/  @P0 PRMT R36, R46, 0x7610, R36 ;  /* 0x000076102e240816 */ /* 0x000fe20000000024 */
[----:B0-----:R-:W-:Y:S06]  /*14a0*/  @P0 BRA `(.L_x_202) ;  /* 0x0000000400140947 */ /* 0x001fec0003800000 */
[C---:B-----5:R-:W-:Y:S01]  /*14b0*/  VIADD R4, R32.reuse, 0x1 ;  /* 0x0000000120047836 */ /* 0x060fe20000000000 */
[CC--:B------:R-:W-:Y:S01]  /*14c0*/  ISETP.GE.AND P1, PT, R32.reuse, R29.reuse, PT ;  /* 0x0000001d2000720c */ /* 0x0c0fe20003f26270 */
[C---:B------:R-:W-:Y:S02]  /*14d0*/  VIADD R6, R32.reuse, 0x2 ;  /* 0x0000000220067836 */ /* 0x040fe40000000000 */
[----:B------:R-:W-:Y:S01]  /*14e0*/  VIADD R34, R32, 0x3 ;  /* 0x0000000320227836 */ /* 0x000fe20000000000 */
[-C--:B------:R-:W-:Y:S02]  /*14f0*/  ISETP.GE.AND P2, PT, R4, R29.reuse, PT ;  /* 0x0000001d0400720c */ /* 0x080fe40003f46270 */
[-C--:B------:R-:W-:Y:S02]  /*1500*/  ISETP.GE.AND P3, PT, R6, R29.reuse, PT ;  /* 0x0000001d0600720c */ /* 0x080fe40003f66270 */
[----:B------:R-:W-:-:S05]  /*1510*/  ISETP.GE.AND P4, PT, R34, R29, PT ;  /* 0x0000001d2200720c */ /* 0x000fca0003f86270 */
[C---:B------:R-:W-:Y:S01]  /*1520*/  @!P1 R2UR UR4, R16.reuse ;  /* 0x00000000100492ca */ /* 0x040fe200000e0000 */
[----:B------:R-:W-:Y:S01]  /*1530*/  @P1 IMAD.MOV.U32 R4, RZ, RZ, RZ ;  /* 0x000000ffff041224 */ /* 0x000fe200078e00ff */
[C---:B------:R-:W-:Y:S02]  /*1540*/  @!P1 R2UR UR5, R17.reuse ;  /* 0x00000000110592ca */ /* 0x040fe400000e0000 */
[C---:B------:R-:W-:Y:S01]  /*1550*/  @!P2 R2UR UR6, R16.reuse ;  /* 0x000000001006a2ca */ /* 0x040fe200000e0000 */
[----:B------:R-:W-:Y:S01]  /*1560*/  @P2 IMAD.MOV.U32 R5, RZ, RZ, RZ ;  /* 0x000000ffff052224 */ /* 0x000fe200078e00ff */
[C---:B------:R-:W-:Y:S01]  /*1570*/  @!P2 R2UR UR7, R17.reuse ;  /* 0x000000001107a2ca */ /* 0x040fe200000e0000 */
[----:B------:R-:W-:Y:S01]  /*1580*/  @P3 IMAD.MOV.U32 R6, RZ, RZ, RZ ;  /* 0x000000ffff063224 */ /* 0x000fe200078e00ff */
[----:B------:R-:W-:Y:S01]  /*1590*/  @!P3 R2UR UR8, R16 ;  /* 0x000000001008b2ca */ /* 0x000fe200000e0000 */
[----:B------:R-:W-:Y:S01]  /*15a0*/  @P4 IMAD.MOV.U32 R7, RZ, RZ, RZ ;  /* 0x000000ffff074224 */ /* 0x000fe200078e00ff */
[----:B------:R-:W-:-:S02]  /*15b0*/  @!P3 R2UR UR9, R17 ;  /* 0x000000001109b2ca */ /* 0x000fc400000e0000 */
[C---:B------:R-:W-:Y:S02]  /*15c0*/  @!P4 R2UR UR10, R16.reuse ;  /* 0x00000000100ac2ca */ /* 0x040fe400000e0000 */
[C---:B------:R-:W-:Y:S01]  /*15d0*/  @!P4 R2UR UR11, R17.reuse ;  /* 0x00000000110bc2ca */ /* 0x040fe200000e0000 */
[----:B------:R0:W5:Y:S01]  /*15e0*/  @!P1 LDG.E R4, desc[UR4][R24.64] ;  /* 0x0000000418049981 */ /* 0x000162000c1e1900 */
[C---:B------:R-:W-:Y:S02]  /*15f0*/  @!P2 R2UR UR12, R16.reuse ;  /* 0x00000000100ca2ca */ /* 0x040fe400000e0000 */
[C---:B------:R-:W-:Y:S01]  /*1600*/  @!P2 R2UR UR13, R17.reuse ;  /* 0x00000000110da2ca */ /* 0x040fe200000e0000 */
[----:B------:R0:W5:Y:S01]  /*1610*/  @!P2 LDG.E R5, desc[UR6][R24.64+0x4] ;  /* 0x000004061805a981 */ /* 0x000162000c1e1900 */
[C---:B------:R-:W-:Y:S02]  /*1620*/  @!P1 R2UR UR6, R16.reuse ;  /* 0x00000000100692ca */ /* 0x040fe400000e0000 */
[----:B------:R-:W-:Y:S01]  /*1630*/  @!P1 R2UR UR7, R17 ;  /* 0x00000000110792ca */ /* 0x000fe200000e0000 */
[----:B------:R0:W5:Y:S01]  /*1640*/  @!P3 LDG.E R6, desc[UR8][R24.64+0x8] ;  /* 0x000008081806b981 */ /* 0x000162000c1e1900 */
[----:B------:R-:W-:-:S02]  /*1650*/  @!P1 R2UR UR8, R16 ;  /* 0x00000000100892ca */ /* 0x000fc400000e0000 */
[C---:B------:R-:W-:Y:S01]  /*1660*/  @!P1 R2UR UR9, R17.reuse ;  /* 0x00000000110992ca */ /* 0x040fe200000e0000 */
[----:B------:R0:W5:Y:S01]  /*1670*/  @!P4 LDG.E R7, desc[UR10][R24.64+0xc] ;  /* 0x00000c0a1807c981 */ /* 0x000162000c1e1900 */
        /* <DEDUP_REMOVED lines=14> */
[----:B------:R-:W-:Y:S02]  /*1760*/  @!P4 R2UR UR26, R16 ;  /* 0x00000000101ac2ca */ /* 0x000fe400000e0000 */
[----:B------:R-:W-:Y:S02]  /*1770*/  @!P4 R2UR UR27, R17 ;  /* 0x00000000111bc2ca */ /* 0x000fe400000e0000 */
[----:B------:R-:W-:-:S02]  /*1780*/  @P1 PRMT R42, RZ, 0x7610, R42 ;  /* 0x00007610ff2a1816 */ /* 0x000fc4000000002a */
[----:B------:R-:W-:Y:S02]  /*1790*/  @P1 PRMT R38, RZ, 0x7610, R38 ;  /* 0x00007610ff261816 */ /* 0x000fe40000000026 */
        /* <DEDUP_REMOVED lines=22> */
.L_x_202:
[----:B0-----:R-:W0:Y:S01]  /*1900*/  LDC.64 R24, c[0x0][0xe30] ;  /* 0x00038c00ff187b82 */ /* 0x001e220000000a00 */
[----:B------:R-:W-:Y:S01]  /*1910*/  R2UR UR4, R16 ;  /* 0x00000000100472ca */ /* 0x000fe200000e0000 */
[----:B------:R-:W-:Y:S01]  /*1920*/  ULDC.64 UR6, c[0x0][0xe18] ;  /* 0x0003860000067ab9 */ /* 0x000fe20000000a00 */
[----:B------:R-:W-:Y:S01]  /*1930*/  R2UR UR5, R17 ;  /* 0x00000000110572ca */ /* 0x000fe200000e0000 */
[----:B-----5:R-:W-:-:S12]  /*1940*/  FMUL.FTZ R4, R28, R4 ;  /* 0x000000041c047220 */ /* 0x020fd80000410000 */
[----:B0-----:R0:W5:Y:S01]  /*1950*/  LDG.E R24, desc[UR4][R24.64] ;  /* 0x0000000418187981 */ /* 0x001162000c1e1900 */
[----:B------:R-:W-:Y:S01]  /*1960*/  ULDC UR4, c[0x0][0xe38] ;  /* 0x00038e0000047ab9 */ /* 0x000fe20000000800 */
[----:B------:R-:W-:Y:S01]  /*1970*/  ULDC UR5, c[0x0][0xe3c] ;  /* 0x00038f0000057ab9 */ /* 0x000fe20000000800 */
[----:B------:R-:W-:Y:S01]  /*1980*/  ISETP.NE.AND P1, PT, RZ, UR4, PT ;  /* 0x00000004ff007c0c */ /* 0x000fe2000bf25270 */
[----:B------:R-:W-:-:S12]  /*1990*/  ULDC UR4, c[0x0][0xe2c] ;  /* 0x00038b0000047ab9 */ /* 0x000fd80000000800 */
[----:B0-----:R-:W-:Y:S05]  /*19a0*/  @!P1 BRA `(.L_x_203) ;  /* 0x00000004008c9947 */ /* 0x001fea0003800000 */
[----:B------:R-:W0:Y:S01]  /*19b0*/  MUFU.RCP R46, R26 ;  /* 0x0000001a002e7308 */ /* 0x000e220000001000 */
[----:B------:R-:W-:Y:S01]  /*19c0*/  FMUL.FTZ R47, R4, R4 ;  /* 0x00000004042f7220 */ /* 0x000fe20000410000 */
[C---:B------:R-:W-:Y:S01]  /*19d0*/  FMUL.FTZ R5, R28.reuse, R5 ;  /* 0x000000051c057220 */ /* 0x040fe20000410000 */
[----:B------:R-:W-:Y:S01]  /*19e0*/  FMUL.FTZ R6, R28, R6 ;  /* 0x000000061c067220 */ /* 0x000fe20000410000 */
[----:B------:R-:W-:Y:S02]  /*19f0*/  IMAD.U32 R25, R43, 0x10000, RZ ;  /* 0x000100002b197824 */ /* 0x000fe400078e00ff */
[----:B------:R-:W-:Y:S01]  /*1a00*/  FFMA.FTZ R48, R47, -UR7, R47 ;  /* 0x800000072f307c23 */ /* 0x000fe2000801002f */
[----:B------:R-:W-:Y:S01]  /*1a10*/  FMUL.FTZ R43, R5, R5 ;  /* 0x00000005052b7220 */ /* 0x000fe20000410000 */
[----:B------:R-:W-:Y:S01]  /*1a20*/  FMUL.FTZ R47, R6, R6 ;  /* 0x00000006062f7220 */ /* 0x000fe20000410000 */
[----:B------:R-:W-:Y:S02]  /*1a30*/  IMAD.U32 R41, R41, 0x10000, RZ ;  /* 0x0001000029297824 */ /* 0x000fe400078e00ff */
[----:B------:R-:W-:Y:S01]  /*1a40*/  FFMA.FTZ R25, R25, UR7, R48 ;  /* 0x0000000719197c23 */ /* 0x000fe20008010030 */
[----:B------:R-:W-:Y:S01]  /*1a50*/  FFMA.FTZ R48, R43, -UR7, R43 ;  /* 0x800000072b307c23 */ /* 0x000fe2000801002b */
[----:B------:R-:W-:-:S02]  /*1a60*/  IMAD.U32 R43, R37, 0x10000, RZ ;  /* 0x00010000252b7824 */ /* 0x000fc400078e00ff */
[----:B------:R-:W-:Y:S01]  /*1a70*/  FFMA.FTZ R50, R47, -UR7, R47 ;  /* 0x800000072f327c23 */ /* 0x000fe2000801002f */
[----:B------:R-:W-:Y:S01]  /*1a80*/  FMUL.FTZ R7, R28, R7 ;  /* 0x000000071c077220 */ /* 0x000fe20000410000 */
[----:B------:R-:W-:Y:S01]  /*1a90*/  FFMA.FTZ R37, R41, UR7, R48 ;  /* 0x0000000729257c23 */ /* 0x000fe20008010030 */
[----:B------:R-:W-:Y:S02]  /*1aa0*/  IMAD.U32 R40, R40, 0x10000, RZ ;  /* 0x0001000028287824 */ /* 0x000fe400078e00ff */
[----:B------:R-:W-:Y:S01]  /*1ab0*/  FFMA.FTZ R41, R43, UR7, R50 ;  /* 0x000000072b297c23 */ /* 0x000fe20008010032 */
[-C--:B0-----:R-:W-:Y:S01]  /*1ac0*/  FMUL.FTZ R49, R25, R46.reuse ;  /* 0x0000002e19317220 */ /* 0x081fe20000410000 */
[----:B------:R-:W-:Y:S01]  /*1ad0*/  FMUL.FTZ R43, R7, R7 ;  /* 0x00000007072b7220 */ /* 0x000fe20000410000 */
[-C--:B------:R-:W-:Y:S01]  /*1ae0*/  FMUL.FTZ R48, R37, R46.reuse ;  /* 0x0000002e25307220 */ /* 0x080fe20000410000 */
[----:B------:R-:W-:Y:S01]  /*1af0*/  FMUL.FTZ R47, R41, R46 ;  /* 0x0000002e292f7220 */ /* 0x000fe20000410000 */
[----:B------:R-:W-:-:S02]  /*1b00*/  IMAD.U32 R38, R38, 0x10000, RZ ;  /* 0x0001000026267824 */ /* 0x000fc400078e00ff */
[----:B------:R-:W-:Y:S01]  /*1b10*/  FFMA.FTZ R43, R43, -UR7, R43 ;  /* 0x800000072b2b7c23 */ /* 0x000fe2000801002b */
[----:B------:R-:W0:Y:S01]  /*1b20*/  MUFU.SQRT R49, R49 ;  /* 0x0000003100317308 */ /* 0x000e220000002000 */
[----:B------:R-:W-:Y:S02]  /*1b30*/  IMAD.U32 R39, R39, 0x10000, RZ ;  /* 0x0001000027277824 */ /* 0x000fe400078e00ff */
[----:B------:R-:W-:Y:S01]  /*1b40*/  FFMA.FTZ R50, R5, -UR6, R5 ;  /* 0x8000000605327c23 */ /* 0x000fe20008010005 */
[----:B------:R-:W-:Y:S01]  /*1b50*/  FFMA.FTZ R40, R40, UR7, R43 ;  /* 0x0000000728287c23 */ /* 0x000fe2000801002b */
[----:B------:R-:W-:Y:S02]  /*1b60*/  IMAD.U32 R34, R34, 0x10000, RZ ;  /* 0x0001000022227824 */ /* 0x000fe400078e00ff */
[----:B------:R-:W-:Y:S01]  /*1b70*/  FFMA.FTZ R5, R39, UR6, R50 ;  /* 0x0000000627057c23 */ /* 0x000fe20008010032 */
[----:B------:R-:W-:Y:S01]  /*1b80*/  FMUL.FTZ R43, R40, R46 ;  /* 0x0000002e282b7220 */ /* 0x000fe20000410000 */
[----:B------:R-:W1:Y:S01]  /*1b90*/  MUFU.SQRT R48, R48 ;  /* 0x0000003000307308 */ /* 0x000e620000002000 */
[----:B------:R-:W-:-:S02]  /*1ba0*/  IMAD.U32 R42, R42, 0x10000, RZ ;  /* 0x000100002a2a7824 */ /* 0x000fc400078e00ff */
[----:B------:R-:W-:Y:S02]  /*1bb0*/  IMAD.U32 R45, R45, 0x10000, RZ ;  /* 0x000100002d2d7824 */ /* 0x000fe400078e00ff */
[----:B------:R-:W-:Y:S02]  /*1bc0*/  IMAD.U32 R44, R44, 0x10000, RZ ;  /* 0x000100002c2c7824 */ /* 0x000fe400078e00ff */
[----:B------:R-:W-:Y:S01]  /*1bd0*/  IMAD.U32 R35, R35, 0x10000, RZ ;  /* 0x0001000023237824 */ /* 0x000fe200078e00ff */
[----:B------:R-:W2:Y:S01]  /*1be0*/  MUFU.SQRT R47, R47 ;  /* 0x0000002f002f7308 */ /* 0x000ea20000002000 */
[----:B0-----:R-:W-:Y:S01]  /*1bf0*/  FADD.FTZ R46, R49, UR4 ;  /* 0x00000004312e7e21 */ /* 0x001fe20008010000 */
[----:B------:R-:W-:-:S04]  /*1c00*/  FFMA.FTZ R49, R4, -UR6, R4 ;  /* 0x8000000604317c23 */ /* 0x000fc80008010004 */
[----:B------:R-:W-:Y:S01]  /*1c10*/  FFMA.FTZ R38, R38, UR6, R49 ;  /* 0x0000000626267c23 */ /* 0x000fe20008010031 */
[----:B------:R-:W-:Y:S01]  /*1c20*/  FFMA.FTZ R49, R6, -UR6, R6 ;  /* 0x8000000606317c23 */ /* 0x000fe20008010006 */
[----:B------:R-:W0:Y:S01]  /*1c30*/  MUFU.SQRT R43, R43 ;  /* 0x0000002b002b7308 */ /* 0x000e220000002000 */
[----:B-1----:R-:W-:Y:S02]  /*1c40*/  FADD.FTZ R48, R48, UR4 ;  /* 0x0000000430307e21 */ /* 0x002fe40008010000 */
[----:B------:R-:W-:-:S05]  /*1c50*/  FFMA.FTZ R6, R34, UR6, R49 ;  /* 0x0000000622067c23 */ /* 0x000fca0008010031 */
[----:B------:R-:W1:Y:S01]  /*1c60*/  MUFU.RCP R4, R0 ;  /* 0x0000000000047308 */ /* 0x000e620000001000 */
[----:B--2---:R-:W-:-:S07]  /*1c70*/  FADD.FTZ R50, R47, UR4 ;  /* 0x000000042f327e21 */ /* 0x004fce0008010000 */
[----:B------:R-:W2:Y:S01]  /*1c80*/  MUFU.RCP R46, R46 ;  /* 0x0000002e002e7308 */ /* 0x000ea20000001000 */
[----:B0-----:R-:W-:Y:S01]  /*1c90*/  FADD.FTZ R49, R43, UR4 ;  /* 0x000000042b317e21 */ /* 0x001fe20008010000 */
[----:B------:R-:W-:-:S06]  /*1ca0*/  IMAD.U32 R43, R36, 0x10000, RZ ;  /* 0x00010000242b7824 */ /* 0x000fcc00078e00ff */
[----:B------:R0:W3:Y:S01]  /*1cb0*/  MUFU.RCP R39, R48 ;  /* 0x0000003000277308 */ /* 0x0000e20000001000 */
[----:B-1----:R-:W-:Y:S01]  /*1cc0*/  FMUL.FTZ R47, R38, R4 ;  /* 0x00000004262f7220 */ /* 0x002fe20000410000 */
[----:B------:R-:W-:-:S04]  /*1cd0*/  F2FP.BF16.F32.PACK_AB R38, R25, R38 ;  /* 0x000000261926723e */ /* 0x000fc800000010ff */
[----:B------:R-:W-:Y:S02]  /*1ce0*/  PRMT R25, R38, 0x7632, R25 ;  /* 0x0000763226197816 */ /* 0x000fe40000000019 */
[----:B------:R-:W1:Y:S01]  /*1cf0*/  MUFU.RCP R34, R50 ;  /* 0x0000003200227308 */ /* 0x000e620000001000 */
[----:B--2---:R-:W-:Y:S01]  /*1d00*/  FMUL.FTZ R47, R47, R46 ;  /* 0x0000002e2f2f7220 */ /* 0x004fe20000410000 */
[----:B0-----:R-:W-:Y:S01]  /*1d10*/  FFMA.FTZ R48, R7, -UR6, R7 ;  /* 0x8000000607307c23 */ /* 0x001fe20008010007 */
[-C--:B------:R-:W-:Y:S02]  /*1d20*/  FMUL.FTZ R46, R5, R4.reuse ;  /* 0x00000004052e7220 */ /* 0x080fe40000410000 */
[----:B------:R-:W-:Y:S01]  /*1d30*/  FFMA.FTZ R47, R42, UR5, R47 ;  /* 0x000000052a2f7c23 */ /* 0x000fe2000801002f */
[----:B------:R-:W-:Y:S02]  /*1d40*/  FFMA.FTZ R7, R43, UR6, R48 ;  /* 0x000000062b077c23 */ /* 0x000fe40008010030 */
[----:B------:R0:W2:Y:S01]  /*1d50*/  MUFU.RCP R36, R49 ;  /* 0x0000003100247308 */ /* 0x0000a20000001000 */
[----:B---3--:R-:W-:Y:S01]  /*1d60*/  FMUL.FTZ R46, R46, R39 ;  /* 0x000000272e2e7220 */ /* 0x008fe20000410000 */
[----:B-----5:R-:W-:Y:S01]  /*1d70*/  FMUL.FTZ R39, R24, R47 ;  /* 0x0000002f18277220 */ /* 0x020fe20000410000 */
[----:B------:R-:W-:Y:S01]  /*1d80*/  FMUL.FTZ R47, R6, R4 ;  /* 0x00000004062f7220 */ /* 0x000fe20000410000 */
[----:B------:R-:W-:Y:S01]  /*1d90*/  F2FP.BF16.F32.PACK_AB R6, R41, R6 ;  /* 0x000000062906723e */ /* 0x000fe200000010ff */
[----:B------:R-:W-:-:S03]  /*1da0*/  FFMA.FTZ R43, R45, UR5, R46 ;  /* 0x000000052d2b7c23 */ /* 0x000fc6000801002e */
[----:B------:R-:W3:Y:S01]  /*1db0*/  F2F.BF16.F32 R39, R39 ;  /* 0x0000002700277304 */ /* 0x000ee20000202000 */
[----:B0-----:R-:W-:Y:S01]  /*1dc0*/  FMUL.FTZ R49, R7, R4 ;  /* 0x0000000407317220 */ /* 0x001fe20000410000 */
[----:B-1----:R-:W-:Y:S01]  /*1dd0*/  FMUL.FTZ R47, R47, R34 ;  /* 0x000000222f2f7220 */ /* 0x002fe20000410000 */
[----:B------:R-:W-:Y:S01]  /*1de0*/  FMUL.FTZ R43, R24, R43 ;  /* 0x0000002b182b7220 */ /* 0x000fe20000410000 */
[----:B------:R-:W-:Y:S02]  /*1df0*/  PRMT R41, R6, 0x7632, R41 ;  /* 0x0000763206297816 */ /* 0x000fe40000000029 */
[----:B------:R-:W-:Y:S01]  /*1e00*/  FFMA.FTZ R47, R44, UR5, R47 ;  /* 0x000000052c2f7c23 */ /* 0x000fe2000801002f */
[----:B--2---:R-:W-:-:S03]  /*1e10*/  FMUL.FTZ R36, R49, R36 ;  /* 0x0000002431247220 */ /* 0x004fc60000410000 */
[----:B------:R-:W-:Y:S01]  /*1e20*/  FMUL.FTZ R47, R24, R47 ;  /* 0x0000002f182f7220 */ /* 0x000fe20000410000 */
[----:B------:R-:W0:Y:S01]  /*1e30*/  F2F.BF16.F32 R43, R43 ;  /* 0x0000002b002b7304 */ /* 0x000e220000202000 */
[----:B------:R-:W-:Y:S01]  /*1e40*/  FFMA.FTZ R49, R35, UR5, R36 ;  /* 0x0000000523317c23 */ /* 0x000fe20008010024 */
[----:B---3--:R-:W-:-:S03]  /*1e50*/  IMAD.U32 R39, R39, 0x10000, RZ ;  /* 0x0001000027277824 */ /* 0x008fc600078e00ff */
[----:B------:R-:W-:-:S03]  /*1e60*/  FMUL.FTZ R24, R24, R49 ;  /* 0x0000003118187220 */ /* 0x000fc60000410000 */
[----:B------:R-:W1:Y:S01]  /*1e70*/  F2F.BF16.F32 R47, R47 ;  /* 0x0000002f002f7304 */ /* 0x000e620000202000 */
[--C-:B------:R-:W-:Y:S01]  /*1e80*/  FADD.FTZ R42, R42, -R39.reuse ;  /* 0x800000272a2a7221 */ /* 0x100fe20000010000 */
[----:B------:R-:W-:-:S04]  /*1e90*/  PRMT R39, R38, 0x7610, R39 ;  /* 0x0000761026277816 */ /* 0x000fc80000000027 */
[----:B------:R-:W-:Y:S01]  /*1ea0*/  F2FP.BF16.F32.PACK_AB R42, R5, R42 ;  /* 0x0000002a052a723e */ /* 0x000fe200000010ff */
[----:B0-----:R-:W-:Y:S01]  /*1eb0*/  IMAD.U32 R4, R43, 0x10000, RZ ;  /* 0x000100002b047824 */ /* 0x001fe200078e00ff */
[----:B------:R-:W0:Y:S01]  /*1ec0*/  F2F.BF16.F32 R24, R24 ;  /* 0x0000001800187304 */ /* 0x000e220000202000 */
[----:B------:R-:W-:Y:S02]  /*1ed0*/  PRMT R43, R6, 0x7610, R43 ;  /* 0x00007610062b7816 */ /* 0x000fe4000000002b */
[----:B------:R-:W-:Y:S01]  /*1ee0*/  FADD.FTZ R4, R45, -R4 ;  /* 0x800000042d047221 */ /* 0x000fe20000010000 */
[----:B------:R-:W-:Y:S01]  /*1ef0*/  PRMT R45, R42, 0x7632, R45 ;  /* 0x000076322a2d7816 */ /* 0x000fe2000000002d */
[----:B-1----:R-:W-:-:S03]  /*1f00*/  IMAD.U32 R49, R47, 0x10000, RZ ;  /* 0x000100002f317824 */ /* 0x002fc600078e00ff */
[----:B------:R-:W-:Y:S01]  /*1f10*/  F2FP.BF16.F32.PACK_AB R4, R4, R37 ;  /* 0x000000250404723e */ /* 0x000fe200000010ff */
[----:B------:R-:W-:-:S03]  /*1f20*/  FADD.FTZ R44, R44, -R49 ;  /* 0x800000312c2c7221 */ /* 0x000fc60000010000 */
[----:B------:R-:W-:Y:S01]  /*1f30*/  PRMT R37, R4, 0x7632, R37 ;  /* 0x0000763204257816 */ /* 0x000fe20000000025 */
[----:B0-----:R-:W-:Y:S01]  /*1f40*/  IMAD.U32 R34, R24, 0x10000, RZ ;  /* 0x0001000018227824 */ /* 0x001fe200078e00ff */
[----:B------:R-:W-:Y:S02]  /*1f50*/  F2FP.BF16.F32.PACK_AB R44, R7, R44 ;  /* 0x0000002c072c723e */ /* 0x000fe400000010ff */
[----:B------:R-:W-:Y:S01]  /*1f60*/  PRMT R7, R4, 0x7610, R7 ;  /* 0x0000761004077816 */ /* 0x000fe20000000007 */
[----:B------:R-:W-:Y:S01]  /*1f70*/  FADD.FTZ R47, R35, -R34 ;  /* 0x80000022232f7221 */ /* 0x000fe20000010000 */
[----:B------:R-:W-:Y:S02]  /*1f80*/  PRMT R35, R42, 0x7610, R35 ;  /* 0x000076102a237816 */ /* 0x000fe40000000023 */
[----:B------:R-:W-:Y:S02]  /*1f90*/  PRMT R6, R44, 0x7632, R6 ;  /* 0x000076322c067816 */ /* 0x000fe40000000006 */
[----:B------:R-:W-:-:S02]  /*1fa0*/  F2FP.BF16.F32.PACK_AB R24, R47, R40 ;  /* 0x000000282f18723e */ /* 0x000fc400000010ff */
[----:B------:R-:W-:Y:S02]  /*1fb0*/  PRMT R47, R44, 0x7610, R47 ;  /* 0x000076102c2f7816 */ /* 0x000fe4000000002f */
[----:B------:R-:W-:Y:S01]  /*1fc0*/  PRMT R49, R24, 0x7632, R49 ;  /* 0x0000763218317816 */ /* 0x000fe20000000031 */
[----:B------:R-:W-:Y:S06]  /*1fd0*/  BRA `(.L_x_204) ;  /* 0x0000000400887947 */ /* 0x000fec0003800000 */
.L_x_203:
[----:B------:R-:W-:Y:S01]  /*1fe0*/  IMAD.U32 R45, R45, 0x10000, RZ ;  /* 0x000100002d2d7824 */ /* 0x000fe200078e00ff */
[----:B------:R-:W0:Y:S01]  /*1ff0*/  MUFU.RCP R46, R26 ;  /* 0x0000001a002e7308 */ /* 0x000e220000001000 */
[----:B------:R-:W-:Y:S02]  /*2000*/  IMAD.U32 R25, R42, 0x10000, RZ ;  /* 0x000100002a197824 */ /* 0x000fe400078e00ff */
[----:B------:R-:W-:Y:S01]  /*2010*/  FMUL.FTZ R47, R45, UR5 ;  /* 0x000000052d2f7c20 */ /* 0x000fe20008410000 */
[----:B------:R-:W-:Y:S02]  /*2020*/  IMAD.U32 R48, R41, 0x10000, RZ ;  /* 0x0001000029307824 */ /* 0x000fe400078e00ff */
[----:B------:R-:W-:Y:S01]  /*2030*/  FFMA.FTZ R4, R25, UR5, R4 ;  /* 0x0000000519047c23 */ /* 0x000fe20008010004 */
[----:B------:R-:W-:Y:S02]  /*2040*/  IMAD.U32 R44, R44, 0x10000, RZ ;  /* 0x000100002c2c7824 */ /* 0x000fe400078e00ff */
[----:B------:R-:W-:Y:S01]  /*2050*/  FFMA.FTZ R5, R28, R5, R47 ;  /* 0x000000051c057223 */ /* 0x000fe2000001002f */
[----:B------:R-:W-:-:S02]  /*2060*/  IMAD.U32 R47, R43, 0x10000, RZ ;  /* 0x000100002b2f7824 */ /* 0x000fc400078e00ff */
[----:B------:R-:W-:Y:S01]  /*2070*/  FMUL.FTZ R42, R4, R4 ;  /* 0x00000004042a7220 */ /* 0x000fe20000410000 */
[----:B------:R-:W-:Y:S01]  /*2080*/  FMUL.FTZ R49, R44, UR5 ;  /* 0x000000052c317c20 */ /* 0x000fe20008410000 */
[----:B------:R-:W-:Y:S01]  /*2090*/  FMUL.FTZ R43, R5, R5 ;  /* 0x00000005052b7220 */ /* 0x000fe20000410000 */
[----:B------:R-:W-:Y:S02]  /*20a0*/  IMAD.U32 R40, R40, 0x10000, RZ ;  /* 0x0001000028287824 */ /* 0x000fe400078e00ff */
[----:B------:R-:W-:Y:S01]  /*20b0*/  FFMA.FTZ R42, R42, -UR7, R42 ;  /* 0x800000072a2a7c23 */ /* 0x000fe2000801002a */
[----:B------:R-:W-:Y:S01]  /*20c0*/  FFMA.FTZ R6, R28, R6, R49 ;  /* 0x000000061c067223 */ /* 0x000fe20000010031 */
[----:B------:R-:W-:Y:S01]  /*20d0*/  FFMA.FTZ R43, R43, -UR7, R43 ;  /* 0x800000072b2b7c23 */ /* 0x000fe2000801002b */
[----:B------:R-:W-:Y:S02]  /*20e0*/  IMAD.U32 R50, R39, 0x10000, RZ ;  /* 0x0001000027327824 */ /* 0x000fe400078e00ff */
[----:B------:R-:W-:Y:S01]  /*20f0*/  FFMA.FTZ R41, R47, UR7, R42 ;  /* 0x000000072f297c23 */ /* 0x000fe2000801002a */
[----:B------:R-:W-:-:S02]  /*2100*/  IMAD.U32 R42, R35, 0x10000, RZ ;  /* 0x00010000232a7824 */ /* 0x000fc400078e00ff */
[----:B------:R-:W-:Y:S01]  /*2110*/  FFMA.FTZ R35, R48, UR7, R43 ;  /* 0x0000000730237c23 */ /* 0x000fe2000801002b */
[----:B------:R-:W-:Y:S02]  /*2120*/  IMAD.U32 R48, R37, 0x10000, RZ ;  /* 0x0001000025307824 */ /* 0x000fe400078e00ff */
[----:B------:R-:W-:Y:S01]  /*2130*/  FMUL.FTZ R43, R6, R6 ;  /* 0x00000006062b7220 */ /* 0x000fe20000410000 */
[----:B------:R-:W-:Y:S01]  /*2140*/  FMUL.FTZ R37, R42, UR5 ;  /* 0x000000052a257c20 */ /* 0x000fe20008410000 */
[-C--:B0-----:R-:W-:Y:S01]  /*2150*/  FMUL.FTZ R49, R41, R46.reuse ;  /* 0x0000002e29317220 */ /* 0x081fe20000410000 */
[----:B------:R-:W-:Y:S01]  /*2160*/  FFMA.FTZ R5, R5, -UR6, R5 ;  /* 0x8000000605057c23 */ /* 0x000fe20008010005 */
[----:B------:R-:W-:Y:S01]  /*2170*/  FFMA.FTZ R43, R43, -UR7, R43 ;  /* 0x800000072b2b7c23 */ /* 0x000fe2000801002b */
[----:B------:R-:W-:Y:S01]  /*2180*/  FFMA.FTZ R37, R28, R7, R37 ;  /* 0x000000071c257223 */ /* 0x000fe20000010025 */
[----:B------:R-:W-:Y:S01]  /*2190*/  FFMA.FTZ R6, R6, -UR6, R6 ;  /* 0x8000000606067c23 */ /* 0x000fe20008010006 */
[----:B------:R-:W-:Y:S01]  /*21a0*/  FFMA.FTZ R5, R50, UR6, R5 ;  /* 0x0000000632057c23 */ /* 0x000fe20008010005 */
[----:B------:R-:W-:Y:S01]  /*21b0*/  FFMA.FTZ R43, R48, UR7, R43 ;  /* 0x00000007302b7c23 */ /* 0x000fe2000801002b */
[----:B------:R-:W-:Y:S01]  /*21c0*/  FMUL.FTZ R7, R37, R37 ;  /* 0x0000002525077220 */ /* 0x000fe20000410000 */
[----:B------:R-:W0:Y:S01]  /*21d0*/  MUFU.SQRT R49, R49 ;  /* 0x0000003100317308 */ /* 0x000e220000002000 */
[-C--:B------:R-:W-:Y:S01]  /*21e0*/  FMUL.FTZ R48, R35, R46.reuse ;  /* 0x0000002e23307220 */ /* 0x080fe20000410000 */
[----:B------:R-:W-:Y:S01]  /*21f0*/  FMUL.FTZ R47, R43, R46 ;  /* 0x0000002e2b2f7220 */ /* 0x000fe20000410000 */
[----:B------:R-:W-:Y:S01]  /*2200*/  FFMA.FTZ R7, R7, -UR7, R7 ;  /* 0x8000000707077c23 */ /* 0x000fe20008010007 */
[----:B------:R-:W-:-:S03]  /*2210*/  FFMA.FTZ R37, R37, -UR6, R37 ;  /* 0x8000000625257c23 */ /* 0x000fc60008010025 */
[----:B------:R-:W-:Y:S01]  /*2220*/  FFMA.FTZ R7, R40, UR7, R7 ;  /* 0x0000000728077c23 */ /* 0x000fe20008010007 */
[----:B------:R-:W1:Y:S03]  /*2230*/  MUFU.SQRT R48, R48 ;  /* 0x0000003000307308 */ /* 0x000e660000002000 */
[----:B------:R-:W-:-:S05]  /*2240*/  FMUL.FTZ R40, R7, R46 ;  /* 0x0000002e07287220 */ /* 0x000fca0000410000 */
[----:B------:R-:W2:Y:S01]  /*2250*/  MUFU.SQRT R47, R47 ;  /* 0x0000002f002f7308 */ /* 0x000ea20000002000 */
[----:B0-----:R-:W-:Y:S01]  /*2260*/  FADD.FTZ R46, R49, UR4 ;  /* 0x00000004312e7e21 */ /* 0x001fe20008010000 */
[----:B------:R-:W-:Y:S02]  /*2270*/  IMAD.U32 R49, R38, 0x10000, RZ ;  /* 0x0001000026317824 */ /* 0x000fe400078e00ff */
[----:B------:R-:W-:-:S04]  /*2280*/  FFMA.FTZ R38, R4, -UR6, R4 ;  /* 0x8000000604267c23 */ /* 0x000fc80008010004 */
[----:B------:R-:W-:Y:S01]  /*2290*/  FFMA.FTZ R38, R49, UR6, R38 ;  /* 0x0000000631267c23 */ /* 0x000fe20008010026 */
[----:B------:R-:W0:Y:S01]  /*22a0*/  MUFU.SQRT R40, R40 ;  /* 0x0000002800287308 */ /* 0x000e220000002000 */
[----:B------:R-:W-:Y:S02]  /*22b0*/  IMAD.U32 R49, R34, 0x10000, RZ ;  /* 0x0001000022317824 */ /* 0x000fe400078e00ff */
[----:B-1----:R-:W-:Y:S01]  /*22c0*/  FADD.FTZ R39, R48, UR4 ;  /* 0x0000000430277e21 */ /* 0x002fe20008010000 */
[----:B------:R-:W-:Y:S02]  /*22d0*/  IMAD.U32 R48, R36, 0x10000, RZ ;  /* 0x0001000024307824 */ /* 0x000fe400078e00ff */
[----:B------:R-:W-:Y:S02]  /*22e0*/  FFMA.FTZ R6, R49, UR6, R6 ;  /* 0x0000000631067c23 */ /* 0x000fe40008010006 */
[----:B------:R-:W-:Y:S01]  /*22f0*/  FFMA.FTZ R37, R48, UR6, R37 ;  /* 0x0000000630257c23 */ /* 0x000fe20008010025 */
[----:B------:R-:W1:Y:S01]  /*2300*/  MUFU.RCP R4, R0 ;  /* 0x0000000000047308 */ /* 0x000e620000001000 */
[----:B--2---:R-:W-:Y:S01]  /*2310*/  FADD.FTZ R34, R47, UR4 ;  /* 0x000000042f227e21 */ /* 0x004fe20008010000 */
[----:B------:R-:W-:-:S06]  /*2320*/  F2FP.BF16.F32.PACK_AB R43, R43, R6 ;  /* 0x000000062b2b723e */ /* 0x000fcc00000010ff */
[----:B------:R-:W2:Y:S01]  /*2330*/  MUFU.RCP R46, R46 ;  /* 0x0000002e002e7308 */ /* 0x000ea20000001000 */
[----:B0-----:R-:W-:-:S07]  /*2340*/  FADD.FTZ R40, R40, UR4 ;  /* 0x0000000428287e21 */ /* 0x001fce0008010000 */
[----:B------:R-:W0:Y:S01]  /*2350*/  MUFU.RCP R39, R39 ;  /* 0x0000002700277308 */ /* 0x000e220000001000 */
[-C--:B-1----:R-:W-:Y:S01]  /*2360*/  FMUL.FTZ R47, R38, R4.reuse ;  /* 0x00000004262f7220 */ /* 0x082fe20000410000 */
[----:B------:R-:W-:Y:S01]  /*2370*/  FMUL.FTZ R49, R37, R4 ;  /* 0x0000000425317220 */ /* 0x000fe20000410000 */
[----:B------:R-:W-:Y:S02]  /*2380*/  F2FP.BF16.F32.PACK_AB R38, R41, R38 ;  /* 0x000000262926723e */ /* 0x000fe400000010ff */
[----:B------:R-:W-:-:S03]  /*2390*/  PRMT R41, R43, 0x7632, R41 ;  /* 0x000076322b297816 */ /* 0x000fc60000000029 */
[----:B------:R-:W1:Y:S01]  /*23a0*/  MUFU.RCP R34, R34 ;  /* 0x0000002200227308 */ /* 0x000e620000001000 */
[----:B--2---:R-:W-:Y:S01]  /*23b0*/  FMUL.FTZ R47, R47, R46 ;  /* 0x0000002e2f2f7220 */ /* 0x004fe20000410000 */
[----:B------:R-:W-:-:S03]  /*23c0*/  FMUL.FTZ R46, R5, R4 ;  /* 0x00000004052e7220 */ /* 0x000fc60000410000 */
[----:B-----5:R-:W-:Y:S01]  /*23d0*/  FMUL.FTZ R36, R24, R47 ;  /* 0x0000002f18247220 */ /* 0x020fe20000410000 */
[----:B------:R-:W-:Y:S02]  /*23e0*/  FMUL.FTZ R47, R6, R4 ;  /* 0x00000004062f7220 */ /* 0x000fe40000410000 */
[----:B------:R-:W2:Y:S01]  /*23f0*/  MUFU.RCP R40, R40 ;  /* 0x0000002800287308 */ /* 0x000ea20000001000 */
[----:B0-----:R-:W-:-:S04]  /*2400*/  FMUL.FTZ R39, R46, R39 ;  /* 0x000000272e277220 */ /* 0x001fc80000410000 */
[----:B------:R-:W-:-:S03]  /*2410*/  FMUL.FTZ R39, R24, R39 ;  /* 0x0000002718277220 */ /* 0x000fc60000410000 */
[----:B------:R-:W0:Y:S01]  /*2420*/  F2F.BF16.F32 R36, R36 ;  /* 0x0000002400247304 */ /* 0x000e220000202000 */
[----:B-1----:R-:W-:-:S04]  /*2430*/  FMUL.FTZ R47, R47, R34 ;  /* 0x000000222f2f7220 */ /* 0x002fc80000410000 */
[----:B------:R-:W-:-:S03]  /*2440*/  FMUL.FTZ R47, R24, R47 ;  /* 0x0000002f182f7220 */ /* 0x000fc60000410000 */
[----:B------:R-:W1:Y:S01]  /*2450*/  F2F.BF16.F32 R39, R39 ;  /* 0x0000002700277304 */ /* 0x000e620000202000 */
[----:B--2---:R-:W-:-:S04]  /*2460*/  FMUL.FTZ R49, R49, R40 ;  /* 0x0000002831317220 */ /* 0x004fc80000410000 */
[----:B------:R-:W-:Y:S01]  /*2470*/  FMUL.FTZ R24, R24, R49 ;  /* 0x0000003118187220 */ /* 0x000fe20000410000 */
[----:B0-----:R-:W-:Y:S02]  /*2480*/  IMAD.U32 R36, R36, 0x10000, RZ ;  /* 0x0001000024247824 */ /* 0x001fe400078e00ff */
[----:B------:R-:W0:Y:S02]  /*2490*/  F2F.BF16.F32 R47, R47 ;  /* 0x0000002f002f7304 */ /* 0x000e240000202000 */
[----:B------:R-:W-:Y:S01]  /*24a0*/  FADD.FTZ R36, R25, -R36 ;  /* 0x8000002419247221 */ /* 0x000fe20000010000 */
[----:B------:R-:W-:Y:S01]  /*24b0*/  PRMT R25, R38, 0x7632, R25 ;  /* 0x0000763226197816 */ /* 0x000fe20000000019 */
[----:B-1----:R-:W-:-:S04]  /*24c0*/  IMAD.U32 R4, R39, 0x10000, RZ ;  /* 0x0001000027047824 */ /* 0x002fc800078e00ff */
[----:B------:R-:W1:Y:S01]  /*24d0*/  F2F.BF16.F32 R24, R24 ;  /* 0x0000001800187304 */ /* 0x000e620000202000 */
[----:B------:R-:W-:Y:S01]  /*24e0*/  F2FP.BF16.F32.PACK_AB R36, R5, R36 ;  /* 0x000000240524723e */ /* 0x000fe200000010ff */
[----:B------:R-:W-:Y:S01]  /*24f0*/  FADD.FTZ R4, R45, -R4 ;  /* 0x800000042d047221 */ /* 0x000fe20000010000 */
[----:B------:R-:W-:Y:S02]  /*2500*/  PRMT R39, R38, 0x7610, R39 ;  /* 0x0000761026277816 */ /* 0x000fe40000000027 */
[----:B------:R-:W-:Y:S01]  /*2510*/  PRMT R45, R36, 0x7632, R45 ;  /* 0x00007632242d7816 */ /* 0x000fe2000000002d */
[----:B0-----:R-:W-:Y:S01]  /*2520*/  IMAD.U32 R49, R47, 0x10000, RZ ;  /* 0x000100002f317824 */ /* 0x001fe200078e00ff */
[----:B------:R-:W-:Y:S02]  /*2530*/  F2FP.BF16.F32.PACK_AB R4, R4, R35 ;  /* 0x000000230404723e */ /* 0x000fe400000010ff */
[----:B------:R-:W-:Y:S01]  /*2540*/  PRMT R35, R36, 0x7610, R35 ;  /* 0x0000761024237816 */ /* 0x000fe20000000023 */
[----:B------:R-:W-:Y:S01]  /*2550*/  FADD.FTZ R44, R44, -R49 ;  /* 0x800000312c2c7221 */ /* 0x000fe20000010000 */
[----:B-1----:R-:W-:-:S04]  /*2560*/  IMAD.U32 R51, R24, 0x10000, RZ ;  /* 0x0001000018337824 */ /* 0x002fc800078e00ff */
[----:B------:R-:W-:Y:S02]  /*2570*/  F2FP.BF16.F32.PACK_AB R44, R37, R44 ;  /* 0x0000002c252c723e */ /* 0x000fe400000010ff */
[----:B------:R-:W-:Y:S01]  /*2580*/  PRMT R37, R4, 0x7632, R37 ;  /* 0x0000763204257816 */ /* 0x000fe20000000025 */
[----:B------:R-:W-:Y:S01]  /*2590*/  FADD.FTZ R42, R42, -R51 ;  /* 0x800000332a2a7221 */ /* 0x000fe20000010000 */
[C---:B------:R-:W-:Y:S02]  /*25a0*/  PRMT R6, R44.reuse, 0x7632, R6 ;  /* 0x000076322c067816 */ /* 0x040fe40000000006 */
[----:B------:R-:W-:Y:S02]  /*25b0*/  PRMT R47, R44, 0x7610, R47 ;  /* 0x000076102c2f7816 */ /* 0x000fe4000000002f */
[----:B------:R-:W-:Y:S02]  /*25c0*/  F2FP.BF16.F32.PACK_AB R42, R42, R7 ;  /* 0x000000072a2a723e */ /* 0x000fe400000010ff */
[----:B------:R-:W-:-:S02]  /*25d0*/  PRMT R7, R4, 0x7610, R7 ;  /* 0x0000761004077816 */ /* 0x000fc40000000007 */
[C---:B------:R-:W-:Y:S02]  /*25e0*/  PRMT R49, R42.reuse, 0x7632, R49 ;  /* 0x000076322a317816 */ /* 0x040fe40000000031 */
[----:B------:R-:W-:-:S07]  /*25f0*/  PRMT R24, R42, 0x7610, R24 ;  /* 0x000076102a187816 */ /* 0x000fce0000000018 */
.L_x_204:
        /* <DEDUP_REMOVED lines=31> */
.L_x_205:
        /* <DEDUP_REMOVED lines=53> */
.L_x_206:
[----:B------:R-:W-:-:S05]  /*2b40*/  IMAD R32, R30, 0x4, R32 ;  /* 0x000000041e207824 */ /* 0x000fca00078e0220 */
[----:B------:R-:W-:-:S13]  /*2b50*/  ISETP.GE.AND P1, PT, R32, R29, PT ;  /* 0x0000001d2000720c */ /* 0x000fda0003f26270 */
[----:B------:R-:W-:Y:S05]  /*2b60*/  @!P1 BRA `(.L_x_207) ;  /* 0xffffffe400c49947 */ /* 0x000fea000383ffff */
[----:B------:R-:W-:Y:S05]  /*2b70*/  EXIT ;  /* 0x000000000000794d */ /* 0x000fea0003800000 */
        .type           $_Z25multi_tensor_apply_kernelI18TensorListMetadataILi5EE25DistAdamCapturableFunctorIN3c108BFloat16EfS4_EJPfffPiifS6_10adamMode_tfEEvlPViT_T0_DpT1_$__internal_accurate_pow,@function
        .size           $_Z25multi_tensor_apply_kernelI18TensorListMetadataILi5EE25DistAdamCapturableFunctorIN3c108BFloat16EfS4_EJPfffPiifS6_10adamMode_tfEEvlPViT_T0_DpT1_$__internal_accurate_pow,(.L_x_933 - $_Z25multi_tensor_apply_kernelI18TensorListMetadataILi5EE25DistAdamCapturableFunctorIN3c108BFloat16EfS4_EJPfffPiifS6_10adamMode_tfEEvlPViT_T0_DpT1_$__internal_accurate_pow)
$_Z25multi_tensor_apply_kernelI18TensorListMetadataILi5EE25DistAdamCapturableFunctorIN3c108BFloat16EfS4_EJPfffPiifS6_10adamMode_tfEEvlPViT_T0_DpT1_$__internal_accurate_pow:
        /* <DEDUP_REMOVED lines=172> */
.L_x_208:
[----:B------:R-:W-:Y:S01]  /*3640*/  DSETP.NEU.AND P1, PT, |R18|, +INF , PT ;  /* 0x7ff000001200742a */ /* 0x000fe20003f2d200 */
[----:B------:R-:W-:Y:S01]  /*3650*/  IMAD.MOV.U32 R7, RZ, RZ, 0x0 ;  /* 0x00000000ff077424 */ /* 0x000fe200078e00ff */
[----:B------:R-:W-:-:S12]  /*3660*/  DADD R8, R10, R8 ;  /* 0x000000000a087229 */ /* 0x000fd80000000008 */
[----:B------:R-:W-:Y:S01]  /*3670*/  @P1 DFMA R18, R8, R18, R18 ;  /* 0x000000120812122b */ /* 0x000fe20000000012 */
[----:B------:R-:W-:Y:S10]  /*3680*/  RET.REL.NODEC R6 `(_Z25multi_tensor_apply_kernelI18TensorListMetadataILi5EE25DistAdamCapturableFunctorIN3c108BFloat16EfS4_EJPfffPiifS6_10adamMode_tfEEvlPViT_T0_DpT1_) ;  /* 0xffffffc8065c7950 */ /* 0x000ff40003c3ffff */
.L_x_209:
        /* <DEDUP_REMOVED lines=15> */
.L_x_933:


//--------------------- .text._Z25multi_tensor_apply_kernelI18TensorListMetadataILi5EE25DistAdamCapturableFunctorIN3c108BFloat16EfNS3_4HalfEEJPfffPiifS7_10adamMode_tfEEvlPViT_T0_DpT1_ --------------------------
	.section	.text._Z25multi_tensor_apply_kernelI18TensorListMetadataILi5EE25DistAdamCapturableFunctorIN3c108BFloat16EfNS3_4HalfEEJPfffPiifS7_10adamMode_tfEEvlPViT_T0_DpT1_,"ax",@progbits
	.align	128
        .global         _Z25multi_tensor_apply_kernelI18TensorListMetadataILi5EE25DistAdamCapturableFunctorIN3c108BFloat16EfNS3_4HalfEEJPfffPiifS7_10adamMode_tfEEvlPViT_T0_DpT1_
        .type           _Z25multi_tensor_apply_kernelI18TensorListMetadataILi5EE25DistAdamCapturableFunctorIN3c108BFloat16EfNS3_4HalfEEJPfffPiifS7_10adamMode_tfEEvlPViT_T0_DpT1_,@function
        .size           _Z25multi_tensor_apply_kernelI18TensorListMetadataILi5EE25DistAdamCapturableFunctorIN3c108BFloat16EfNS3_4HalfEEJPfffPiifS7_10adamMode_tfEEvlPViT_T0_DpT1_,(.L_x_934 - _Z25multi_tensor_apply_kernelI18TensorListMetadataILi5EE25DistAdamCapturableFunctorIN3c108BFloat16EfNS3_4HalfEEJPfffPiifS7_10adamMode_tfEEvlPViT_T0_DpT1_)
        .other          _Z25multi_tensor_apply_kernelI18TensorListMetadataILi5EE25DistAdamCapturableFunctorIN3c108BFloat16EfNS3_4HalfEEJPfffPiifS7_10adamMode_tfEEvlPViT_T0_DpT1_,@"STO_CUDA_ENTRY STV_DEFAULT"
_Z25multi_tensor_apply_kernelI18TensorListMetadataILi5EE25DistAdamCapturableFunctorIN3c108BFloat16EfNS3_4HalfEEJPfffPiifS7_10adamMode_tfEEvlPViT_T0_DpT1_:
.text._Z25multi_tensor_apply_kernelI18TensorListMetadataILi5EE25DistAdamCapturableFunctorIN3c108BFloat16EfNS3_4HalfEEJPfffPiifS7_10adamMode_tfEEvlPViT_T0_DpT1_:
        /* <DEDUP_REMOVED lines=21> */
.L_x_210:
        /* <DEDUP_REMOVED lines=20> */
.L_x_211:
        /* <DEDUP_REMOVED lines=20> */
.L_x_212:
        /* <DEDUP_REMOVED lines=21> */
.L_x_213:
        /* <DEDUP_REMOVED lines=32> */
[----:B0-----:R-:W-:Y:S05]  /*0720*/  CALL.REL.NOINC `($_Z25multi_tensor_apply_kernelI18TensorListMetadataILi5EE25DistAdamCapturableFunctorIN3c108BFloat16EfNS3_4HalfEEJPfffPiifS7_10adamMode_tfEEvlPViT_T0_DpT1_$__internal_accurate_pow) ;  /* 0x0000002400487944 */ /* 0x001fea0003c00000 */
        /* <DEDUP_REMOVED lines=22> */
.L_x_215:
[----:B------:R-:W-:Y:S01]  /*0890*/  ISETP.GE.AND P2, PT, R3, RZ, PT ;  /* 0x000000ff0300720c */ /* 0x000fe20003f46270 */
[----:B------:R-:W-:Y:S01]  /*08a0*/  DSETP.NEU.AND P1, PT, |R2|, 0.5, !P0 ;  /* 0x3fe000000200742a */ /* 0x000fe2000472d200 */
[----:B------:R-:W-:-:S05]  /*08b0*/  IMAD.MOV.U32 R4, RZ, RZ, RZ ;  /* 0x000000ffff047224 */ /* 0x000fca00078e00ff */
[----:B0-----:R-:W-:-:S06]  /*08c0*/  SEL R5, R9, RZ, P1 ;  /* 0x000000ff09057207 */ /* 0x001fcc0000800000 */
[----:B------:R-:W-:-:S07]  /*08d0*/  @!P2 LOP3.LUT R5, R5, 0x7ff00000, RZ, 0xfc, !PT ;  /* 0x7ff000000505a812 */ /* 0x000fce00078efcff */
.L_x_216:
        /* <DEDUP_REMOVED lines=17> */
.L_x_219:
        /* <DEDUP_REMOVED lines=10> */
.L_x_218:
[----:B------:R-:W-:-:S11]  /*0a90*/  DADD R4, R2, R8 ;  /* 0x0000000002047229 */ /* 0x000fd60000000008 */
.L_x_217:
        /* <DEDUP_REMOVED lines=9> */
[----:B------:R-:W-:Y:S05]  /*0b30*/  CALL.REL.NOINC `($_Z25multi_tensor_apply_kernelI18TensorListMetadataILi5EE25DistAdamCapturableFunctorIN3c108BFloat16EfNS3_4HalfEEJPfffPiifS7_10adamMode_tfEEvlPViT_T0_DpT1_$__internal_accurate_pow) ;  /* 0x0000002000447944 */ /* 0x000fea0003c00000 */
        /* <DEDUP_REMOVED lines=19> */
.L_x_220:
[----:B------:R-:W-:Y:S01]  /*0c70*/  ISETP.GE.AND P1, PT, R3, RZ, PT ;  /* 0x000000ff0300720c */ /* 0x000fe20003f26270 */
[----:B------:R-:W-:Y:S01]  /*0c80*/  DSETP.NEU.AND P0, PT, |R2|, 0.5, !P0 ;  /* 0x3fe000000200742a */ /* 0x000fe2000470d200 */
[----:B------:R-:W-:-:S05]  /*0c90*/  IMAD.MOV.U32 R6, RZ, RZ, RZ ;  /* 0x000000ffff067224 */ /* 0x000fca00078e00ff */
[----:B0-----:R-:W-:Y:S02]  /*0ca0*/  SEL R7, R11, RZ, P0 ;  /* 0x000000ff0b077207 */ /* 0x001fe40000000000 */
[----:B------:R-:W-:-:S04]  /*0cb0*/  SEL R24, RZ, 0x1, !P0 ;  /* 0x00000001ff187807 */ /* 0x000fc80004000000 */
[----:B------:R-:W-:-:S07]  /*0cc0*/  @!P1 LOP3.LUT R7, R7, 0x7ff00000, RZ, 0xfc, !PT ;  /* 0x7ff0000007079812 */ /* 0x000fce00078efcff */
.L_x_221:
        /* <DEDUP_REMOVED lines=17> */
.L_x_224:
        /* <DEDUP_REMOVED lines=11> */
.L_x_223:
[----:B------:R-:W-:-:S11]  /*0e90*/  DADD R6, R2, R10 ;  /* 0x0000000002067229 */ /* 0x000fd6000000000a */
.L_x_222:
        /* <DEDUP_REMOVED lines=17> */
.L_x_214:
        /* <DEDUP_REMOVED lines=41> */
.L_x_225:
[----:B------:R-:W-:Y:S05]  /*1240*/  @P2 EXIT ;  /* 0x000000000000294d */ /* 0x000fea0003800000 */
[----:B------:R-:W3:Y:S01]  /*1250*/  LDC R30, c[0x0][RZ] ;  /* 0x00000000ff1e7b82 */ /* 0x000ee20000000800 */
[----:B------:R-:W-:-:S04]  /*1260*/  PRMT R2, R4, 0x9910, RZ ;  /* 0x0000991004027816 */ /* 0x000fc800000000ff */
[----:B------:R-:W-:-:S13]  /*1270*/  ISETP.NE.AND P0, PT, R2, RZ, PT ;  /* 0x000000ff0200720c */ /* 0x000fda0003f05270 */
.L_x_231:
        /* <DEDUP_REMOVED lines=14> */
[--C-:B------:R-:W-:Y:S01]  /*1360*/  IMAD.X R9, R21, 0x1, R33.reuse, P2 ;  /* 0x0000000115097824 */ /* 0x100fe200010e0621 */
[----:B0-----:R-:W-:Y:S01]  /*1370*/  IADD3 R2, P1, R18, R31, RZ ;  /* 0x0000001f12027210 */ /* 0x001fe20007f3e0ff */
[----:B------:R-:W4:Y:S04]  /*1380*/  @P0 LDG.E.64 R40, desc[UR4][R10.64] ;  /* 0x000000040a280981 */ /* 0x000f28000c1e1b00 */
[----:B-1----:R-:W-:Y:S01]  /*1390*/  IMAD.X R3, R19, 0x1, R33, P1 ;  /* 0x0000000113037824 */ /* 0x002fe200008e0621 */
[----:B---3--:R-:W3:Y:S05]  /*13a0*/  @P0 LDG.E.64 R38, desc[UR6][R8.64] ;  /* 0x0000000608260981 */ /* 0x008eea000c1e1b00 */
[----:B------:R-:W3:Y:S01]  /*13b0*/  @P0 LDG.E.64 R44, desc[UR8][R2.64] ;  /* 0x00000008022c0981 */ /* 0x000ee2000c1e1b00 */
[----:B--2---:R-:W-:-:S04]  /*13c0*/  LEA R24, P1, R5, R14, 0x2 ;  /* 0x0000000e05187211 */ /* 0x004fc800078210ff */
[----:B------:R-:W-:-:S05]  /*13d0*/  LEA.HI.X R25, R5, R15, R4, 0x2, P1 ;  /* 0x0000000f05197211 */ /* 0x000fca00008f1404 */
[----:B-----5:R0:W5:Y:S01]  /*13e0*/  @P0 LDG.E.128 R4, desc[UR4][R24.64] ;  /* 0x0000000418040981 */ /* 0x020162000c1e1d00 */
[C---:B----4-:R-:W-:Y:S02]  /*13f0*/  @P0 SHF.R.U64 R47, R40.reuse, 0x10, R41 ;  /* 0x00000010282f0819 */ /* 0x050fe40000001229 */
[----:B------:R-:W-:Y:S02]  /*1400*/  @P0 PRMT R35, R40, 0x7610, R35 ;  /* 0x0000761028230816 */ /* 0x000fe40000000023 */
[----:B------:R-:W-:Y:S02]  /*1410*/  @P0 SHF.R.U32.HI R36, RZ, 0x10, R41 ;  /* 0x00000010ff240819 */ /* 0x000fe40000011629 */
[--C-:B---3--:R-:W-:Y:S02]  /*1420*/  @P0 SHF.R.U64 R46, R38, 0x10, R39.reuse ;  /* 0x00000010262e0819 */ /* 0x108fe40000001227 */
[----:B------:R-:W-:Y:S02]  /*1430*/  @P0 SHF.R.U32.HI R37, RZ, 0x10, R39 ;  /* 0x00000010ff250819 */ /* 0x000fe40000011627 */
[----:B------:R-:W-:-:S02]  /*1440*/  @P0 PRMT R34, R39, 0x7610, R34 ;  /* 0x0000761027220816 */ /* 0x000fc40000000022 */
[--C-:B------:R-:W-:Y:S02]  /*1450*/  @P0 SHF.R.U64 R43, R44, 0x10, R45.reuse ;  /* 0x000000102c2b0819 */ /* 0x100fe4000000122d */
[--C-:B------:R-:W-:Y:S02]  /*1460*/  @P0 SHF.R.U32.HI R40, RZ, 0x10, R45.reuse ;  /* 0x00000010ff280819 */ /* 0x100fe4000001162d */
[----:B------:R-:W-:Y:S02]  /*1470*/  @P0 PRMT R42, R45, 0x7610, R42 ;  /* 0x000076102d2a0816 */ /* 0x000fe4000000002a */
        /* <DEDUP_REMOVED lines=72> */
.L_x_226:
        /* <DEDUP_REMOVED lines=11> */
[----:B------:R-:W-:Y:S01]  /*19b0*/  FMUL.FTZ R47, R4, R4 ;  /* 0x00000004042f7220 */ /* 0x000fe20000410000 */
[----:B------:R-:W-:Y:S02]  /*19c0*/  IMAD.U32 R25, R44, 0x10000, RZ ;  /* 0x000100002c197824 */ /* 0x000fe400078e00ff */
[C---:B------:R-:W-:Y:S01]  /*19d0*/  FMUL.FTZ R5, R28.reuse, R5 ;  /* 0x000000051c057220 */ /* 0x040fe20000410000 */
[----:B------:R-:W0:Y:S01]  /*19e0*/  MUFU.RCP R46, R26 ;  /* 0x0000001a002e7308 */ /* 0x000e220000001000 */
[----:B------:R-:W-:Y:S01]  /*19f0*/  FFMA.FTZ R44, R47, -UR7, R47 ;  /* 0x800000072f2c7c23 */ /* 0x000fe2000801002f */
[----:B------:R-:W-:Y:S02]  /*1a00*/  IMAD.U32 R43, R43, 0x10000, RZ ;  /* 0x000100002b2b7824 */ /* 0x000fe400078e00ff */
[----:B------:R-:W-:Y:S01]  /*1a10*/  FMUL.FTZ R6, R28, R6 ;  /* 0x000000061c067220 */ /* 0x000fe20000410000 */
[----:B------:R-:W-:Y:S02]  /*1a20*/  IMAD.U32 R48, R42, 0x10000, RZ ;  /* 0x000100002a307824 */ /* 0x000fe400078e00ff */
[----:B------:R-:W-:Y:S01]  /*1a30*/  FFMA.FTZ R25, R25, UR7, R44 ;  /* 0x0000000719197c23 */ /* 0x000fe2000801002c */
[----:B------:R-:W-:Y:S01]  /*1a40*/  FMUL.FTZ R44, R5, R5 ;  /* 0x00000005052c7220 */ /* 0x000fe20000410000 */
[----:B------:R-:W-:Y:S01]  /*1a50*/  FMUL.FTZ R47, R6, R6 ;  /* 0x00000006062f7220 */ /* 0x000fe20000410000 */
[----:B------:R-:W-:-:S02]  /*1a60*/  IMAD.U32 R40, R40, 0x10000, RZ ;  /* 0x0001000028287824 */ /* 0x000fc400078e00ff */
[----:B------:R-:W-:Y:S01]  /*1a70*/  FFMA.FTZ R50, R5, -UR6, R5 ;  /* 0x8000000605327c23 */ /* 0x000fe20008010005 */
[----:B------:R-:W-:Y:S01]  /*1a80*/  FFMA.FTZ R44, R44, -UR7, R44 ;  /* 0x800000072c2c7c23 */ /* 0x000fe2000801002c */
[----:B------:R-:W-:Y:S01]  /*1a90*/  FFMA.FTZ R47, R47, -UR7, R47 ;  /* 0x800000072f2f7c23 */ /* 0x000fe2000801002f */
[----:B------:R-:W-:Y:S02]  /*1aa0*/  IMAD.U32 R39, R39, 0x10000, RZ ;  /* 0x0001000027277824 */ /* 0x000fe400078e00ff */
[----:B------:R-:W-:Y:S01]  /*1ab0*/  FFMA.FTZ R6, R6, -UR6, R6 ;  /* 0x8000000606067c23 */ /* 0x000fe20008010006 */
[----:B------:R-:W-:Y:S01]  /*1ac0*/  FFMA.FTZ R42, R43, UR7, R44 ;  /* 0x000000072b2a7c23 */ /* 0x000fe2000801002c */
[----:B------:R-:W-:Y:S01]  /*1ad0*/  FMUL.FTZ R43, R28, R7 ;  /* 0x000000071c2b7220 */ /* 0x000fe20000410000 */
[----:B------:R-:W-:Y:S01]  /*1ae0*/  FFMA.FTZ R44, R48, UR7, R47 ;  /* 0x00000007302c7c23 */ /* 0x000fe2000801002f */
[-C--:B0-----:R-:W-:Y:S01]  /*1af0*/  FMUL.FTZ R49, R25, R46.reuse ;  /* 0x0000002e19317220 */ /* 0x081fe20000410000 */
[-C--:B------:R-:W-:Y:S01]  /*1b00*/  FMUL.FTZ R48, R42, R46.reuse ;  /* 0x0000002e2a307220 */ /* 0x080fe20000410000 */
[----:B------:R-:W-:Y:S01]  /*1b10*/  FMUL.FTZ R7, R43, R43 ;  /* 0x0000002b2b077220 */ /* 0x000fe20000410000 */
[----:B------:R-:W-:Y:S01]  /*1b20*/  FMUL.FTZ R47, R44, R46 ;  /* 0x0000002e2c2f7220 */ /* 0x000fe20000410000 */
[----:B------:R-:W-:-:S02]  /*1b30*/  IMAD.U32 R38, R38, 0x10000, RZ ;  /* 0x0001000026267824 */ /* 0x000fc400078e00ff */
[----:B------:R-:W-:Y:S01]  /*1b40*/  FFMA.FTZ R5, R39, UR6, R50 ;  /* 0x0000000627057c23 */ /* 0x000fe20008010032 */
[----:B------:R-:W-:Y:S01]  /*1b50*/  FFMA.FTZ R7, R7, -UR7, R7 ;  /* 0x8000000707077c23 */ /* 0x000fe20008010007 */
[----:B------:R-:W0:Y:S01]  /*1b60*/  MUFU.SQRT R49, R49 ;  /* 0x0000003100317308 */ /* 0x000e220000002000 */
[----:B------:R-:W-:Y:S02]  /*1b70*/  IMAD.U32 R39, R34, 0x10000, RZ ;  /* 0x0001000022277824 */ /* 0x000fe400078e00ff */
[----:B------:R-:W-:Y:S01]  /*1b80*/  FFMA.FTZ R43, R43, -UR6, R43 ;  /* 0x800000062b2b7c23 */ /* 0x000fe2000801002b */
[----:B------:R-:W-:Y:S01]  /*1b90*/  FFMA.FTZ R7, R40, UR7, R7 ;  /* 0x0000000728077c23 */ /* 0x000fe20008010007 */
[----:B------:R-:W-:Y:S02]  /*1ba0*/  IMAD.U32 R35, R35, 0x10000, RZ ;  /* 0x0001000023237824 */ /* 0x000fe400078e00ff */
[----:B------:R-:W-:Y:S01]  /*1bb0*/  FFMA.FTZ R39, R39, UR6, R6 ;  /* 0x0000000627277c23 */ /* 0x000fe20008010006 */
[----:B------:R-:W-:-:S02]  /*1bc0*/  IMAD.U32 R41, R41, 0x10000, RZ ;  /* 0x0001000029297824 */ /* 0x000fc400078e00ff */
[----:B------:R-:W-:Y:S01]  /*1bd0*/  FMUL.FTZ R40, R7, R46 ;  /* 0x0000002e07287220 */ /* 0x000fe20000410000 */
[----:B------:R-:W1:Y:S01]  /*1be0*/  MUFU.SQRT R48, R48 ;  /* 0x0000003000307308 */ /* 0x000e620000002000 */
[----:B------:R-:W-:Y:S02]  /*1bf0*/  IMAD.U32 R45, R45, 0x10000, RZ ;  /* 0x000100002d2d7824 */ /* 0x000fe400078e00ff */
[----:B------:R-:W-:-:S05]  /*1c00*/  IMAD.U32 R36, R36, 0x10000, RZ ;  /* 0x0001000024247824 */ /* 0x000fca00078e00ff */
[----:B------:R-:W2:Y:S01]  /*1c10*/  MUFU.SQRT R40, R40 ;  /* 0x0000002800287308 */ /* 0x000ea20000002000 */
[----:B0-----:R-:W-:Y:S01]  /*1c20*/  FADD.FTZ R46, R49, UR4 ;  /* 0x00000004312e7e21 */ /* 0x001fe20008010000 */
[----:B------:R-:W-:-:S04]  /*1c30*/  FFMA.FTZ R49, R4, -UR6, R4 ;  /* 0x8000000604317c23 */ /* 0x000fc80008010004 */
[----:B------:R-:W-:Y:S02]  /*1c40*/  FFMA.FTZ R38, R38, UR6, R49 ;  /* 0x0000000626267c23 */ /* 0x000fe40008010031 */
[----:B------:R-:W0:Y:S01]  /*1c50*/  MUFU.SQRT R47, R47 ;  /* 0x0000002f002f7308 */ /* 0x000e220000002000 */
[----:B-1----:R-:W-:Y:S02]  /*1c60*/  FADD.FTZ R48, R48, UR4 ;  /* 0x0000000430307e21 */ /* 0x002fe40008010000 */
[----:B------:R-:W-:-:S05]  /*1c70*/  F2FP.BF16.F32.PACK_AB R25, R25, R38 ;  /* 0x000000261919723e */ /* 0x000fca00000010ff */
[----:B------:R-:W1:Y:S01]  /*1c80*/  MUFU.RCP R4, R0 ;  /* 0x0000000000047308 */ /* 0x000e620000001000 */
[----:B--2---:R-:W-:Y:S01]  /*1c90*/  FADD.FTZ R34, R40, UR4 ;  /* 0x0000000428227e21 */ /* 0x004fe20008010000 */
[----:B------:R-:W-:-:S04]  /*1ca0*/  IMAD.U32 R40, R37, 0x10000, RZ ;  /* 0x0001000025287824 */ /* 0x000fc800078e00ff */
[----:B------:R-:W-:Y:S02]  /*1cb0*/  FFMA.FTZ R43, R40, UR6, R43 ;  /* 0x00000006282b7c23 */ /* 0x000fe4000801002b */
[----:B------:R-:W2:Y:S01]  /*1cc0*/  MUFU.RCP R46, R46 ;  /* 0x0000002e002e7308 */ /* 0x000ea20000001000 */
[----:B0-----:R-:W-:-:S07]  /*1cd0*/  FADD.FTZ R49, R47, UR4 ;  /* 0x000000042f317e21 */ /* 0x001fce0008010000 */
[----:B------:R0:W3:Y:S01]  /*1ce0*/  MUFU.RCP R6, R49 ;  /* 0x0000003100067308 */ /* 0x0000e20000001000 */
[-C--:B-1----:R-:W-:Y:S01]  /*1cf0*/  FMUL.FTZ R47, R38, R4.reuse ;  /* 0x00000004262f7220 */ /* 0x082fe20000410000 */
[----:B------:R-:W-:-:S06]  /*1d00*/  FMUL.FTZ R51, R43, R4 ;  /* 0x000000042b337220 */ /* 0x000fcc0000410000 */
[----:B------:R-:W1:Y:S01]  /*1d10*/  MUFU.RCP R48, R48 ;  /* 0x0000003000307308 */ /* 0x000e620000001000 */
[----:B--2---:R-:W-:Y:S01]  /*1d20*/  FMUL.FTZ R46, R47, R46 ;  /* 0x0000002e2f2e7220 */ /* 0x004fe20000410000 */
[-C--:B0-----:R-:W-:Y:S01]  /*1d30*/  FMUL.FTZ R49, R39, R4.reuse ;  /* 0x0000000427317220 */ /* 0x081fe20000410000 */
[----:B------:R-:W-:Y:S01]  /*1d40*/  FMUL.FTZ R47, R5, R4 ;  /* 0x00000004052f7220 */ /* 0x000fe20000410000 */
[----:B------:R-:W-:Y:S01]  /*1d50*/  F2FP.BF16.F32.PACK_AB R39, R44, R39 ;  /* 0x000000272c27723e */ /* 0x000fe200000010ff */
[----:B------:R-:W-:-:S03]  /*1d60*/  FFMA.FTZ R37, R35, UR5, R46 ;  /* 0x0000000523257c23 */ /* 0x000fc6000801002e */
[----:B------:R-:W0:Y:S01]  /*1d70*/  MUFU.RCP R34, R34 ;  /* 0x0000002200227308 */ /* 0x000e220000001000 */
[----:B---3--:R-:W-:Y:S01]  /*1d80*/  FMUL.FTZ R6, R49, R6 ;  /* 0x0000000631067220 */ /* 0x008fe20000410000 */
[----:B-----5:R-:W-:-:S03]  /*1d90*/  FMUL.FTZ R37, R24, R37 ;  /* 0x0000002518257220 */ /* 0x020fc60000410000 */
[----:B------:R-:W-:-:S03]  /*1da0*/  FFMA.FTZ R49, R41, UR5, R6 ;  /* 0x0000000529317c23 */ /* 0x000fc60008010006 */
[----:B------:R-:W2:Y:S01]  /*1db0*/  F2F.BF16.F32 R37, R37 ;  /* 0x0000002500257304 */ /* 0x000ea20000202000 */
[----:B-1----:R-:W-:Y:S01]  /*1dc0*/  FMUL.FTZ R48, R47, R48 ;  /* 0x000000302f307220 */ /* 0x002fe20000410000 */
[----:B------:R-:W-:-:S03]  /*1dd0*/  FMUL.FTZ R49, R24, R49 ;  /* 0x0000003118317220 */ /* 0x000fc60000410000 */
[----:B------:R-:W-:-:S03]  /*1de0*/  FFMA.FTZ R47, R45, UR5, R48 ;  /* 0x000000052d2f7c23 */ /* 0x000fc60008010030 */
[----:B------:R-:W1:Y:S01]  /*1df0*/  F2F.BF16.F32 R49, R49 ;  /* 0x0000003100317304 */ /* 0x000e620000202000 */
[----:B0-----:R-:W-:Y:S01]  /*1e00*/  FMUL.FTZ R51, R51, R34 ;  /* 0x0000002233337220 */ /* 0x001fe20000410000 */
[----:B------:R-:W-:-:S03]  /*1e10*/  FMUL.FTZ R47, R24, R47 ;  /* 0x0000002f182f7220 */ /* 0x000fc60000410000 */
[----:B------:R-:W-:Y:S01]  /*1e20*/  FFMA.FTZ R51, R36, UR5, R51 ;  /* 0x0000000524337c23 */ /* 0x000fe20008010033 */
[----:B--2---:R-:W-:Y:S02]  /*1e30*/  IMAD.U32 R4, R37, 0x10000, RZ ;  /* 0x0001000025047824 */ /* 0x004fe400078e00ff */
[----:B------:R-:W0:Y:S01]  /*1e40*/  F2F.BF16.F32 R47, R47 ;  /* 0x0000002f002f7304 */ /* 0x000e220000202000 */
[----:B------:R-:W-:Y:S01]  /*1e50*/  FMUL.FTZ R51, R24, R51 ;  /* 0x0000003318337220 */ /* 0x000fe20000410000 */
[----:B------:R-:W-:Y:S01]  /*1e60*/  FADD.FTZ R4, R35, -R4 ;  /* 0x8000000423047221 */ /* 0x000fe20000010000 */
[----:B------:R-:W-:Y:S01]  /*1e70*/  PRMT R35, R25, 0x7632, R35 ;  /* 0x0000763219237816 */ /* 0x000fe20000000023 */
[----:B-1----:R-:W-:-:S04]  /*1e80*/  IMAD.U32 R24, R49, 0x10000, RZ ;  /* 0x0001000031187824 */ /* 0x002fc800078e00ff */
[----:B------:R-:W1:Y:S01]  /*1e90*/  F2F.BF16.F32 R51, R51 ;  /* 0x0000003300337304 */ /* 0x000e620000202000 */
[----:B------:R-:W-:Y:S01]  /*1ea0*/  F2FP.BF16.F32.PACK_AB R4, R5, R4 ;  /* 0x000000040504723e */ /* 0x000fe200000010ff */
[----:B------:R-:W-:Y:S01]  /*1eb0*/  FADD.FTZ R24, R41, -R24 ;  /* 0x8000001829187221 */ /* 0x000fe20000010000 */
[----:B------:R-:W-:Y:S01]  /*1ec0*/  PRMT R41, R39, 0x7632, R41 ;  /* 0x0000763227297816 */ /* 0x000fe20000000029 */
[----:B0-----:R-:W-:-:S03]  /*1ed0*/  IMAD.U32 R6, R47, 0x10000, RZ ;  /* 0x000100002f067824 */ /* 0x001fc600078e00ff */
[----:B------:R-:W-:Y:S01]  /*1ee0*/  F2FP.BF16.F32.PACK_AB R24, R43, R24 ;  /* 0x000000182b18723e */ /* 0x000fe200000010ff */
[----:B------:R-:W-:Y:S01]  /*1ef0*/  FADD.FTZ R47, R45, -R6 ;  /* 0x800000062d2f7221 */ /* 0x000fe20000010000 */
[----:B------:R-:W-:Y:S02]  /*1f00*/  PRMT R45, R39, 0x7610, R45 ;  /* 0x00007610272d7816 */ /* 0x000fe4000000002d */
[----:B------:R-:W-:Y:S01]  /*1f10*/  PRMT R34, R24, 0x7632, R34 ;  /* 0x0000763218227816 */ /* 0x000fe20000000022 */
[----:B-1----:R-:W-:Y:S01]  /*1f20*/  IMAD.U32 R37, R51, 0x10000, RZ ;  /* 0x0001000033257824 */ /* 0x002fe200078e00ff */
[----:B------:R-:W-:Y:S02]  /*1f30*/  F2FP.BF16.F32.PACK_AB R47, R47, R42 ;  /* 0x0000002a2f2f723e */ /* 0x000fe400000010ff */
[----:B------:R-:W-:Y:S01]  /*1f40*/  PRMT R39, R4, 0x7632, R39 ;  /* 0x0000763204277816 */ /* 0x000fe20000000027 */
[--C-:B------:R-:W-:Y:S01]  /*1f50*/  FADD.FTZ R36, R36, -R37.reuse ;  /* 0x8000002524247221 */ /* 0x100fe20000010000 */
[----:B------:R-:W-:-:S02]  /*1f60*/  PRMT R37, R25, 0x7610, R37 ;  /* 0x0000761019257816 */ /* 0x000fc40000000025 */
[----:B------:R-:W-:Y:S02]  /*1f70*/  PRMT R25, R4, 0x7610, R25 ;  /* 0x0000761004197816 */ /* 0x000fe40000000019 */
[----:B------:R-:W-:Y:S02]  /*1f80*/  F2FP.BF16.F32.PACK_AB R7, R36, R7 ;  /* 0x000000072407723e */ /* 0x000fe400000010ff */
[----:B------:R-:W-:Y:S02]  /*1f90*/  PRMT R36, R24, 0x7610, R36 ;  /* 0x0000761018247816 */ /* 0x000fe40000000024 */
[----:B------:R-:W-:Y:S02]  /*1fa0*/  PRMT R43, R47, 0x7632, R43 ;  /* 0x000076322f2b7816 */ /* 0x000fe4000000002b */
[C---:B------:R-:W-:Y:S02]  /*1fb0*/  PRMT R51, R7.reuse, 0x7632, R51 ;  /* 0x0000763207337816 */ /* 0x040fe40000000033 */
[----:B------:R-:W-:Y:S01]  /*1fc0*/  PRMT R24, R7, 0x7610, R24 ;  /* 0x0000761007187816 */ /* 0x000fe20000000018 */
[----:B------:R-:W-:Y:S06]  /*1fd0*/  BRA `(.L_x_228) ;  /* 0x00000004008c7947 */ /* 0x000fec0003800000 */
.L_x_227:
        /* <DEDUP_REMOVED lines=8> */
[----:B------:R-:W-:Y:S01]  /*2060*/  FMUL.FTZ R47, R41, UR5 ;  /* 0x00000005292f7c20 */ /* 0x000fe20008410000 */
[----:B------:R-:W-:Y:S01]  /*2070*/  FMUL.FTZ R25, R4, R4 ;  /* 0x0000000404197220 */ /* 0x000fe20000410000 */
[----:B------:R-:W-:-:S02]  /*2080*/  IMAD.U32 R36, R36, 0x10000, RZ ;  /* 0x0001000024247824 */ /* 0x000fc400078e00ff */
[----:B------:R-:W-:Y:S01]  /*2090*/  FMUL.FTZ R44, R5, R5 ;  /* 0x00000005052c7220 */ /* 0x000fe20000410000 */
[----:B------:R-:W-:Y:S01]  /*20a0*/  FFMA.FTZ R6, R28, R6, R47 ;  /* 0x000000061c067223 */ /* 0x000fe2000001002f */
[----:B------:R-:W-:Y:S01]  /*20b0*/  FFMA.FTZ R25, R25, -UR7, R25 ;  /* 0x8000000719197c23 */ /* 0x000fe20008010019 */
[----:B------:R-:W-:Y:S02]  /*20c0*/  IMAD.U32 R47, R43, 0x10000, RZ ;  /* 0x000100002b2f7824 */ /* 0x000fe400078e00ff */
[----:B------:R-:W-:Y:S01]  /*20d0*/  FFMA.FTZ R44, R44, -UR7, R44 ;  /* 0x800000072c2c7c23 */ /* 0x000fe2000801002c */
[----:B------:R-:W-:Y:S02]  /*20e0*/  IMAD.U32 R49, R42, 0x10000, RZ ;  /* 0x000100002a317824 */ /* 0x000fe400078e00ff */
[----:B------:R-:W-:Y:S01]  /*20f0*/  FFMA.FTZ R43, R48, UR7, R25 ;  /* 0x00000007302b7c23 */ /* 0x000fe20008010019 */
[----:B------:R-:W-:Y:S02]  /*2100*/  IMAD.U32 R40, R40, 0x10000, RZ ;  /* 0x0001000028287824 */ /* 0x000fe400078e00ff */
[----:B------:R-:W-:Y:S01]  /*2110*/  FFMA.FTZ R25, R47, UR7, R44 ;  /* 0x000000072f197c23 */ /* 0x000fe2000801002c */
[----:B------:R-:W-:Y:S01]  /*2120*/  FMUL.FTZ R44, R6, R6 ;  /* 0x00000006062c7220 */ /* 0x000fe20000410000 */
[----:B------:R-:W-:Y:S01]  /*2130*/  FMUL.FTZ R47, R36, UR5 ;  /* 0x00000005242f7c20 */ /* 0x000fe20008410000 */
[----:B------:R-:W-:-:S02]  /*2140*/  IMAD.U32 R50, R39, 0x10000, RZ ;  /* 0x0001000027327824 */ /* 0x000fc400078e00ff */
[-C--:B0-----:R-:W-:Y:S01]  /*2150*/  FMUL.FTZ R48, R25, R46.reuse ;  /* 0x0000002e19307220 */ /* 0x081fe20000410000 */
[----:B------:R-:W-:Y:S01]  /*2160*/  FFMA.FTZ R44, R44, -UR7, R44 ;  /* 0x800000072c2c7c23 */ /* 0x000fe2000801002c */
[----:B------:R-:W-:Y:S01]  /*2170*/  FFMA.FTZ R42, R28, R7, R47 ;  /* 0x000000071c2a7223 */ /* 0x000fe2000001002f */
[----:B------:R-:W-:Y:S02]  /*2180*/  IMAD.U32 R34, R34, 0x10000, RZ ;  /* 0x0001000022227824 */ /* 0x000fe400078e00ff */
[----:B------:R-:W-:Y:S01]  /*2190*/  FFMA.FTZ R39, R6, -UR6, R6 ;  /* 0x8000000606277c23 */ /* 0x000fe20008010006 */
[----:B------:R-:W-:Y:S01]  /*21a0*/  FFMA.FTZ R44, R49, UR7, R44 ;  /* 0x00000007312c7c23 */ /* 0x000fe2000801002c */
[----:B------:R-:W-:Y:S01]  /*21b0*/  FMUL.FTZ R49, R43, R46 ;  /* 0x0000002e2b317220 */ /* 0x000fe20000410000 */
[----:B------:R-:W-:Y:S01]  /*21c0*/  FMUL.FTZ R7, R42, R42 ;  /* 0x0000002a2a077220 */ /* 0x000fe20000410000 */
[----:B------:R-:W0:Y:S01]  /*21d0*/  MUFU.SQRT R48, R48 ;  /* 0x0000003000307308 */ /* 0x000e220000002000 */
[----:B------:R-:W-:Y:S01]  /*21e0*/  FMUL.FTZ R47, R44, R46 ;  /* 0x0000002e2c2f7220 */ /* 0x000fe20000410000 */
[----:B------:R-:W-:Y:S01]  /*21f0*/  FFMA.FTZ R5, R5, -UR6, R5 ;  /* 0x8000000605057c23 */ /* 0x000fe20008010005 */
[----:B------:R-:W-:Y:S01]  /*2200*/  FFMA.FTZ R7, R7, -UR7, R7 ;  /* 0x8000000707077c23 */ /* 0x000fe20008010007 */
[----:B------:R-:W-:-:S02]  /*2210*/  FFMA.FTZ R39, R34, UR6, R39 ;  /* 0x0000000622277c23 */ /* 0x000fc40008010027 */
[----:B------:R-:W-:Y:S01]  /*2220*/  FFMA.FTZ R5, R50, UR6, R5 ;  /* 0x0000000632057c23 */ /* 0x000fe20008010005 */
[----:B------:R-:W-:Y:S01]  /*2230*/  FFMA.FTZ R7, R40, UR7, R7 ;  /* 0x0000000728077c23 */ /* 0x000fe20008010007 */
[----:B------:R-:W1:Y:S03]  /*2240*/  MUFU.SQRT R49, R49 ;  /* 0x0000003100317308 */ /* 0x000e660000002000 */
[----:B------:R-:W-:-:S05]  /*2250*/  FMUL.FTZ R40, R7, R46 ;  /* 0x0000002e07287220 */ /* 0x000fca0000410000 */
[----:B------:R-:W2:Y:S01]  /*2260*/  MUFU.SQRT R47, R47 ;  /* 0x0000002f002f7308 */ /* 0x000ea20000002000 */
[----:B0-----:R-:W-:-:S07]  /*2270*/  FADD.FTZ R48, R48, UR4 ;  /* 0x0000000430307e21 */ /* 0x001fce0008010000 */
[----:B------:R-:W0:Y:S01]  /*2280*/  MUFU.SQRT R40, R40 ;  /* 0x0000002800287308 */ /* 0x000e220000002000 */
[----:B-1----:R-:W-:Y:S01]  /*2290*/  FADD.FTZ R46, R49, UR4 ;  /* 0x00000004312e7e21 */ /* 0x002fe20008010000 */
[----:B------:R-:W-:Y:S02]  /*22a0*/  IMAD.U32 R49, R38, 0x10000, RZ ;  /* 0x0001000026317824 */ /* 0x000fe400078e00ff */
[----:B------:R-:W-:-:S04]  /*22b0*/  FFMA.FTZ R38, R4, -UR6, R4 ;  /* 0x8000000604267c23 */ /* 0x000fc80008010004 */
[----:B------:R-:W-:Y:S01]  /*22c0*/  FFMA.FTZ R38, R49, UR6, R38 ;  /* 0x0000000631267c23 */ /* 0x000fe20008010026 */
[----:B------:R-:W1:Y:S01]  /*22d0*/  MUFU.RCP R4, R0 ;  /* 0x0000000000047308 */ /* 0x000e620000001000 */
[----:B--2---:R-:W-:-:S07]  /*22e0*/  FADD.FTZ R50, R47, UR4 ;  /* 0x000000042f327e21 */ /* 0x004fce0008010000 */
[----:B------:R-:W2:Y:S01]  /*22f0*/  MUFU.RCP R46, R46 ;  /* 0x0000002e002e7308 */ /* 0x000ea20000001000 */
[----:B0-----:R-:W-:Y:S01]  /*2300*/  FADD.FTZ R34, R40, UR4 ;  /* 0x0000000428227e21 */ /* 0x001fe20008010000 */
[----:B------:R-:W-:-:S06]  /*2310*/  IMAD.U32 R40, R37, 0x10000, RZ ;  /* 0x0001000025287824 */ /* 0x000fcc00078e00ff */
[----:B------:R-:W0:Y:S01]  /*2320*/  MUFU.RCP R6, R50 ;  /* 0x0000003200067308 */ /* 0x000e220000001000 */
[-C--:B-1----:R-:W-:Y:S01]  /*2330*/  FMUL.FTZ R47, R38, R4.reuse ;  /* 0x00000004262f7220 */ /* 0x082fe20000410000 */
[-C--:B------:R-:W-:Y:S01]  /*2340*/  FMUL.FTZ R51, R39, R4.reuse ;  /* 0x0000000427337220 */ /* 0x080fe20000410000 */
[----:B------:R-:W-:Y:S01]  /*2350*/  FMUL.FTZ R49, R5, R4 ;  /* 0x0000000405317220 */ /* 0x000fe20000410000 */
[----:B------:R-:W-:Y:S02]  /*2360*/  F2FP.BF16.F32.PACK_AB R39, R44, R39 ;  /* 0x000000272c27723e */ /* 0x000fe400000010ff */
[----:B------:R-:W-:Y:S02]  /*2370*/  F2FP.BF16.F32.PACK_AB R38, R43, R38 ;  /* 0x000000262b26723e */ /* 0x000fe400000010ff */
[----:B------:R-:W1:Y:S01]  /*2380*/  MUFU.RCP R48, R48 ;  /* 0x0000003000307308 */ /* 0x000e620000001000 */
[----:B--2---:R-:W-:-:S04]  /*2390*/  FMUL.FTZ R47, R47, R46 ;  /* 0x0000002e2f2f7220 */ /* 0x004fc80000410000 */
[----:B-----5:R-:W-:Y:S01]  /*23a0*/  FMUL.FTZ R37, R24, R47 ;  /* 0x0000002f18257220 */ /* 0x020fe20000410000 */
[----:B------:R-:W-:Y:S02]  /*23b0*/  FFMA.FTZ R47, R42, -UR6, R42 ;  /* 0x800000062a2f7c23 */ /* 0x000fe4000801002a */
[----:B------:R-:W2:Y:S01]  /*23c0*/  MUFU.RCP R34, R34 ;  /* 0x0000002200227308 */ /* 0x000ea20000001000 */
[----:B0-----:R-:W-:Y:S01]  /*23d0*/  FMUL.FTZ R51, R51, R6 ;  /* 0x0000000633337220 */ /* 0x001fe20000410000 */
[----:B------:R-:W-:-:S03]  /*23e0*/  FFMA.FTZ R47, R40, UR6, R47 ;  /* 0x00000006282f7c23 */ /* 0x000fc6000801002f */
[----:B------:R-:W-:Y:S01]  /*23f0*/  FMUL.FTZ R51, R24, R51 ;  /* 0x0000003318337220 */ /* 0x000fe20000410000 */
[----:B------:R-:W-:Y:S02]  /*2400*/  FMUL.FTZ R53, R47, R4 ;  /* 0x000000042f357220 */ /* 0x000fe40000410000 */
        /* <DEDUP_REMOVED lines=28> */
[C---:B------:R-:W-:Y:S02]  /*25d0*/  PRMT R43, R6.reuse, 0x7632, R43 ;  /* 0x00007632062b7816 */ /* 0x040fe4000000002b */
[----:B------:R-:W-:Y:S02]  /*25e0*/  PRMT R47, R6, 0x7610, R47 ;  /* 0x00007610062f7816 */ /* 0x000fe4000000002f */
[----:B------:R-:W-:-:S02]  /*25f0*/  PRMT R51, R7, 0x7632, R51 ;  /* 0x0000763207337816 */ /* 0x000fc40000000033 */
[----:B------:R-:W-:-:S07]  /*2600*/  PRMT R24, R7, 0x7610, R24 ;  /* 0x0000761007187816 */ /* 0x000fce0000000018 */
.L_x_228:
        /* <DEDUP_REMOVED lines=11> */
[----:B---3--:R-:W-:Y:S01]  /*26c0*/  IMAD.WIDE.U32 R6, R6, 0x10000, RZ ;  /* 0x0001000006067825 */ /* 0x008fe200078e00ff */
[----:B------:R-:W-:Y:S02]  /*26d0*/  LOP3.LUT R43, R43, 0xffff, RZ, 0xc0, !PT ;  /* 0x0000ffff2b2b7812 */ /* 0x000fe400078ec0ff */
[----:B------:R-:W-:Y:S01]  /*26e0*/  LOP3.LUT R39, R39, 0xffff, RZ, 0xc0, !PT ;  /* 0x0000ffff27277812 */ /* 0x000fe200078ec0ff */
[----:B----4-:R-:W-:Y:S01]  /*26f0*/  IMAD.U32 R38, R38, 0x10000, RZ ;  /* 0x0001000026267824 */ /* 0x010fe200078e00ff */
[C---:B------:R-:W-:Y:S01]  /*2700*/  R2UR UR4, R16.reuse ;  /* 0x00000000100472ca */ /* 0x040fe200000e0000 */
[----:B------:R-:W-:Y:S01]  /*2710*/  IMAD.WIDE.U32 R42, R43, 0x10000, RZ ;  /* 0x000100002b2a7825 */ /* 0x000fe200078e00ff */
[----:B------:R-:W-:Y:S02]  /*2720*/  R2UR UR5, R17 ;  /* 0x00000000110572ca */ /* 0x000fe400000e0000 */
[----:B------:R-:W-:Y:S02]  /*2730*/  LOP3.LUT R40, R47, 0xffff, RZ, 0xc0, !PT ;  /* 0x0000ffff2f287812 */ /* 0x000fe400078ec0ff */
[----:B------:R-:W-:-:S02]  /*2740*/  R2UR UR6, R16 ;  /* 0x00000000100672ca */ /* 0x000fc400000e0000 */
[C---:B------:R-:W-:Y:S02]  /*2750*/  R2UR UR7, R17.reuse ;  /* 0x00000000110772ca */ /* 0x040fe400000e0000 */
[C---:B------:R-:W-:Y:S02]  /*2760*/  R2UR UR8, R16.reuse ;  /* 0x00000000100872ca */ /* 0x040fe400000e0000 */
[----:B------:R-:W-:Y:S02]  /*2770*/  R2UR UR9, R17 ;  /* 0x00000000110972ca */ /* 0x000fe400000e0000 */
[----:B--2---:R-:W-:Y:S01]  /*2780*/  LOP3.LUT R7, R7, R38, R53, 0xfe, !PT ;  /* 0x0000002607077212 */ /* 0x004fe200078efe35 */
[----:B------:R-:W-:Y:S01]  /*2790*/  IMAD.WIDE.U32 R38, R39, 0x10000, RZ ;  /* 0x0001000027267825 */ /* 0x000fe200078e00ff */
[----:B------:R-:W-:Y:S02]  /*27a0*/  R2UR UR10, R16 ;  /* 0x00000000100a72ca */ /* 0x000fe400000e0000 */
[----:B------:R-:W-:-:S02]  /*27b0*/  R2UR UR11, R17 ;  /* 0x00000000110b72ca */ /* 0x000fc400000e0000 */
[----:B------:R-:W-:Y:S02]  /*27c0*/  PRMT R31, R36, 0x5410, R51 ;  /* 0x00005410241f7816 */ /* 0x000fe40000000033 */
[----:B------:R-:W-:Y:S01]  /*27d0*/  PRMT R33, R41, 0x5410, R24 ;  /* 0x0000541029217816 */ /* 0x000fe20000000018 */
[----:B------:R-:W-:Y:S01]  /*27e0*/  IMAD.WIDE.U32 R40, R40, 0x10000, RZ ;  /* 0x0001000028287825 */ /* 0x000fe200078e00ff */
[----:B------:R-:W-:Y:S02]  /*27f0*/  PRMT R45, R45, 0x5410, R34 ;  /* 0x000054102d2d7816 */ /* 0x000fe40000000022 */
[----:B------:R-:W-:Y:S02]  /*2800*/  LOP3.LUT R43, R31, R43, RZ, 0xfc, !PT ;  /* 0x0000002b1f2b7212 */ /* 0x000fe400078efcff */
[----:B------:R-:W-:Y:S02]  /*2810*/  LOP3.LUT R42, R42, 0xffff, R25, 0xf8, !PT ;  /* 0x0000ffff2a2a7812 */ /* 0x000fe400078ef819 */
[----:B------:R-:W-:-:S02]  /*2820*/  LOP3.LUT R25, R45, R39, RZ, 0xfc, !PT ;  /* 0x000000272d197212 */ /* 0x000fc400078efcff */
[----:B------:R-:W-:Y:S01]  /*2830*/  LOP3.LUT R24, R38, 0xffff, R37, 0xf8, !PT ;  /* 0x0000ffff26187812 */ /* 0x000fe200078ef825 */
[----:B------:R0:W-:Y:S01]  /*2840*/  STG.E.64 desc[UR4][R10.64], R42 ;  /* 0x0000002a0a007986 */ /* 0x0001e2000c101b04 */
[----:B------:R-:W-:Y:S02]  /*2850*/  LOP3.LUT R37, R33, R41, RZ, 0xfc, !PT ;  /* 0x0000002921257212 */ /* 0x000fe400078efcff */
[----:B------:R-:W-:Y:S01]  /*2860*/  LOP3.LUT R36, R40, 0xffff, R35, 0xf8, !PT ;  /* 0x0000ffff28247812 */ /* 0x000fe200078ef823 */
[----:B------:R0:W-:Y:S01]  /*2870*/  STG.E.64 desc[UR6][R8.64], R24 ;  /* 0x0000001808007986 */ /* 0x0001e2000c101b06 */
[----:B------:R-:W-:-:S03]  /*2880*/  LOP3.LUT R6, R6, R49, RZ, 0xfc, !PT ;  /* 0x0000003106067212 */ /* 0x000fc600078efcff */
[----:B------:R0:W-:Y:S04]  /*2890*/  STG.E.64 desc[UR8][R2.64], R36 ;  /* 0x0000002402007986 */ /* 0x0001e8000c101b08 */
[----:B------:R0:W-:Y:S01]  /*28a0*/  STG.E.64 desc[UR10][R4.64], R6 ;  /* 0x0000000604007986 */ /* 0x0001e2000c101b0a */
[----:B------:R-:W-:Y:S05]  /*28b0*/  BRA `(.L_x_230) ;  /* 0x0000000000d47947 */ /* 0x000fea0003800000 */
.L_x_229:
        /* <DEDUP_REMOVED lines=53> */
.L_x_230:
[----:B------:R-:W-:-:S05]  /*2c10*/  IMAD R32, R30, 0x4, R32 ;  /* 0x000000041e207824 */ /* 0x000fca00078e0220 */
[----:B------:R-:W-:-:S13]  /*2c20*/  ISETP.GE.AND P1, PT, R32, R29, PT ;  /* 0x0000001d2000720c */ /* 0x000fda0003f26270 */
[----:B------:R-:W-:Y:S05]  /*2c30*/  @!P1 BRA `(.L_x_231) ;  /* 0xffffffe400909947 */ /* 0x000fea000383ffff */
[----:B------:R-:W-:Y:S05]  /*2c40*/  EXIT ;  /* 0x000000000000794d */ /* 0x000fea0003800000 */
        .type           $_Z25multi_tensor_apply_kernelI18TensorListMetadataILi5EE25DistAdamCapturableFunctorIN3c108BFloat16EfNS3_4HalfEEJPfffPiifS7_10adamMode_tfEEvlPViT_T0_DpT1_$__internal_accurate_pow,@function
        .size           $_Z25multi_tensor_apply_kernelI18TensorListMetadataILi5EE25DistAdamCapturableFunctorIN3c108BFloat16EfNS3_4HalfEEJPfffPiifS7_10adamMode_tfEEvlPViT_T0_DpT1_$__internal_accurate_pow,(.L_x_934 - $_Z25multi_tensor_apply_kernelI18TensorListMetadataILi5EE25DistAdamCapturableFunctorIN3c108BFloat16EfNS3_4HalfEEJPfffPiifS7_10adamMode_tfEEvlPViT_T0_DpT1_$__internal_accurate_pow)
$_Z25multi_tensor_apply_kernelI18TensorListMetadataILi5EE25DistAdamCapturableFunctorIN3c108BFloat16EfNS3_4HalfEEJPfffPiifS7_10adamMode_tfEEvlPViT_T0_DpT1_$__internal_accurate_pow:
        /* <DEDUP_REMOVED lines=172> */
.L_x_232:
[----:B------:R-:W-:Y:S01]  /*3710*/  DSETP.NEU.AND P1, PT, |R18|, +INF , PT ;  /* 0x7ff000001200742a */ /* 0x000fe20003f2d200 */
[----:B------:R-:W-:Y:S01]  /*3720*/  IMAD.MOV.U32 R7, RZ, RZ, 0x0 ;  /* 0x00000000ff077424 */ /* 0x000fe200078e00ff */
[----:B------:R-:W-:-:S12]  /*3730*/  DADD R8, R10, R8 ;  /* 0x000000000a087229 */ /* 0x000fd80000000008 */
[----:B------:R-:W-:Y:S01]  /*3740*/  @P1 DFMA R18, R8, R18, R18 ;  /* 0x000000120812122b */ /* 0x000fe20000000012 */
[----:B------:R-:W-:Y:S10]  /*3750*/  RET.REL.NODEC R6 `(_Z25multi_tensor_apply_kernelI18TensorListMetadataILi5EE25DistAdamCapturableFunctorIN3c108BFloat16EfNS3_4HalfEEJPfffPiifS7_10adamMode_tfEEvlPViT_T0_DpT1_) ;  /* 0xffffffc806287950 */ /* 0x000ff40003c3ffff */
.L_x_233:
        /* <DEDUP_REMOVED lines=10> */
.L_x_934:


//--------------------- .text._Z25multi_tensor_apply_kernelI18TensorListMetadataILi5EE25DistAdamCapturableFunctorIN3c108BFloat16EffEJPfffPiifS6_10adamMode_tfEEvlPViT_T0_DpT1_ --------------------------
	.section	.text._Z25multi_tensor_apply_kernelI18TensorListMetadataILi5EE25DistAdamCapturableFunctorIN3c108BFloat16EffEJPfffPiifS6_10adamMode_tfEEvlPViT_T0_DpT1_,"ax",@progbits
	.align	128
        .global         _Z25multi_tensor_apply_kernelI18TensorListMetadataILi5EE25DistAdamCapturableFunctorIN3c108BFloat16EffEJPfffPiifS6_10adamMode_tfEEvlPViT_T0_DpT1_
        .type           _Z25multi_tensor_apply_kernelI18TensorListMetadataILi5EE25DistAdamCapturableFunctorIN3c108BFloat16EffEJPfffPiifS6_10adamMode_tfEEvlPViT_T0_DpT1_,@function
        .size           _Z25multi_tensor_apply_kernelI18TensorListMetadataILi5EE25DistAdamCapturableFunctorIN3c108BFloat16EffEJPfffPiifS6_10adamMode_tfEEvlPViT_T0_DpT1_,(.L_x_935 - _Z25multi_tensor_apply_kernelI18TensorListMetadataILi5EE25DistAdamCapturableFunctorIN3c108BFloat16EffEJPfffPiifS6_10adamMode_tfEEvlPViT_T0_DpT1_)
        .other          _Z25multi_tensor_apply_kernelI18TensorListMetadataILi5EE25DistAdamCapturableFunctorIN3c108BFloat16EffEJPfffPiifS6_10adamMode_tfEEvlPViT_T0_DpT1_,@"STO_CUDA_ENTRY STV_DEFAULT"
_Z25multi_tensor_apply_kernelI18TensorListMetadataILi5EE25DistAdamCapturableFunctorIN3c108BFloat16EffEJPfffPiifS6_10adamMode_tfEEvlPViT_T0_DpT1_:
.text._Z25multi_tensor_apply_kernelI18TensorListMetadataILi5EE25DistAdamCapturableFunctorIN3c108BFloat16EffEJPfffPiifS6_10adamMode_tfEEvlPViT_T0_DpT1_:
        /* <DEDUP_REMOVED lines=21> */
.L_x_234:
        /* <DEDUP_REMOVED lines=20> */
.L_x_235:
        /* <DEDUP_REMOVED lines=20> */
.L_x_236:
        /* <DEDUP_REMOVED lines=21> */
.L_x_237:
        /* <DEDUP_REMOVED lines=32> */
[----:B0-----:R-:W-:Y:S05]  /*0720*/  CALL.REL.NOINC `($_Z25multi_tensor_apply_kernelI18TensorListMetadataILi5EE25DistAdamCapturableFunctorIN3c108BFloat16EffEJPfffPiifS6_10adamMode_tfEEvlPViT_T0_DpT1_$__internal_accurate_pow) ;  /* 0x0000002400307944 */ /* 0x001fea0003c00000 */
        /* <DEDUP_REMOVED lines=22> */
.L_x_239:
[----:B------:R-:W-:Y:S01]  /*0890*/  ISETP.GE.AND P2, PT, R3, RZ, PT ;  /* 0x000000ff0300720c */ /* 0x000fe20003f46270 */
[----:B------:R-:W-:Y:S01]  /*08a0*/  DSETP.NEU.AND P1, PT, |R2|, 0.5, !P0 ;  /* 0x3fe000000200742a */ /* 0x000fe2000472d200 */
[----:B------:R-:W-:-:S05]  /*08b0*/  IMAD.MOV.U32 R4, RZ, RZ, RZ ;  /* 0x000000ffff047224 */ /* 0x000fca00078e00ff */
[----:B0-----:R-:W-:-:S06]  /*08c0*/  SEL R5, R9, RZ, P1 ;  /* 0x000000ff09057207 */ /* 0x001fcc0000800000 */
[----:B------:R-:W-:-:S07]  /*08d0*/  @!P2 LOP3.LUT R5, R5, 0x7ff00000, RZ, 0xfc, !PT ;  /* 0x7ff000000505a812 */ /* 0x000fce00078efcff */
.L_x_240:
        /* <DEDUP_REMOVED lines=17> */
.L_x_243:
        /* <DEDUP_REMOVED lines=10> */
.L_x_242:
[----:B------:R-:W-:-:S11]  /*0a90*/  DADD R4, R2, R8 ;  /* 0x0000000002047229 */ /* 0x000fd60000000008 */
.L_x_241:
        /* <DEDUP_REMOVED lines=9> */
[----:B------:R-:W-:Y:S05]  /*0b30*/  CALL.REL.NOINC `($_Z25multi_tensor_apply_kernelI18TensorListMetadataILi5EE25DistAdamCapturableFunctorIN3c108BFloat16EffEJPfffPiifS6_10adamMode_tfEEvlPViT_T0_DpT1_$__internal_accurate_pow) ;  /* 0x00000020002c7944 */ /* 0x000fea0003c00000 */
        /* <DEDUP_REMOVED lines=19> */
.L_x_244:
[----:B------:R-:W-:Y:S01]  /*0c70*/  ISETP.GE.AND P1, PT, R3, RZ, PT ;  /* 0x000000ff0300720c */ /* 0x000fe20003f26270 */
[----:B------:R-:W-:Y:S01]  /*0c80*/  DSETP.NEU.AND P0, PT, |R2|, 0.5, !P0 ;  /* 0x3fe000000200742a */ /* 0x000fe2000470d200 */
[----:B------:R-:W-:-:S05]  /*0c90*/  IMAD.MOV.U32 R6, RZ, RZ, RZ ;  /* 0x000000ffff067224 */ /* 0x000fca00078e00ff */
[----:B0-----:R-:W-:Y:S02]  /*0ca0*/  SEL R7, R11, RZ, P0 ;  /* 0x000000ff0b077207 */ /* 0x001fe40000000000 */
[----:B------:R-:W-:-:S04]  /*0cb0*/  SEL R24, RZ, 0x1, !P0 ;  /* 0x00000001ff187807 */ /* 0x000fc80004000000 */
[----:B------:R-:W-:-:S07]  /*0cc0*/  @!P1 LOP3.LUT R7, R7, 0x7ff00000, RZ, 0xfc, !PT ;  /* 0x7ff0000007079812 */ /* 0x000fce00078efcff */
.L_x_245:
        /* <DEDUP_REMOVED lines=17> */
.L_x_248:
        /* <DEDUP_REMOVED lines=11> */
.L_x_247:
[----:B------:R-:W-:-:S11]  /*0e90*/  DADD R6, R2, R10 ;  /* 0x0000000002067229 */ /* 0x000fd6000000000a */
.L_x_246:
        /* <DEDUP_REMOVED lines=17> */
.L_x_238:
[----:B------:R-:W1:Y:S01]  /*0fb0*/  S2R R5, SR_CTAID.X ;  /* 0x0000000000057919 */ /* 0x000e620000002500 */
[----:B------:R-:W-:Y:S01]  /*0fc0*/  IMAD.MOV.U32 R4, RZ, RZ, 0x10 ;  /* 0x00000010ff047424 */ /* 0x000fe200078e00ff */
[----:B------:R-:W2:Y:S01]  /*0fd0*/  LDC.64 R28, c[0x0][0xe10] ;  /* 0x00038400ff1c7b82 */ /* 0x000ea20000000a00 */
[----:B------:R-:W-:Y:S02]  /*0fe0*/  R2UR UR4, R16 ;  /* 0x00000000100472ca */ /* 0x000fe400000e0000 */
[----:B------:R-:W-:-:S13]  /*0ff0*/  R2UR UR5, R17 ;  /* 0x00000000110572ca */ /* 0x000fda00000e0000 */
[----:B--2---:R2:W5:Y:S01]  /*1000*/  LDG.E R28, desc[UR4][R28.64] ;  /* 0x000000041c1c7981 */ /* 0x004562000c1e1900 */
[----:B------:R-:W-:Y:S01]  /*1010*/  ULDC UR4, c[0x0][0x210] ;  /* 0x0000840000047ab9 */ /* 0x000fe20000000800 */
[----:B-1----:R-:W1:Y:S01]  /*1020*/  LDC.U8 R3, c[0x0][R5+0x7c0] ;  /* 0x0001f00005037b82 */ /* 0x002e620000000000 */
[----:B------:R-:W-:-:S07]  /*1030*/  IMAD R2, R5, 0x4, R4 ;  /* 0x0000000405027824 */ /* 0x000fce00078e0204 */
[----:B------:R-:W3:Y:S01]  /*1040*/  LDC R2, c[0x0][R2+0x8f0] ;  /* 0x00023c0002027b82 */ /* 0x000ee20000000800 */
[----:B-1----:R-:W-:-:S07]  /*1050*/  IMAD R3, R3, 0x8, R4 ;  /* 0x0000000803037824 */ /* 0x002fce00078e0204 */
[----:B------:R-:W2:Y:S01]  /*1060*/  LDC R4, c[0x0][R3+0x6c0] ;  /* 0x0001b00003047b82 */ /* 0x000ea20000000800 */
[----:B---3--:R-:W-:Y:S01]  /*1070*/  IMAD R27, R2, UR4, RZ ;  /* 0x00000004021b7c24 */ /* 0x008fe2000f8e02ff */
[----:B------:R-:W-:-:S06]  /*1080*/  PRMT R2, RZ, 0x7610, R2 ;  /* 0x00007610ff027816 */ /* 0x000fcc0000000002 */
[----:B------:R1:W3:Y:S08]  /*1090*/  LDC.64 R22, c[0x0][R3+0x210] ;  /* 0x0000840003167b82 */ /* 0x0002f00000000a00 */
[----:B------:R1:W4:Y:S08]  /*10a0*/  LDC.64 R20, c[0x0][R3+0x300] ;  /* 0x0000c00003147b82 */ /* 0x0003300000000a00 */
[----:B------:R1:W0:Y:S01]  /*10b0*/  LDC.64 R18, c[0x0][R3+0x3f0] ;  /* 0x0000fc0003127b82 */ /* 0x0002220000000a00 */
[----:B--2---:R-:W-:-:S04]  /*10c0*/  VIADDMNMX R29, R4, -R27, UR4, PT ;  /* 0x00000004041d7e46 */ /* 0x004fc8000b80091b */
[----:B------:R-:W-:-:S03]  /*10d0*/  LOP3.LUT P0, RZ, R29, 0x3, RZ, 0xc0, !PT ;  /* 0x000000031dff7812 */ /* 0x000fc6000780c0ff */
[----:B------:R1:W2:Y:S08]  /*10e0*/  LDC.64 R14, c[0x0][R3+0x4e0] ;  /* 0x00013800030e7b82 */ /* 0x0002b00000000a00 */
[----:B------:R1:W0:Y:S02]  /*10f0*/  LDC.64 R12, c[0x0][R3+0x5d0] ;  /* 0x00017400030c7b82 */ /* 0x0002240000000a00 */
[----:B---34-:R-:W-:Y:S05]  /*1100*/  @P0 BRA `(.L_x_249) ;  /* 0x0000000000440947 */ /* 0x018fea0003800000 */
[----:B-1----:R-:W-:-:S04]  /*1110*/  IMAD.SHL.U32 R3, R27, 0x2, RZ ;  /* 0x000000021b037824 */ /* 0x002fc800078e00ff */
[----:B------:R-:W-:-:S05]  /*1120*/  IMAD.IADD R4, R22, 0x1, R3 ;  /* 0x0000000116047824 */ /* 0x000fca00078e0203 */
[----:B------:R-:W-:-:S13]  /*1130*/  LOP3.LUT P0, RZ, R4, 0x7, RZ, 0xc0, !PT ;  /* 0x0000000704ff7812 */ /* 0x000fda000780c0ff */
[----:B------:R-:W-:Y:S05]  /*1140*/  @P0 BRA `(.L_x_249) ;  /* 0x0000000000340947 */ /* 0x000fea0003800000 */
[--C-:B------:R-:W-:Y:S02]  /*1150*/  IMAD.IADD R4, R20, 0x1, R3.reuse ;  /* 0x0000000114047824 */ /* 0x100fe400078e0203 */
[----:B0-----:R-:W-:-:S03]  /*1160*/  IMAD.IADD R3, R18, 0x1, R3 ;  /* 0x0000000112037824 */ /* 0x001fc600078e0203 */
[----:B------:R-:W-:Y:S02]  /*1170*/  LOP3.LUT P0, RZ, R4, 0x7, RZ, 0xc0, !PT ;  /* 0x0000000704ff7812 */ /* 0x000fe4000780c0ff */
[----:B------:R-:W-:-:S04]  /*1180*/  LOP3.LUT P1, RZ, R3, 0x7, RZ, 0xc0, !PT ;  /* 0x0000000703ff7812 */ /* 0x000fc8000782c0ff */
[----:B------:R-:W-:-:S13]  /*1190*/  PLOP3.LUT P0, PT, P0, P1, PT, 0xa8, 0x0 ;  /* 0x000000000000781c */ /* 0x000fda0000703570 */
[----:B------:R-:W-:Y:S05]  /*11a0*/  @P0 BRA `(.L_x_249) ;  /* 0x00000000001c0947 */ /* 0x000fea0003800000 */
[----:B------:R-:W-:-:S04]  /*11b0*/  IMAD.SHL.U32 R3, R27, 0x4, RZ ;  /* 0x000000041b037824 */ /* 0x000fc800078e00ff */
[----:B--2---:R-:W-:-:S05]  /*11c0*/  IMAD.IADD R4, R14, 0x1, R3 ;  /* 0x000000010e047824 */ /* 0x004fca00078e0203 */
[----:B------:R-:W-:-:S13]  /*11d0*/  LOP3.LUT P0, RZ, R4, 0xf, RZ, 0xc0, !PT ;  /* 0x0000000f04ff7812 */ /* 0x000fda000780c0ff */
[----:B------:R-:W-:-:S05]  /*11e0*/  @!P0 IMAD.IADD R3, R12, 0x1, R3 ;  /* 0x000000010c038824 */ /* 0x000fca00078e0203 */
[----:B------:R-:W-:-:S04]  /*11f0*/  @!P0 LOP3.LUT P1, RZ, R3, 0xf, RZ, 0xc0, !PT ;  /* 0x0000000f03ff8812 */ /* 0x000fc8000782c0ff */
[----:B------:R-:W-:-:S04]  /*1200*/  @!P0 SEL R3, RZ, 0x1, P1 ;  /* 0x00000001ff038807 */ /* 0x000fc80000800000 */
[----:B------:R-:W-:-:S07]  /*1210*/  @!P0 PRMT R2, R3, 0x7610, R2 ;  /* 0x0000761003028816 */ /* 0x000fce0000000002 */
.L_x_249:
[----:B------:R-:W3:Y:S02]  /*1220*/  S2R R32, SR_TID.X ;  /* 0x0000000000207919 */ /* 0x000ee40000002100 */
[----:B---3--:R-:W-:-:S05]  /*1230*/  IMAD.SHL.U32 R32, R32, 0x4, RZ ;  /* 0x0000000420207824 */ /* 0x008fca00078e00ff */
[----:B------:R-:W-:-:S13]  /*1240*/  ISETP.GE.AND P0, PT, R32, R29, PT ;  /* 0x0000001d2000720c */ /* 0x000fda0003f06270 */
[----:B------:R-:W-:Y:S05]  /*1250*/  @P0 EXIT ;  /* 0x000000000000094d */ /* 0x000fea0003800000 */
[----:B------:R-:W3:Y:S01]  /*1260*/  LDC R30, c[0x0][RZ] ;  /* 0x00000000ff1e7b82 */ /* 0x000ee20000000800 */
[----:B------:R-:W-:-:S04]  /*1270*/  PRMT R2, R2, 0x9910, RZ ;  /* 0x0000991002027816 */ /* 0x000fc800000000ff */
[----:B------:R-:W-:-:S13]  /*1280*/  ISETP.NE.AND P0, PT, R2, RZ, PT ;  /* 0x000000ff0200720c */ /* 0x000fda0003f05270 */
.L_x_255:
[----:B------:R-:W-:Y:S02]  /*1290*/  IADD3 R33, P1, R27, R32, RZ ;  /* 0x000000201b217210 */ /* 0x000fe40007f3e0ff */
[----:B01----:R-:W-:Y:S02]  /*12a0*/  SHF.R.S32.HI R2, RZ, 0x1f, R32 ;  /* 0x0000001fff027819 */ /* 0x003fe40000011420 */
[----:B------:R-:W-:Y:S01]  /*12b0*/  @P0 R2UR UR6, R16 ;  /* 0x00000000100602ca */ /* 0x000fe200000e0000 */
[----:B-1----:R-:W-:Y:S01]  /*12c0*/  IMAD.SHL.U32 R3, R33, 0x2, RZ ;  /* 0x0000000221037824 */ /* 0x002fe200078e00ff */
        /* <DEDUP_REMOVED lines=13> */
[----:B------:R-:W-:-:S03]  /*13a0*/  IMAD.X R3, R19, 0x1, R5, P1 ;  /* 0x0000000113037824 */ /* 0x000fc600008e0605 */
[----:B------:R-:W3:Y:S04]  /*13b0*/  @P0 LDG.E.64 R42, desc[UR4][R10.64] ;  /* 0x000000040a2a0981 */ /* 0x000ee8000c1e1b00 */
[----:B------:R-:W3:Y:S01]  /*13c0*/  @P0 LDG.E.64 R36, desc[UR8][R2.64] ;  /* 0x0000000802240981 */ /* 0x000ee2000c1e1b00 */
[C---:B------:R-:W-:Y:S01]  /*13d0*/  SHF.L.U64.HI R31, R33.reuse, 0x2, R4 ;  /* 0x00000002211f7819 */ /* 0x040fe20000010204 */
[----:B------:R-:W-:-:S05]  /*13e0*/  IMAD.SHL.U32 R33, R33, 0x4, RZ ;  /* 0x0000000421217824 */ /* 0x000fca00078e00ff */
[----:B--2---:R-:W-:-:S05]  /*13f0*/  IADD3 R24, P1, R14, R33, RZ ;  /* 0x000000210e187210 */ /* 0x004fca0007f3e0ff */
[----:B------:R-:W-:-:S05]  /*1400*/  IMAD.X R25, R15, 0x1, R31, P1 ;  /* 0x000000010f197824 */ /* 0x000fca00008e061f */
        /* <DEDUP_REMOVED lines=82> */
.L_x_250:
        /* <DEDUP_REMOVED lines=14> */
[----:B------:R-:W-:Y:S02]  /*1a10*/  IMAD.U32 R25, R43, 0x10000, RZ ;  /* 0x000100002b197824 */ /* 0x000fe400078e00ff */
[----:B------:R-:W-:Y:S01]  /*1a20*/  FMUL.FTZ R6, R28, R6 ;  /* 0x000000061c067220 */ /* 0x000fe20000410000 */
[----:B------:R-:W-:Y:S01]  /*1a30*/  FFMA.FTZ R48, R47, -UR7, R47 ;  /* 0x800000072f307c23 */ /* 0x000fe2000801002f */
[----:B------:R-:W-:Y:S01]  /*1a40*/  FMUL.FTZ R43, R5, R5 ;  /* 0x00000005052b7220 */ /* 0x000fe20000410000 */
[----:B------:R-:W-:Y:S02]  /*1a50*/  IMAD.U32 R41, R41, 0x10000, RZ ;  /* 0x0001000029297824 */ /* 0x000fe400078e00ff */
[----:B------:R-:W-:Y:S01]  /*1a60*/  FMUL.FTZ R47, R6, R6 ;  /* 0x00000006062f7220 */ /* 0x000fe20000410000 */
[----:B------:R-:W-:Y:S01]  /*1a70*/  FFMA.FTZ R25, R25, UR7, R48 ;  /* 0x0000000719197c23 */ /* 0x000fe20008010030 */
[----:B------:R-:W-:Y:S01]  /*1a80*/  FFMA.FTZ R48, R43, -UR7, R43 ;  /* 0x800000072b307c23 */ /* 0x000fe2000801002b */
[----:B------:R-:W-:-:S02]  /*1a90*/  IMAD.U32 R43, R37, 0x10000, RZ ;  /* 0x00010000252b7824 */ /* 0x000fc400078e00ff */
[----:B------:R-:W-:Y:S01]  /*1aa0*/  FFMA.FTZ R50, R47, -UR7, R47 ;  /* 0x800000072f327c23 */ /* 0x000fe2000801002f */
[----:B------:R-:W-:Y:S02]  /*1ab0*/  IMAD.U32 R40, R40, 0x10000, RZ ;  /* 0x0001000028287824 */ /* 0x000fe400078e00ff */
        /* <DEDUP_REMOVED lines=8> */
[----:B------:R-:W-:Y:S01]  /*1b40*/  FFMA.FTZ R50, R5, -UR6, R5 ;  /* 0x8000000605327c23 */ /* 0x000fe20008010005 */
[----:B------:R-:W0:Y:S01]  /*1b50*/  MUFU.SQRT R49, R49 ;  /* 0x0000003100317308 */ /* 0x000e220000002000 */
[----:B------:R-:W-:Y:S01]  /*1b60*/  FFMA.FTZ R7, R7, -UR7, R7 ;  /* 0x8000000707077c23 */ /* 0x000fe20008010007 */
[----:B------:R-:W-:Y:S02]  /*1b70*/  IMAD.U32 R38, R38, 0x10000, RZ ;  /* 0x0001000026267824 */ /* 0x000fe400078e00ff */
[----:B------:R-:W-:Y:S01]  /*1b80*/  FFMA.FTZ R5, R39, UR6, R50 ;  /* 0x0000000627057c23 */ /* 0x000fe20008010032 */
[----:B------:R-:W-:Y:S02]  /*1b90*/  IMAD.U32 R34, R34, 0x10000, RZ ;  /* 0x0001000022227824 */ /* 0x000fe400078e00ff */
[----:B------:R-:W-:Y:S01]  /*1ba0*/  FFMA.FTZ R7, R40, UR7, R7 ;  /* 0x0000000728077c23 */ /* 0x000fe20008010007 */
[----:B------:R-:W-:Y:S01]  /*1bb0*/  IMAD.U32 R42, R42, 0x10000, RZ ;  /* 0x000100002a2a7824 */ /* 0x000fe200078e00ff */
[----:B------:R-:W1:Y:S02]  /*1bc0*/  MUFU.SQRT R48, R48 ;  /* 0x0000003000307308 */ /* 0x000e640000002000 */
[----:B------:R-:W-:Y:S01]  /*1bd0*/  FMUL.FTZ R40, R7, R46 ;  /* 0x0000002e07287220 */ /* 0x000fe20000410000 */
[----:B------:R-:W-:-:S02]  /*1be0*/  IMAD.U32 R44, R44, 0x10000, RZ ;  /* 0x000100002c2c7824 */ /* 0x000fc400078e00ff */
[----:B------:R-:W-:-:S03]  /*1bf0*/  IMAD.U32 R35, R35, 0x10000, RZ ;  /* 0x0001000023237824 */ /* 0x000fc600078e00ff */
[----:B------:R-:W2:Y:S01]  /*1c00*/  MUFU.SQRT R47, R47 ;  /* 0x0000002f002f7308 */ /* 0x000ea20000002000 */
[----:B0-----:R-:W-:Y:S01]  /*1c10*/  FADD.FTZ R46, R49, UR4 ;  /* 0x00000004312e7e21 */ /* 0x001fe20008010000 */
[----:B------:R-:W-:-:S04]  /*1c20*/  FFMA.FTZ R49, R4, -UR6, R4 ;  /* 0x8000000604317c23 */ /* 0x000fc80008010004 */
[----:B------:R-:W-:Y:S01]  /*1c30*/  FFMA.FTZ R38, R38, UR6, R49 ;  /* 0x0000000626267c23 */ /* 0x000fe20008010031 */
[----:B------:R-:W-:Y:S01]  /*1c40*/  FFMA.FTZ R49, R6, -UR6, R6 ;  /* 0x8000000606317c23 */ /* 0x000fe20008010006 */
[----:B------:R-:W0:Y:S01]  /*1c50*/  MUFU.RCP R4, R0 ;  /* 0x0000000000047308 */ /* 0x000e220000001000 */
[----:B-1----:R-:W-:Y:S02]  /*1c60*/  FADD.FTZ R48, R48, UR4 ;  /* 0x0000000430307e21 */ /* 0x002fe40008010000 */
[----:B------:R-:W-:Y:S01]  /*1c70*/  FFMA.FTZ R6, R34, UR6, R49 ;  /* 0x0000000622067c23 */ /* 0x000fe20008010031 */
[----:B------:R-:W-:Y:S01]  /*1c80*/  IMAD.U32 R49, R36, 0x10000, RZ ;  /* 0x0001000024317824 */ /* 0x000fe200078e00ff */
[----:B------:R-:W-:-:S03]  /*1c90*/  F2FP.BF16.F32.PACK_AB R25, R25, R38 ;  /* 0x000000261919723e */ /* 0x000fc600000010ff */
[----:B------:R-:W1:Y:S01]  /*1ca0*/  MUFU.SQRT R40, R40 ;  /* 0x0000002800287308 */ /* 0x000e620000002000 */
[----:B--2---:R-:W-:-:S07]  /*1cb0*/  FADD.FTZ R50, R47, UR4 ;  /* 0x000000042f327e21 */ /* 0x004fce0008010000 */
[----:B------:R-:W2:Y:S01]  /*1cc0*/  MUFU.RCP R46, R46 ;  /* 0x0000002e002e7308 */ /* 0x000ea20000001000 */
[----:B0-----:R-:W-:-:S07]  /*1cd0*/  FMUL.FTZ R47, R38, R4 ;  /* 0x00000004262f7220 */ /* 0x001fce0000410000 */
[----:B------:R0:W3:Y:S01]  /*1ce0*/  MUFU.RCP R39, R48 ;  /* 0x0000003000277308 */ /* 0x0000e20000001000 */
[----:B-1----:R-:W-:Y:S01]  /*1cf0*/  FADD.FTZ R51, R40, UR4 ;  /* 0x0000000428337e21 */ /* 0x002fe20008010000 */
[----:B------:R-:W-:-:S06]  /*1d00*/  IMAD.U32 R40, R45, 0x10000, RZ ;  /* 0x000100002d287824 */ /* 0x000fcc00078e00ff */
[----:B------:R-:W1:Y:S01]  /*1d10*/  MUFU.RCP R34, R50 ;  /* 0x0000003200227308 */ /* 0x000e620000001000 */
[----:B--2---:R-:W-:Y:S01]  /*1d20*/  FMUL.FTZ R47, R47, R46 ;  /* 0x0000002e2f2f7220 */ /* 0x004fe20000410000 */
[-C--:B------:R-:W-:Y:S01]  /*1d30*/  FMUL.FTZ R46, R5, R4.reuse ;  /* 0x00000004052e7220 */ /* 0x080fe20000410000 */
[----:B0-----:R-:W-:Y:S02]  /*1d40*/  FFMA.FTZ R48, R41, -UR6, R41 ;  /* 0x8000000629307c23 */ /* 0x001fe40008010029 */
[----:B------:R-:W-:Y:S02]  /*1d50*/  FFMA.FTZ R47, R42, UR5, R47 ;  /* 0x000000052a2f7c23 */ /* 0x000fe4000801002f */
[----:B------:R-:W-:Y:S01]  /*1d60*/  FFMA.FTZ R45, R49, UR6, R48 ;  /* 0x00000006312d7c23 */ /* 0x000fe20008010030 */
[----:B------:R-:W0:Y:S01]  /*1d70*/  MUFU.RCP R36, R51 ;  /* 0x0000003300247308 */ /* 0x000e220000001000 */
[----:B---3--:R-:W-:Y:S01]  /*1d80*/  FMUL.FTZ R41, R46, R39 ;  /* 0x000000272e297220 */ /* 0x008fe20000410000 */
[----:B-----5:R-:W-:Y:S01]  /*1d90*/  FMUL.FTZ R39, R24, R47 ;  /* 0x0000002f18277220 */ /* 0x020fe20000410000 */
[-C--:B------:R-:W-:Y:S01]  /*1da0*/  FMUL.FTZ R47, R6, R4.reuse ;  /* 0x00000004062f7220 */ /* 0x080fe20000410000 */
[----:B------:R-:W-:Y:S01]  /*1db0*/  FMUL.FTZ R49, R45, R4 ;  /* 0x000000042d317220 */ /* 0x000fe20000410000 */
[----:B------:R-:W-:Y:S01]  /*1dc0*/  FFMA.FTZ R41, R40, UR5, R41 ;  /* 0x0000000528297c23 */ /* 0x000fe20008010029 */
[----:B------:R-:W-:-:S02]  /*1dd0*/  F2FP.BF16.F32.PACK_AB R6, R43, R6 ;  /* 0x000000062b06723e */ /* 0x000fc400000010ff */
        /* <DEDUP_REMOVED lines=11> */
[--C-:B------:R-:W-:Y:S01]  /*1e90*/  FADD.FTZ R42, R42, -R39.reuse ;  /* 0x800000272a2a7221 */ /* 0x100fe20000010000 */
        /* <DEDUP_REMOVED lines=10> */
[--C-:B------:R-:W-:Y:S01]  /*1f40*/  FADD.FTZ R44, R44, -R49.reuse ;  /* 0x800000312c2c7221 */ /* 0x100fe20000010000 */
        /* <DEDUP_REMOVED lines=10> */
[----:B------:R-:W-:Y:S01]  /*1ff0*/  PRMT R36, R7, 0x7610, R36 ;  /* 0x0000761007247816 */ /* 0x000fe20000000024 */
[----:B------:R-:W-:Y:S06]  /*2000*/  BRA `(.L_x_252) ;  /* 0x0000000400887947 */ /* 0x000fec0003800000 */
.L_x_251:
        /* <DEDUP_REMOVED lines=47> */
[----:B------:R-:W-:Y:S01]  /*2300*/  IMAD.U32 R48, R36, 0x10000, RZ ;  /* 0x0001000024307824 */ /* 0x000fe200078e00ff */
[----:B------:R-:W-:Y:S01]  /*2310*/  F2FP.BF16.F32.PACK_AB R41, R41, R38 ;  /* 0x000000262929723e */ /* 0x000fe200000010ff */
[----:B------:R-:W-:Y:S02]  /*2320*/  FFMA.FTZ R6, R49, UR6, R6 ;  /* 0x0000000631067c23 */ /* 0x000fe40008010006 */
[----:B------:R-:W-:Y:S01]  /*2330*/  FFMA.FTZ R37, R48, UR6, R37 ;  /* 0x0000000630257c23 */ /* 0x000fe20008010025 */
[----:B------:R-:W1:Y:S01]  /*2340*/  MUFU.RCP R4, R0 ;  /* 0x0000000000047308 */ /* 0x000e620000001000 */
[----:B--2---:R-:W-:-:S07]  /*2350*/  FADD.FTZ R34, R47, UR4 ;  /* 0x000000042f227e21 */ /* 0x004fce0008010000 */
[----:B------:R-:W2:Y:S01]  /*2360*/  MUFU.RCP R46, R46 ;  /* 0x0000002e002e7308 */ /* 0x000ea20000001000 */
[----:B0-----:R-:W-:-:S07]  /*2370*/  FADD.FTZ R40, R40, UR4 ;  /* 0x0000000428287e21 */ /* 0x001fce0008010000 */
[----:B------:R-:W0:Y:S01]  /*2380*/  MUFU.RCP R39, R39 ;  /* 0x0000002700277308 */ /* 0x000e220000001000 */
[-C--:B-1----:R-:W-:Y:S01]  /*2390*/  FMUL.FTZ R47, R38, R4.reuse ;  /* 0x00000004262f7220 */ /* 0x082fe20000410000 */
[----:B------:R-:W-:-:S06]  /*23a0*/  FMUL.FTZ R49, R37, R4 ;  /* 0x0000000425317220 */ /* 0x000fcc0000410000 */
[----:B------:R-:W1:Y:S01]  /*23b0*/  MUFU.RCP R34, R34 ;  /* 0x0000002200227308 */ /* 0x000e620000001000 */
[----:B--2---:R-:W-:Y:S01]  /*23c0*/  FMUL.FTZ R47, R47, R46 ;  /* 0x0000002e2f2f7220 */ /* 0x004fe20000410000 */
[----:B------:R-:W-:-:S03]  /*23d0*/  FMUL.FTZ R46, R5, R4 ;  /* 0x00000004052e7220 */ /* 0x000fc60000410000 */
[----:B-----5:R-:W-:Y:S01]  /*23e0*/  FMUL.FTZ R36, R24, R47 ;  /* 0x0000002f18247220 */ /* 0x020fe20000410000 */
[----:B------:R-:W-:Y:S01]  /*23f0*/  FMUL.FTZ R47, R6, R4 ;  /* 0x00000004062f7220 */ /* 0x000fe20000410000 */
[----:B------:R-:W-:Y:S01]  /*2400*/  F2FP.BF16.F32.PACK_AB R6, R43, R6 ;  /* 0x000000062b06723e */ /* 0x000fe200000010ff */
        /* <DEDUP_REMOVED lines=12> */
[----:B-1----:R-:W-:-:S05]  /*24d0*/  IMAD.U32 R4, R39, 0x10000, RZ ;  /* 0x0001000027047824 */ /* 0x002fca00078e00ff */
        /* <DEDUP_REMOVED lines=21> */
.L_x_252:
[----:B------:R-:W-:Y:S01]  /*2630*/  IADD3 R24, P1, R12, R33, RZ ;  /* 0x000000210c187210 */ /* 0x000fe20007f3e0ff */
[----:B------:R-:W-:Y:S02]  /*2640*/  IMAD.U32 R4, R43, 0x10000, RZ ;  /* 0x000100002b047824 */ /* 0x000fe400078e00ff */
[----:B------:R-:W-:Y:S02]  /*2650*/  IMAD.U32 R5, R45, 0x10000, RZ ;  /* 0x000100002d057824 */ /* 0x000fe400078e00ff */
[----:B------:R-:W-:Y:S02]  /*2660*/  IMAD.X R25, R13, 0x1, R31, P1 ;  /* 0x000000010d197824 */ /* 0x000fe400008e061f */
[----:B------:R-:W-:Y:S02]  /*2670*/  IMAD.U32 R6, R51, 0x10000, RZ ;  /* 0x0001000033067824 */ /* 0x000fe400078e00ff */
[----:B------:R-:W-:Y:S01]  /*2680*/  IMAD.U32 R7, R38, 0x10000, RZ ;  /* 0x0001000026077824 */ /* 0x000fe200078e00ff */
[----:B------:R-:W-:Y:S06]  /*2690*/  @!P0 BRA `(.L_x_253) ;  /* 0x0000000000708947 */ /* 0x000fec0003800000 */
[----:B------:R-:W-:Y:S02]  /*26a0*/  PRMT R47, R47, 0x5410, R36 ;  /* 0x000054102f2f7816 */ /* 0x000fe40000000024 */
[----:B------:R-:W-:Y:S02]  /*26b0*/  LOP3.LUT R36, R45, 0xffff, RZ, 0xc0, !PT ;  /* 0x0000ffff2d247812 */ /* 0x000fe400078ec0ff */
[----:B------:R-:W-:Y:S02]  /*26c0*/  PRMT R49, R49, 0x5410, R34 ;  /* 0x0000541031317816 */ /* 0x000fe40000000022 */
        /* <DEDUP_REMOVED lines=8> */
[----:B------:R-:W-:Y:S01]  /*2750*/  R2UR UR8, R16 ;  /* 0x00000000100872ca */ /* 0x000fe200000e0000 */
[----:B------:R-:W-:Y:S01]  /*2760*/  IMAD.WIDE.U32 R34, R34, 0x10000, RZ ;  /* 0x0001000022227825 */ /* 0x000fe200078e00ff */
[C---:B------:R-:W-:Y:S02]  /*2770*/  R2UR UR9, R17.reuse ;  /* 0x00000000110972ca */ /* 0x040fe400000e0000 */
[----:B------:R-:W-:Y:S02]  /*2780*/  R2UR UR10, R16 ;  /* 0x00000000100a72ca */ /* 0x000fe400000e0000 */
[----:B------:R-:W-:-:S02]  /*2790*/  R2UR UR11, R17 ;  /* 0x00000000110b72ca */ /* 0x000fc400000e0000 */
[----:B------:R-:W-:Y:S02]  /*27a0*/  PRMT R51, R51, 0x5410, R38 ;  /* 0x0000541033337816 */ /* 0x000fe40000000026 */
[----:B------:R-:W-:Y:S02]  /*27b0*/  LOP3.LUT R36, R36, 0xffff, R43, 0xf8, !PT ;  /* 0x0000ffff24247812 */ /* 0x000fe400078ef82b */
[----:B------:R-:W-:Y:S02]  /*27c0*/  LOP3.LUT R37, R51, R37, RZ, 0xfc, !PT ;  /* 0x0000002533257212 */ /* 0x000fe400078efcff */
        /* <DEDUP_REMOVED lines=9> */
.L_x_253:
        /* <DEDUP_REMOVED lines=53> */
.L_x_254:
[----:B------:R-:W-:-:S05]  /*2bb0*/  IMAD R32, R30, 0x4, R32 ;  /* 0x000000041e207824 */ /* 0x000fca00078e0220 */
[----:B------:R-:W-:-:S13]  /*2bc0*/  ISETP.GE.AND P1, PT, R32, R29, PT ;  /* 0x0000001d2000720c */ /* 0x000fda0003f26270 */
[----:B------:R-:W-:Y:S05]  /*2bd0*/  @!P1 BRA `(.L_x_255) ;  /* 0xffffffe400ac9947 */ /* 0x000fea000383ffff */
[----:B------:R-:W-:Y:S05]  /*2be0*/  EXIT ;  /* 0x000000000000794d */ /* 0x000fea0003800000 */
        .type           $_Z25multi_tensor_apply_kernelI18TensorListMetadataILi5EE25DistAdamCapturableFunctorIN3c108BFloat16EffEJPfffPiifS6_10adamMode_tfEEvlPViT_T0_DpT1_$__internal_accurate_pow,@function
        .size           $_Z25multi_tensor_apply_kernelI18TensorListMetadataILi5EE25DistAdamCapturableFunctorIN3c108BFloat16EffEJPfffPiifS6_10adamMode_tfEEvlPViT_T0_DpT1_$__internal_accurate_pow,(.L_x_935 - $_Z25multi_tensor_apply_kernelI18TensorListMetadataILi5EE25DistAdamCapturableFunctorIN3c108BFloat16EffEJPfffPiifS6_10adamMode_tfEEvlPViT_T0_DpT1_$__internal_accurate_pow)
$_Z25multi_tensor_apply_kernelI18TensorListMetadataILi5EE25DistAdamCapturableFunctorIN3c108BFloat16EffEJPfffPiifS6_10adamMode_tfEEvlPViT_T0_DpT1_$__internal_accurate_pow:
        /* <DEDUP_REMOVED lines=172> */
.L_x_256:
[----:B------:R-:W-:Y:S01]  /*36b0*/  DSETP.NEU.AND P1, PT, |R18|, +INF , PT ;  /* 0x7ff000001200742a */ /* 0x000fe20003f2d200 */
[----:B------:R-:W-:Y:S01]  /*36c0*/  IMAD.MOV.U32 R7, RZ, RZ, 0x0 ;  /* 0x00000000ff077424 */ /* 0x000fe200078e00ff */
[----:B------:R-:W-:-:S12]  /*36d0*/  DADD R8, R10, R8 ;  /* 0x000000000a087229 */ /* 0x000fd80000000008 */
[----:B------:R-:W-:Y:S01]  /*36e0*/  @P1 DFMA R18, R8, R18, R18 ;  /* 0x000000120812122b */ /* 0x000fe20000000012 */
[----:B------:R-:W-:Y:S10]  /*36f0*/  RET.REL.NODEC R6 `(_Z25multi_tensor_apply_kernelI18TensorListMetadataILi5EE25DistAdamCapturableFunctorIN3c108BFloat16EffEJPfffPiifS6_10adamMode_tfEEvlPViT_T0_DpT1_) ;  /* 0xffffffc806407950 */ /* 0x000ff40003c3ffff */
.L_x_257:
        /* <DEDUP_REMOVED lines=16> */
.L_x_935:


//--------------------- .text._Z25multi_tensor_apply_kernelI18TensorListMetadataILi5EE25DistAdamCapturableFunctorIN3c104HalfENS3_8BFloat16ES5_EJPfffPiifS7_10adamMode_tfEEvlPViT_T0_DpT1_ --------------------------
	.section	.text._Z25multi_tensor_apply_kernelI18TensorListMetadataILi5EE25DistAdamCapturableFunctorIN3c104HalfENS3_8BFloat16ES5_EJPfffPiifS7_10adamMode_tfEEvlPViT_T0_DpT1_,"ax",@progbits
	.align	128
        .global         _Z25multi_tensor_apply_kernelI18TensorListMetadataILi5EE25DistAdamCapturableFunctorIN3c104HalfENS3_8BFloat16ES5_EJPfffPiifS7_10adamMode_tfEEvlPViT_T0_DpT1_
        .type           _Z25multi_tensor_apply_kernelI18TensorListMetadataILi5EE25DistAdamCapturableFunctorIN3c104HalfENS3_8BFloat16ES5_EJPfffPiifS7_10adamMode_tfEEvlPViT_T0_DpT1_,@function
        .size           _Z25multi_tensor_apply_kernelI18TensorListMetadataILi5EE25DistAdamCapturableFunctorIN3c104HalfENS3_8BFloat16ES5_EJPfffPiifS7_10adamMode_tfEEvlPViT_T0_DpT1_,(.L_x_936 - _Z25multi_tensor_apply_kernelI18TensorListMetadataILi5EE25DistAdamCapturableFunctorIN3c104HalfENS3_8BFloat16ES5_EJPfffPiifS7_10adamMode_tfEEvlPViT_T0_DpT1_)
        .other          _Z25multi_tensor_apply_kernelI18TensorListMetadataILi5EE25DistAdamCapturableFunctorIN3c104HalfENS3_8BFloat16ES5_EJPfffPiifS7_10adamMode_tfEEvlPViT_T0_DpT1_,@"STO_CUDA_ENTRY STV_DEFAULT"
_Z25multi_tensor_apply_kernelI18TensorListMetadataILi5EE25DistAdamCapturableFunctorIN3c104HalfENS3_8BFloat16ES5_EJPfffPiifS7_10adamMode_tfEEvlPViT_T0_DpT1_:
.text._Z25multi_tensor_apply_kernelI18TensorListMetadataILi5EE25DistAdamCapturableFunctorIN3c104HalfENS3_8BFloat16ES5_EJPfffPiifS7_10adamMode_tfEEvlPViT_T0_DpT1_:
        /* <DEDUP_REMOVED lines=21> */
.L_x_258:
        /* <DEDUP_REMOVED lines=20> */
.L_x_259:
        /* <DEDUP_REMOVED lines=20> */
.L_x_260:
        /* <DEDUP_REMOVED lines=21> */
.L_x_261:
[----:B------:R-:W2:Y:S01]  /*0520*/  LDC.64 R2, c[0x0][0x218] ;  /* 0x00008600ff027b82 */ /* 0x000ea20000000a00 */
[----:B-1----:R-:W-:Y:S02]  /*0530*/  R2UR UR4, R16 ;  /* 0x00000000100472ca */ /* 0x002fe400000e0000 */
[----:B------:R-:W-:-:S13]  /*0540*/  R2UR UR5, R17 ;  /* 0x00000000110572ca */ /* 0x000fda00000e0000 */
[----:B--2---:R-:W2:Y:S02]  /*0550*/  LDG.E.STRONG.SYS R2, desc[UR4][R2.64] ;  /* 0x0000000402027981 */ /* 0x004ea4000c1f5900 */
[----:B--2---:R-:W-:-:S13]  /*0560*/  ISETP.NE.AND P0, PT, R2, 0x1, PT ;  /* 0x000000010200780c */ /* 0x004fda0003f05270 */
[----:B------:R-:W-:Y:S05]  /*0570*/  @!P0 EXIT ;  /* 0x000000000000894d */ /* 0x000fea0003800000 */
[----:B------:R-:W1:Y:S01]  /*0580*/  LDC R0, c[0x0][0xe28] ;  /* 0x00038a00ff007b82 */ /* 0x000e620000000800 */
[----:B------:R-:W-:Y:S02]  /*0590*/  IMAD.MOV.U32 R24, RZ, RZ, 0x3f800000 ;  /* 0x3f800000ff187424 */ /* 0x000fe400078e00ff */
[----:B------:R-:W-:Y:S01]  /*05a0*/  IMAD.MOV.U32 R25, RZ, RZ, 0x3f800000 ;  /* 0x3f800000ff197424 */ /* 0x000fe200078e00ff */
[----:B-1----:R-:W-:-:S13]  /*05b0*/  ISETP.NE.AND P0, PT, R0, 0x1, PT ;  /* 0x000000010000780c */ /* 0x002fda0003f05270 */
        /* <DEDUP_REMOVED lines=22> */
[----:B0-----:R-:W-:Y:S05]  /*0720*/  CALL.REL.NOINC `($_Z25multi_tensor_apply_kernelI18TensorListMetadataILi5EE25DistAdamCapturableFunctorIN3c104HalfENS3_8BFloat16ES5_EJPfffPiifS7_10adamMode_tfEEvlPViT_T0_DpT1_$__internal_accurate_pow) ;  /* 0x0000002400787944 */ /* 0x001fea0003c00000 */
        /* <DEDUP_REMOVED lines=22> */
.L_x_263:
[----:B------:R-:W-:Y:S01]  /*0890*/  ISETP.GE.AND P2, PT, R3, RZ, PT ;  /* 0x000000ff0300720c */ /* 0x000fe20003f46270 */
[----:B------:R-:W-:Y:S01]  /*08a0*/  DSETP.NEU.AND P1, PT, |R2|, 0.5, !P0 ;  /* 0x3fe000000200742a */ /* 0x000fe2000472d200 */
[----:B------:R-:W-:-:S05]  /*08b0*/  IMAD.MOV.U32 R4, RZ, RZ, RZ ;  /* 0x000000ffff047224 */ /* 0x000fca00078e00ff */
[----:B0-----:R-:W-:-:S06]  /*08c0*/  SEL R5, R9, RZ, P1 ;  /* 0x000000ff09057207 */ /* 0x001fcc0000800000 */
[----:B------:R-:W-:-:S07]  /*08d0*/  @!P2 LOP3.LUT R5, R5, 0x7ff00000, RZ, 0xfc, !PT ;  /* 0x7ff000000505a812 */ /* 0x000fce00078efcff */
.L_x_264:
        /* <DEDUP_REMOVED lines=17> */
.L_x_267:
        /* <DEDUP_REMOVED lines=10> */
.L_x_266:
[----:B------:R-:W-:-:S11]  /*0a90*/  DADD R4, R2, R8 ;  /* 0x0000000002047229 */ /* 0x000fd60000000008 */
.L_x_265:
        /* <DEDUP_REMOVED lines=9> */
[----:B------:R-:W-:Y:S05]  /*0b30*/  CALL.REL.NOINC `($_Z25multi_tensor_apply_kernelI18TensorListMetadataILi5EE25DistAdamCapturableFunctorIN3c104HalfENS3_8BFloat16ES5_EJPfffPiifS7_10adamMode_tfEEvlPViT_T0_DpT1_$__internal_accurate_pow) ;  /* 0x0000002000747944 */ /* 0x000fea0003c00000 */
        /* <DEDUP_REMOVED lines=19> */
.L_x_268:
[----:B------:R-:W-:Y:S01]  /*0c70*/  ISETP.GE.AND P1, PT, R3, RZ, PT ;  /* 0x000000ff0300720c */ /* 0x000fe20003f26270 */
[----:B------:R-:W-:Y:S01]  /*0c80*/  DSETP.NEU.AND P0, PT, |R2|, 0.5, !P0 ;  /* 0x3fe000000200742a */ /* 0x000fe2000470d200 */
[----:B------:R-:W-:-:S05]  /*0c90*/  IMAD.MOV.U32 R6, RZ, RZ, RZ ;  /* 0x000000ffff067224 */ /* 0x000fca00078e00ff */
[----:B0-----:R-:W-:Y:S02]  /*0ca0*/  SEL R7, R11, RZ, P0 ;  /* 0x000000ff0b077207 */ /* 0x001fe40000000000 */
[----:B------:R-:W-:-:S04]  /*0cb0*/  SEL R24, RZ, 0x1, !P0 ;  /* 0x00000001ff187807 */ /* 0x000fc80004000000 */
[----:B------:R-:W-:-:S07]  /*0cc0*/  @!P1 LOP3.LUT R7, R7, 0x7ff00000, RZ, 0xfc, !PT ;  /* 0x7ff0000007079812 */ /* 0x000fce00078efcff */
.L_x_269:
        /* <DEDUP_REMOVED lines=17> */
.L_x_272:
        /* <DEDUP_REMOVED lines=11> */
.L_x_271:
[----:B------:R-:W-:-:S11]  /*0e90*/  DADD R6, R2, R10 ;  /* 0x0000000002067229 */ /* 0x000fd6000000000a */
.L_x_270:
        /* <DEDUP_REMOVED lines=17> */
.L_x_262:
        /* <DEDUP_REMOVED lines=41> */
.L_x_273:
[----:B------:R-:W-:Y:S05]  /*1240*/  @P2 EXIT ;  /* 0x000000000000294d */ /* 0x000fea0003800000 */
[----:B------:R-:W3:Y:S01]  /*1250*/  LDC R29, c[0x0][RZ] ;  /* 0x00000000ff1d7b82 */ /* 0x000ee20000000800 */
[----:B------:R-:W-:-:S04]  /*1260*/  PRMT R0, R2, 0x9910, RZ ;  /* 0x0000991002007816 */ /* 0x000fc800000000ff */
[----:B------:R-:W-:-:S13]  /*1270*/  ISETP.NE.AND P0, PT, R0, RZ, PT ;  /* 0x000000ff0000720c */ /* 0x000fda0003f05270 */
.L_x_279:
[----:B0-----:R-:W-:Y:S02]  /*1280*/  IADD3 R35, P1, R27, R31, RZ ;  /* 0x0000001f1b237210 */ /* 0x001fe40007f3e0ff */
[----:B-1----:R-:W-:Y:S02]  /*1290*/  SHF.R.S32.HI R0, RZ, 0x1f, R31 ;  /* 0x0000001fff007819 */ /* 0x002fe4000001141f */
[----:B------:R-:W-:Y:S01]  /*12a0*/  @P0 R2UR UR4, R16 ;  /* 0x00000000100402ca */ /* 0x000fe200000e0000 */
[----:B------:R-:W-:Y:S01]  /*12b0*/  IMAD.SHL.U32 R33, R35, 0x2, RZ ;  /* 0x0000000223217824 */ /* 0x000fe200078e00ff */
[----:B------:R-:W-:Y:S02]  /*12c0*/  LEA.HI.X.SX32 R0, R27, R0, 0x1, P1 ;  /* 0x000000001b007211 */ /* 0x000fe400008f0eff */
[----:B------:R-:W-:Y:S02]  /*12d0*/  @P0 R2UR UR5, R17 ;  /* 0x00000000110502ca */ /* 0x000fe400000e0000 */
[----:B------:R-:W-:-:S02]  /*12e0*/  SHF.L.U64.HI R35, R35, 0x1, R0 ;  /* 0x0000000123237819 */ /* 0x000fc40000010200 */
[-C--:B------:R-:W-:Y:S02]  /*12f0*/  IADD3 R6, P1, R18, R33.reuse, RZ ;  /* 0x0000002112067210 */ /* 0x080fe40007f3e0ff */
[----:B--2-4-:R-:W-:Y:S02]  /*1300*/  IADD3 R4, P2, R14, R33, RZ ;  /* 0x000000210e047210 */ /* 0x014fe40007f5e0ff */
[C---:B------:R-:W-:Y:S01]  /*1310*/  @P0 R2UR UR6, R16.reuse ;  /* 0x00000000100602ca */ /* 0x040fe200000e0000 */
[--C-:B------:R-:W-:Y:S01]  /*1320*/  IMAD.X R7, R19, 0x1, R35.reuse, P1 ;  /* 0x0000000113077824 */ /* 0x100fe200008e0623 */
[----:B------:R-:W-:Y:S01]  /*1330*/  @P0 R2UR UR7, R17 ;  /* 0x00000000110702ca */ /* 0x000fe200000e0000 */
[----:B------:R-:W-:Y:S01]  /*1340*/  IMAD.X R5, R15, 0x1, R35, P2 ;  /* 0x000000010f057824 */ /* 0x000fe200010e0623 */
[C---:B------:R-:W-:Y:S02]  /*1350*/  @P0 R2UR UR8, R16.reuse ;  /* 0x00000000100802ca */ /* 0x040fe400000e0000 */
[----:B------:R-:W-:Y:S01]  /*1360*/  @P0 R2UR UR9, R17 ;  /* 0x00000000110902ca */ /* 0x000fe200000e0000 */
[----:B------:R-:W2:Y:S01]  /*1370*/  @P0 LDG.E.64 R38, desc[UR4][R6.64] ;  /* 0x0000000406260981 */ /* 0x000ea2000c1e1b00 */
[----:B------:R-:W-:-:S02]  /*1380*/  @P0 R2UR UR10, R16 ;  /* 0x00000000100a02ca */ /* 0x000fc400000e0000 */
[----:B------:R-:W-:Y:S02]  /*1390*/  @P0 R2UR UR11, R17 ;  /* 0x00000000110b02ca */ /* 0x000fe400000e0000 */
[-C--:B0-----:R-:W-:Y:S02]  /*13a0*/  IADD3 R2, P1, R12, R33.reuse, RZ ;  /* 0x000000210c027210 */ /* 0x081fe40007f3e0ff */
[----:B-1----:R-:W-:Y:S01]  /*13b0*/  IADD3 R20, P2, R10, R33, RZ ;  /* 0x000000210a147210 */ /* 0x002fe20007f5e0ff */
[----:B------:R-:W4:Y:S02]  /*13c0*/  @P0 LDG.E.64 R44, desc[UR6][R4.64] ;  /* 0x00000006042c0981 */ /* 0x000f24000c1e1b00 */
[--C-:B------:R-:W-:Y:S02]  /*13d0*/  IMAD.X R3, R13, 0x1, R35.reuse, P1 ;  /* 0x000000010d037824 */ /* 0x100fe400008e0623 */
[----:B------:R-:W-:-:S03]  /*13e0*/  IMAD.X R21, R11, 0x1, R35, P2 ;  /* 0x000000010b157824 */ /* 0x000fc600010e0623 */
[----:B------:R-:W3:Y:S04]  /*13f0*/  @P0 LDG.E.64 R42, desc[UR8][R2.64] ;  /* 0x00000008022a0981 */ /* 0x000ee8000c1e1b00 */
[----:B------:R-:W3:Y:S01]  /*1400*/  @P0 LDG.E.64 R36, desc[UR10][R20.64] ;  /* 0x0000000a14240981 */ /* 0x000ee2000c1e1b00 */
[--C-:B--2---:R-:W-:Y:S02]  /*1410*/  @P0 SHF.R.U64 R47, R38, 0x10, R39.reuse ;  /* 0x00000010262f0819 */ /* 0x104fe40000001227 */
[----:B------:R-:W-:Y:S02]  /*1420*/  @P0 SHF.R.U32.HI R46, RZ, 0x10, R39 ;  /* 0x00000010ff2e0819 */ /* 0x000fe40000011627 */
[----:B------:R-:W-:Y:S02]  /*1430*/  @P0 PRMT R40, R39, 0x7610, R40 ;  /* 0x0000761027280816 */ /* 0x000fe40000000028 */
[----:B----4-:R-:W-:-:S02]  /*1440*/  @P0 SHF.R.U64 R30, R44, 0x10, R45 ;  /* 0x000000102c1e0819 */ /* 0x010fc4000000122d */
[----:B------:R-:W-:Y:S02]  /*1450*/  @P0 SHF.R.U32.HI R34, RZ, 0x10, R45 ;  /* 0x00000010ff220819 */ /* 0x000fe4000001162d */
[----:B------:R-:W-:Y:S02]  /*1460*/  @P0 PRMT R22, R45, 0x7610, R22 ;  /* 0x000076102d160816 */ /* 0x000fe40000000016 */
[----:B------:R-:W-:Y:S02]  /*1470*/  @P0 PRMT R23, R44, 0x7610, R23 ;  /* 0x000076102c170816 */ /* 0x000fe40000000017 */
[--C-:B---3--:R-:W-:Y:S02]  /*1480*/  @P0 SHF.R.U64 R39, R42, 0x10, R43.reuse ;  /* 0x000000102a270819 */ /* 0x108fe4000000122b */
[----:B------:R-:W-:Y:S02]  /*1490*/  @P0 SHF.R.U32.HI R32, RZ, 0x10, R43 ;  /* 0x00000010ff200819 */ /* 0x000fe4000001162b */
[----:B------:R-:W-:-:S02]  /*14a0*/  @P0 PRMT R0, R43, 0x7610, R0 ;  /* 0x000076102b000816 */ /* 0x000fc40000000000 */
[C---:B------:R-:W-:Y:S02]  /*14b0*/  @P0 SHF.R.U64 R45, R36.reuse, 0x10, R37 ;  /* 0x00000010242d0819 */ /* 0x040fe40000001225 */
[----:B------:R-:W-:Y:S02]  /*14c0*/  @P0 PRMT R43, R36, 0x7610, R43 ;  /* 0x00007610242b0816 */ /* 0x000fe4000000002b */
[----:B------:R-:W-:Y:S02]  /*14d0*/  @P0 PRMT R41, R42, 0x7610, R41 ;  /* 0x000076102a290816 */ /* 0x000fe40000000029 */
[----:B------:R-:W-:Y:S02]  /*14e0*/  @P0 SHF.R.U32.HI R36, RZ, 0x10, R37 ;  /* 0x00000010ff240819 */ /* 0x000fe40000011625 */
[----:B------:R-:W-:Y:S02]  /*14f0*/  @P0 PRMT R44, R37, 0x7610, R44 ;  /* 0x00007610252c0816 */ /* 0x000fe4000000002c */
[----:B------:R-:W-:-:S02]  /*1500*/  @P0 PRMT R42, R47, 0x7610, R42 ;  /* 0x000076102f2a0816 */ /* 0x000fc4000000002a */
        /* <DEDUP_REMOVED lines=71> */
.L_x_274:
        /* <DEDUP_REMOVED lines=13> */
[C---:B------:R-:W-:Y:S01]  /*1a50*/  FMUL.FTZ R47, R43.reuse, R43 ;  /* 0x0000002b2b2f7220 */ /* 0x040fe20000410000 */
[----:B------:R-:W-:Y:S02]  /*1a60*/  HADD2.F32 R21, -RZ, R41.H0_H0 ;  /* 0x20000029ff157230 */ /* 0x000fe40000004100 */
[----:B------:R-:W-:Y:S01]  /*1a70*/  FFMA.FTZ R43, R43, -UR6, R43 ;  /* 0x800000062b2b7c23 */ /* 0x000fe2000801002b */
[----:B------:R-:W-:Y:S02]  /*1a80*/  IMAD.U32 R41, R45, 0x10000, RZ ;  /* 0x000100002d297824 */ /* 0x000fe400078e00ff */
[----:B------:R-:W-:Y:S01]  /*1a90*/  FFMA.FTZ R48, R47, -UR7, R47 ;  /* 0x800000072f307c23 */ /* 0x000fe2000801002f */
[----:B------:R-:W-:Y:S02]  /*1aa0*/  IMAD.U32 R47, R44, 0x10000, RZ ;  /* 0x000100002c2f7824 */ /* 0x000fe400078e00ff */
[C---:B------:R-:W-:Y:S01]  /*1ab0*/  FMUL.FTZ R44, R26.reuse, R41 ;  /* 0x000000291a2c7220 */ /* 0x040fe20000410000 */
[----:B------:R-:W-:Y:S01]  /*1ac0*/  FFMA.FTZ R21, R21, UR7, R48 ;  /* 0x0000000715157c23 */ /* 0x000fe20008010030 */
[----:B------:R-:W-:Y:S01]  /*1ad0*/  FMUL.FTZ R41, R26, R47 ;  /* 0x0000002f1a297220 */ /* 0x000fe20000410000 */
[----:B------:R-:W-:-:S02]  /*1ae0*/  HADD2.F32 R48, -RZ, R0.H0_H0 ;  /* 0x20000000ff307230 */ /* 0x000fc40000004100 */
[----:B------:R-:W-:Y:S01]  /*1af0*/  FMUL.FTZ R0, R44, R44 ;  /* 0x0000002c2c007220 */ /* 0x000fe20000410000 */
[----:B------:R-:W-:Y:S02]  /*1b00*/  IMAD.U32 R49, R36, 0x10000, RZ ;  /* 0x0001000024317824 */ /* 0x000fe400078e00ff */
[----:B------:R-:W-:Y:S01]  /*1b10*/  FMUL.FTZ R47, R41, R41 ;  /* 0x00000029292f7220 */ /* 0x000fe20000410000 */
[----:B------:R-:W-:Y:S02]  /*1b20*/  HADD2.F32 R39, -RZ, R39.H0_H0 ;  /* 0x20000027ff277230 */ /* 0x000fe40000004100 */
[----:B------:R-:W-:Y:S01]  /*1b30*/  FFMA.FTZ R0, R0, -UR7, R0 ;  /* 0x8000000700007c23 */ /* 0x000fe20008010000 */
[-C--:B0-----:R-:W-:Y:S01]  /*1b40*/  FMUL.FTZ R45, R21, R46.reuse ;  /* 0x0000002e152d7220 */ /* 0x081fe20000410000 */
[----:B------:R-:W-:Y:S01]  /*1b50*/  FFMA.FTZ R47, R47, -UR7, R47 ;  /* 0x800000072f2f7c23 */ /* 0x000fe2000801002f */
[----:B------:R-:W-:Y:S02]  /*1b60*/  HADD2.F32 R32, -RZ, R32.H0_H0 ;  /* 0x20000020ff207230 */ /* 0x000fe40000004100 */
[----:B------:R-:W-:Y:S01]  /*1b70*/  FFMA.FTZ R39, R39, UR7, R0 ;  /* 0x0000000727277c23 */ /* 0x000fe20008010000 */
[----:B------:R-:W-:Y:S01]  /*1b80*/  FFMA.FTZ R44, R44, -UR6, R44 ;  /* 0x800000062c2c7c23 */ /* 0x000fe2000801002c */
[----:B------:R-:W-:Y:S01]  /*1b90*/  FFMA.FTZ R36, R48, UR7, R47 ;  /* 0x0000000730247c23 */ /* 0x000fe2000801002f */
[----:B------:R-:W0:Y:S01]  /*1ba0*/  MUFU.SQRT R45, R45 ;  /* 0x0000002d002d7308 */ /* 0x000e220000002000 */
[----:B------:R-:W-:Y:S01]  /*1bb0*/  FMUL.FTZ R47, R26, R49 ;  /* 0x000000311a2f7220 */ /* 0x000fe20000410000 */
[-C--:B------:R-:W-:Y:S01]  /*1bc0*/  FMUL.FTZ R49, R39, R46.reuse ;  /* 0x0000002e27317220 */ /* 0x080fe20000410000 */
[----:B------:R-:W-:Y:S01]  /*1bd0*/  FMUL.FTZ R48, R36, R46 ;  /* 0x0000002e24307220 */ /* 0x000fe20000410000 */
[----:B------:R-:W-:Y:S01]  /*1be0*/  FFMA.FTZ R51, R41, -UR6, R41 ;  /* 0x8000000629337c23 */ /* 0x000fe20008010029 */
[----:B------:R-:W-:-:S02]  /*1bf0*/  HADD2.F32 R22, -RZ, R22.H0_H0 ;  /* 0x20000016ff167230 */ /* 0x000fc40000004100 */
[----:B------:R-:W-:Y:S01]  /*1c00*/  HADD2.F32 R38, -RZ, R38.H0_H0 ;  /* 0x20000026ff267230 */ /* 0x000fe20000004100 */
[----:B------:R-:W1:Y:S01]  /*1c10*/  MUFU.SQRT R49, R49 ;  /* 0x0000003100317308 */ /* 0x000e620000002000 */
[----:B------:R-:W-:Y:S02]  /*1c20*/  HADD2.F32 R42, -RZ, R42.H0_H0 ;  /* 0x2000002aff2a7230 */ /* 0x000fe40000004100 */
[----:B------:R-:W-:Y:S01]  /*1c30*/  FFMA.FTZ R22, R22, UR6, R51 ;  /* 0x0000000616167c23 */ /* 0x000fe20008010033 */
[----:B------:R-:W-:Y:S01]  /*1c40*/  FFMA.FTZ R51, R47, -UR6, R47 ;  /* 0x800000062f337c23 */ /* 0x000fe2000801002f */
[----:B------:R-:W-:Y:S02]  /*1c50*/  HADD2.F32 R40, -RZ, R40.H0_H0 ;  /* 0x20000028ff287230 */ /* 0x000fe40000004100 */
[----:B------:R-:W-:Y:S01]  /*1c60*/  HADD2.F32 R37, -RZ, R37.H0_H0 ;  /* 0x20000025ff257230 */ /* 0x000fe20000004100 */
[----:B------:R-:W2:Y:S01]  /*1c70*/  MUFU.SQRT R48, R48 ;  /* 0x0000003000307308 */ /* 0x000ea20000002000 */
[----:B0-----:R-:W-:Y:S01]  /*1c80*/  FADD.FTZ R0, R45, UR4 ;  /* 0x000000042d007e21 */ /* 0x001fe20008010000 */
[----:B------:R-:W-:-:S04]  /*1c90*/  FMUL.FTZ R45, R47, R47 ;  /* 0x0000002f2f2d7220 */ /* 0x000fc80000410000 */
[----:B------:R-:W-:Y:S02]  /*1ca0*/  FFMA.FTZ R45, R45, -UR7, R45 ;  /* 0x800000072d2d7c23 */ /* 0x000fe4000801002d */
[----:B------:R-:W-:Y:S01]  /*1cb0*/  MUFU.RCP R0, R0 ;  /* 0x0000000000007308 */ /* 0x000fe20000001000 */
[----:B-1----:R-:W-:Y:S01]  /*1cc0*/  FADD.FTZ R49, R49, UR4 ;  /* 0x0000000431317e21 */ /* 0x002fe20008010000 */
[----:B------:R-:W-:Y:S01]  /*1cd0*/  FFMA.FTZ R45, R32, UR7, R45 ;  /* 0x00000007202d7c23 */ /* 0x000fe2000801002d */
[----:B------:R-:W-:Y:S02]  /*1ce0*/  HADD2.F32 R32, -RZ, R23.H0_H0 ;  /* 0x20000017ff207230 */ /* 0x000fe40000004100 */
[----:B------:R-:W-:Y:S02]  /*1cf0*/  HADD2.F32 R23, -RZ, R30.H0_H0 ;  /* 0x2000001eff177230 */ /* 0x000fe40000004100 */
[----:B------:R-:W-:Y:S01]  /*1d00*/  FMUL.FTZ R46, R45, R46 ;  /* 0x0000002e2d2e7220 */ /* 0x000fe20000410000 */
[----:B------:R-:W-:-:S02]  /*1d10*/  HADD2.F32 R30, -RZ, R34.H0_H0 ;  /* 0x20000022ff1e7230 */ /* 0x000fc40000004100 */
[----:B------:R-:W-:Y:S01]  /*1d20*/  FFMA.FTZ R32, R32, UR6, R43 ;  /* 0x0000000620207c23 */ /* 0x000fe2000801002b */
[----:B--2---:R-:W-:Y:S01]  /*1d30*/  FADD.FTZ R48, R48, UR4 ;  /* 0x0000000430307e21 */ /* 0x004fe20008010000 */
[----:B------:R-:W0:Y:S01]  /*1d40*/  MUFU.RCP R43, R24 ;  /* 0x00000018002b7308 */ /* 0x000e220000001000 */
[----:B------:R-:W-:Y:S01]  /*1d50*/  FFMA.FTZ R23, R23, UR6, R44 ;  /* 0x0000000617177c23 */ /* 0x000fe2000801002c */
[----:B------:R-:W-:-:S06]  /*1d60*/  FFMA.FTZ R30, R30, UR6, R51 ;  /* 0x000000061e1e7c23 */ /* 0x000fcc0008010033 */
[----:B------:R-:W1:Y:S08]  /*1d70*/  MUFU.SQRT R46, R46 ;  /* 0x0000002e002e7308 */ /* 0x000e700000002000 */
[----:B------:R2:W3:Y:S01]  /*1d80*/  MUFU.RCP R44, R49 ;  /* 0x00000031002c7308 */ /* 0x0004e20000001000 */
[----:B0-----:R-:W-:Y:S01]  /*1d90*/  FMUL.FTZ R47, R32, R43 ;  /* 0x0000002b202f7220 */ /* 0x001fe20000410000 */
[----:B------:R-:W-:-:S06]  /*1da0*/  F2FP.F16.F32.PACK_AB R32, R21, R32 ;  /* 0x000000201520723e */ /* 0x000fcc00000000ff */
[----:B------:R-:W0:Y:S01]  /*1db0*/  MUFU.RCP R41, R48 ;  /* 0x0000003000297308 */ /* 0x000e220000001000 */
[----:B-1----:R-:W-:Y:S01]  /*1dc0*/  FADD.FTZ R46, R46, UR4 ;  /* 0x000000042e2e7e21 */ /* 0x002fe20008010000 */
[----:B--2---:R-:W-:Y:S01]  /*1dd0*/  FMUL.FTZ R49, R47, R0 ;  /* 0x000000002f317220 */ /* 0x004fe20000410000 */
[-C--:B------:R-:W-:Y:S01]  /*1de0*/  FMUL.FTZ R47, R23, R43.reuse ;  /* 0x0000002b172f7220 */ /* 0x080fe20000410000 */
[-C--:B------:R-:W-:Y:S01]  /*1df0*/  FMUL.FTZ R0, R22, R43.reuse ;  /* 0x0000002b16007220 */ /* 0x080fe20000410000 */
[----:B------:R-:W-:Y:S01]  /*1e00*/  FMUL.FTZ R43, R30, R43 ;  /* 0x0000002b1e2b7220 */ /* 0x000fe20000410000 */
[----:B------:R-:W-:Y:S02]  /*1e10*/  FFMA.FTZ R49, R38, UR5, R49 ;  /* 0x0000000526317c23 */ /* 0x000fe40008010031 */
[----:B------:R-:W1:Y:S01]  /*1e20*/  MUFU.RCP R34, R46 ;  /* 0x0000002e00227308 */ /* 0x000e620000001000 */
[----:B---3--:R-:W-:Y:S01]  /*1e30*/  FMUL.FTZ R47, R47, R44 ;  /* 0x0000002c2f2f7220 */ /* 0x008fe20000410000 */
[----:B-----5:R-:W-:-:S03]  /*1e40*/  FMUL.FTZ R49, R20, R49 ;  /* 0x0000003114317220 */ /* 0x020fc60000410000 */
[----:B------:R-:W-:Y:S02]  /*1e50*/  FFMA.FTZ R47, R42, UR5, R47 ;  /* 0x000000052a2f7c23 */ /* 0x000fe4000801002f */
[----:B------:R-:W-:Y:S01]  /*1e60*/  F2FP.F16.F32.PACK_AB R49, RZ, R49 ;  /* 0x00000031ff31723e */ /* 0x000fe200000000ff */
[----:B0-----:R-:W-:Y:S01]  /*1e70*/  FMUL.FTZ R41, R0, R41 ;  /* 0x0000002900297220 */ /* 0x001fe20000410000 */
[----:B------:R-:W-:-:S03]  /*1e80*/  FMUL.FTZ R0, R20, R47 ;  /* 0x0000002f14007220 */ /* 0x000fc60000410000 */
[----:B------:R-:W-:Y:S02]  /*1e90*/  HADD2.F32 R49, -RZ, R49.H0_H0 ;  /* 0x20000031ff317230 */ /* 0x000fe40000004100 */
[----:B------:R-:W-:Y:S01]  /*1ea0*/  FFMA.FTZ R41, R40, UR5, R41 ;  /* 0x0000000528297c23 */ /* 0x000fe20008010029 */
[----:B-1----:R-:W-:-:S03]  /*1eb0*/  FMUL.FTZ R34, R43, R34 ;  /* 0x000000222b227220 */ /* 0x002fc60000410000 */
[----:B------:R-:W-:Y:S01]  /*1ec0*/  FMUL.FTZ R41, R20, R41 ;  /* 0x0000002914297220 */ /* 0x000fe20000410000 */
[----:B------:R-:W-:Y:S01]  /*1ed0*/  FADD.FTZ R38, R38, -R49 ;  /* 0x8000003126267221 */ /* 0x000fe20000010000 */
[----:B------:R-:W-:-:S03]  /*1ee0*/  FFMA.FTZ R43, R37, UR5, R34 ;  /* 0x00000005252b7c23 */ /* 0x000fc60008010022 */
[----:B------:R-:W-:Y:S01]  /*1ef0*/  F2FP.F16.F32.PACK_AB R36, R41, R36 ;  /* 0x000000242924723e */ /* 0x000fe200000000ff */
[----:B------:R-:W-:Y:S01]  /*1f00*/  FMUL.FTZ R20, R20, R43 ;  /* 0x0000002b14147220 */ /* 0x000fe20000410000 */
[----:B------:R-:W-:-:S03]  /*1f10*/  F2FP.F16.F32.PACK_AB R43, R0, R39 ;  /* 0x00000027002b723e */ /* 0x000fc600000000ff */
[----:B------:R-:W-:Y:S01]  /*1f20*/  HADD2.F32 R41, -RZ, R36.H1_H1 ;  /* 0x30000024ff297230 */ /* 0x000fe20000004100 */
[----:B------:R-:W-:Y:S02]  /*1f30*/  F2FP.F16.F32.PACK_AB R38, R23, R38 ;  /* 0x000000261726723e */ /* 0x000fe400000000ff */
[----:B------:R-:W-:Y:S01]  /*1f40*/  F2FP.F16.F32.PACK_AB R0, R20, R45 ;  /* 0x0000002d1400723e */ /* 0x000fe200000000ff */
[----:B------:R-:W-:Y:S02]  /*1f50*/  HADD2.F32 R39, -RZ, R43.H1_H1 ;  /* 0x3000002bff277230 */ /* 0x000fe40000004100 */
[----:B------:R-:W-:Y:S01]  /*1f60*/  FADD.FTZ R49, R40, -R41 ;  /* 0x8000002928317221 */ /* 0x000fe20000010000 */
[----:B------:R-:W-:Y:S01]  /*1f70*/  PRMT R45, R36, 0x7610, R45 ;  /* 0x00007610242d7816 */ /* 0x000fe2000000002d */
[----:B------:R-:W-:Y:S02]  /*1f80*/  HADD2.F32 R20, -RZ, R0.H1_H1 ;  /* 0x30000000ff147230 */ /* 0x000fe40000004100 */
[----:B------:R-:W-:Y:S01]  /*1f90*/  FADD.FTZ R21, R42, -R39 ;  /* 0x800000272a157221 */ /* 0x000fe20000010000 */
[----:B------:R-:W-:-:S02]  /*1fa0*/  F2FP.F16.F32.PACK_AB R30, R30, R49 ;  /* 0x000000311e1e723e */ /* 0x000fc400000000ff */
[----:B------:R-:W-:Y:S01]  /*1fb0*/  PRMT R39, R32, 0x7632, R39 ;  /* 0x0000763220277816 */ /* 0x000fe20000000027 */
[----:B------:R-:W-:Y:S01]  /*1fc0*/  FADD.FTZ R20, R37, -R20 ;  /* 0x8000001425147221 */ /* 0x000fe20000010000 */
[----:B------:R-:W-:Y:S02]  /*1fd0*/  F2FP.F16.F32.PACK_AB R21, R22, R21 ;  /* 0x000000151615723e */ /* 0x000fe400000000ff */
[----:B------:R-:W-:Y:S02]  /*1fe0*/  PRMT R37, R32, 0x7610, R37 ;  /* 0x0000761020257816 */ /* 0x000fe40000000025 */
[----:B------:R-:W-:Y:S02]  /*1ff0*/  F2FP.F16.F32.PACK_AB R20, RZ, R20 ;  /* 0x00000014ff14723e */ /* 0x000fe400000000ff */
[C---:B------:R-:W-:Y:S02]  /*2000*/  PRMT R47, R38.reuse, 0x7632, R47 ;  /* 0x00007632262f7816 */ /* 0x040fe4000000002f */
[----:B------:R-:W-:-:S02]  /*2010*/  PRMT R41, R38, 0x7610, R41 ;  /* 0x0000761026297816 */ /* 0x000fc40000000029 */
[----:B------:R-:W-:Y:S02]  /*2020*/  PRMT R51, R20, 0x7610, R51 ;  /* 0x0000761014337816 */ /* 0x000fe40000000033 */
[C---:B------:R-:W-:Y:S02]  /*2030*/  PRMT R32, R21.reuse, 0x7632, R32 ;  /* 0x0000763215207816 */ /* 0x040fe40000000020 */
[----:B------:R-:W-:Y:S02]  /*2040*/  PRMT R49, R21, 0x7610, R49 ;  /* 0x0000761015317816 */ /* 0x000fe40000000031 */
[C---:B------:R-:W-:Y:S02]  /*2050*/  PRMT R53, R30.reuse, 0x7632, R53 ;  /* 0x000076321e357816 */ /* 0x040fe40000000035 */
[----:B------:R-:W-:Y:S01]  /*2060*/  PRMT R36, R30, 0x7610, R36 ;  /* 0x000076101e247816 */ /* 0x000fe20000000024 */
[----:B------:R-:W-:Y:S06]  /*2070*/  BRA `(.L_x_276) ;  /* 0x0000000400947947 */ /* 0x000fec0003800000 */
.L_x_275:
[----:B------:R-:W-:Y:S02]  /*2080*/  HADD2.F32 R42, -RZ, R42.H0_H0 ;  /* 0x2000002aff2a7230 */ /* 0x000fe40000004100 */
[----:B------:R-:W-:Y:S02]  /*2090*/  HADD2.F32 R38, -RZ, R38.H0_H0 ;  /* 0x20000026ff267230 */ /* 0x000fe40000004100 */
[----:B------:R-:W-:Y:S02]  /*20a0*/  IMAD.U32 R46, R45, 0x10000, RZ ;  /* 0x000100002d2e7824 */ /* 0x000fe400078e00ff */
[----:B------:R-:W-:Y:S01]  /*20b0*/  FMUL.FTZ R21, R42, UR5 ;  /* 0x000000052a157c20 */ /* 0x000fe20008410000 */
[----:B------:R-:W-:Y:S02]  /*20c0*/  IMAD.U32 R48, R44, 0x10000, RZ ;  /* 0x000100002c307824 */ /* 0x000fe400078e00ff */
[----:B------:R-:W-:Y:S01]  /*20d0*/  FFMA.FTZ R44, R38, UR5, R43 ;  /* 0x00000005262c7c23 */ /* 0x000fe2000801002b */
[----:B------:R-:W-:-:S02]  /*20e0*/  HADD2.F32 R40, -RZ, R40.H0_H0 ;  /* 0x20000028ff287230 */ /* 0x000fc40000004100 */
[----:B------:R-:W-:Y:S01]  /*20f0*/  FFMA.FTZ R43, R26, R46, R21 ;  /* 0x0000002e1a2b7223 */ /* 0x000fe20000010015 */
[----:B------:R-:W-:Y:S02]  /*2100*/  HADD2.F32 R47, -RZ, R41.H0_H0 ;  /* 0x20000029ff2f7230 */ /* 0x000fe40000004100 */
[----:B------:R-:W-:Y:S01]  /*2110*/  FMUL.FTZ R46, R44, R44 ;  /* 0x0000002c2c2e7220 */ /* 0x000fe20000410000 */
[----:B------:R-:W-:Y:S02]  /*2120*/  HADD2.F32 R37, -RZ, R37.H0_H0 ;  /* 0x20000025ff257230 */ /* 0x000fe40000004100 */
[----:B------:R-:W-:Y:S01]  /*2130*/  FMUL.FTZ R45, R40, UR5 ;  /* 0x00000005282d7c20 */ /* 0x000fe20008410000 */
[----:B------:R-:W-:Y:S02]  /*2140*/  IMAD.U32 R36, R36, 0x10000, RZ ;  /* 0x0001000024247824 */ /* 0x000fe400078e00ff */
[----:B------:R-:W-:Y:S01]  /*2150*/  FFMA.FTZ R46, R46, -UR7, R46 ;  /* 0x800000072e2e7c23 */ /* 0x000fe2000801002e */
[----:B------:R-:W-:Y:S01]  /*2160*/  FMUL.FTZ R41, R43, R43 ;  /* 0x0000002b2b297220 */ /* 0x000fe20000410000 */
[----:B------:R-:W-:Y:S01]  /*2170*/  FFMA.FTZ R21, R26, R48, R45 ;  /* 0x000000301a157223 */ /* 0x000fe2000001002d */
[----:B------:R-:W-:Y:S01]  /*2180*/  HADD2.F32 R48, -RZ, R39.H0_H0 ;  /* 0x20000027ff307230 */ /* 0x000fe20000004100 */
[----:B------:R-:W0:Y:S01]  /*2190*/  MUFU.RCP R45, R25 ;  /* 0x00000019002d7308 */ /* 0x000e220000001000 */
[----:B------:R-:W-:Y:S01]  /*21a0*/  FFMA.FTZ R39, R47, UR7, R46 ;  /* 0x000000072f277c23 */ /* 0x000fe2000801002e */
[----:B------:R-:W-:Y:S01]  /*21b0*/  FMUL.FTZ R47, R37, UR5 ;  /* 0x00000005252f7c20 */ /* 0x000fe20008410000 */
[----:B------:R-:W-:Y:S01]  /*21c0*/  FMUL.FTZ R46, R21, R21 ;  /* 0x00000015152e7220 */ /* 0x000fe20000410000 */
[----:B------:R-:W-:Y:S01]  /*21d0*/  FFMA.FTZ R41, R41, -UR7, R41 ;  /* 0x8000000729297c23 */ /* 0x000fe20008010029 */
[----:B------:R-:W-:-:S02]  /*21e0*/  HADD2.F32 R49, -RZ, R0.H0_H0 ;  /* 0x20000000ff317230 */ /* 0x000fc40000004100 */
[----:B------:R-:W-:Y:S01]  /*21f0*/  FFMA.FTZ R36, R26, R36, R47 ;  /* 0x000000241a247223 */ /* 0x000fe2000001002f */
[----:B------:R-:W-:Y:S01]  /*2200*/  FFMA.FTZ R0, R46, -UR7, R46 ;  /* 0x800000072e007c23 */ /* 0x000fe2000801002e */
[----:B------:R-:W-:Y:S02]  /*2210*/  HADD2.F32 R51, -RZ, R32.H0_H0 ;  /* 0x20000020ff337230 */ /* 0x000fe40000004100 */
[----:B------:R-:W-:Y:S01]  /*2220*/  FFMA.FTZ R41, R48, UR7, R41 ;  /* 0x0000000730297c23 */ /* 0x000fe20008010029 */
[----:B------:R-:W-:Y:S01]  /*2230*/  FMUL.FTZ R47, R36, R36 ;  /* 0x00000024242f7220 */ /* 0x000fe20000410000 */
[----:B------:R-:W-:Y:S01]  /*2240*/  FFMA.FTZ R0, R49, UR7, R0 ;  /* 0x0000000731007c23 */ /* 0x000fe20008010000 */
[----:B------:R-:W-:Y:S02]  /*2250*/  HADD2.F32 R23, -RZ, R23.H0_H0 ;  /* 0x20000017ff177230 */ /* 0x000fe40000004100 */
[----:B------:R-:W-:Y:S01]  /*2260*/  FFMA.FTZ R44, R44, -UR6, R44 ;  /* 0x800000062c2c7c23 */ /* 0x000fe2000801002c */
[----:B------:R-:W-:Y:S01]  /*2270*/  FFMA.FTZ R32, R47, -UR7, R47 ;  /* 0x800000072f207c23 */ /* 0x000fe2000801002f */
[----:B------:R-:W-:-:S02]  /*2280*/  HADD2.F32 R50, -RZ, R30.H0_H0 ;  /* 0x2000001eff327230 */ /* 0x000fc40000004100 */
[----:B------:R-:W-:Y:S01]  /*2290*/  FFMA.FTZ R21, R21, -UR6, R21 ;  /* 0x8000000615157c23 */ /* 0x000fe20008010015 */
[-C--:B0-----:R-:W-:Y:S01]  /*22a0*/  FMUL.FTZ R46, R39, R45.reuse ;  /* 0x0000002d272e7220 */ /* 0x081fe20000410000 */
[-C--:B------:R-:W-:Y:S01]  /*22b0*/  FMUL.FTZ R49, R41, R45.reuse ;  /* 0x0000002d29317220 */ /* 0x080fe20000410000 */
[----:B------:R-:W-:Y:S01]  /*22c0*/  FFMA.FTZ R32, R51, UR7, R32 ;  /* 0x0000000733207c23 */ /* 0x000fe20008010020 */
[-C--:B------:R-:W-:Y:S01]  /*22d0*/  FMUL.FTZ R48, R0, R45.reuse ;  /* 0x0000002d00307220 */ /* 0x080fe20000410000 */
[----:B------:R-:W-:Y:S01]  /*22e0*/  FFMA.FTZ R44, R23, UR6, R44 ;  /* 0x00000006172c7c23 */ /* 0x000fe2000801002c */
[----:B------:R-:W-:Y:S01]  /*22f0*/  FFMA.FTZ R23, R43, -UR6, R43 ;  /* 0x800000062b177c23 */ /* 0x000fe2000801002b */
[----:B------:R-:W-:Y:S01]  /*2300*/  FMUL.FTZ R47, R32, R45 ;  /* 0x0000002d202f7220 */ /* 0x000fe20000410000 */
[----:B------:R-:W0:Y:S01]  /*2310*/  MUFU.SQRT R46, R46 ;  /* 0x0000002e002e7308 */ /* 0x000e220000002000 */
[----:B------:R-:W-:Y:S02]  /*2320*/  HADD2.F32 R22, -RZ, R22.H0_H0 ;  /* 0x20000016ff167230 */ /* 0x000fe40000004100 */
[----:B------:R-:W-:-:S03]  /*2330*/  FFMA.FTZ R23, R50, UR6, R23 ;  /* 0x0000000632177c23 */ /* 0x000fc60008010017 */
[----:B------:R-:W-:Y:S01]  /*2340*/  FFMA.FTZ R21, R22, UR6, R21 ;  /* 0x0000000616157c23 */ /* 0x000fe20008010015 */
[----:B------:R-:W-:Y:S01]  /*2350*/  FFMA.FTZ R22, R36, -UR6, R36 ;  /* 0x8000000624167c23 */ /* 0x000fe20008010024 */
[----:B------:R-:W1:Y:S08]  /*2360*/  MUFU.SQRT R49, R49 ;  /* 0x0000003100317308 */ /* 0x000e700000002000 */
[----:B------:R-:W2:Y:S01]  /*2370*/  MUFU.SQRT R48, R48 ;  /* 0x0000003000307308 */ /* 0x000ea20000002000 */
[----:B0-----:R-:W-:-:S07]  /*2380*/  FADD.FTZ R45, R46, UR4 ;  /* 0x000000042e2d7e21 */ /* 0x001fce0008010000 */
[----:B------:R-:W0:Y:S01]  /*2390*/  MUFU.SQRT R47, R47 ;  /* 0x0000002f002f7308 */ /* 0x000e220000002000 */
[----:B-1----:R-:W-:-:S07]  /*23a0*/  FADD.FTZ R46, R49, UR4 ;  /* 0x00000004312e7e21 */ /* 0x002fce0008010000 */
[----:B------:R-:W1:Y:S01]  /*23b0*/  MUFU.RCP R49, R24 ;  /* 0x0000001800317308 */ /* 0x000e620000001000 */
[----:B--2---:R-:W-:-:S07]  /*23c0*/  FADD.FTZ R30, R48, UR4 ;  /* 0x00000004301e7e21 */ /* 0x004fce0008010000 */
[----:B------:R-:W2:Y:S01]  /*23d0*/  MUFU.RCP R45, R45 ;  /* 0x0000002d002d7308 */ /* 0x000ea20000001000 */
[----:B0-----:R-:W-:Y:S01]  /*23e0*/  FADD.FTZ R43, R47, UR4 ;  /* 0x000000042f2b7e21 */ /* 0x001fe20008010000 */
[----:B------:R-:W-:-:S05]  /*23f0*/  HADD2.F32 R47, -RZ, R34.H0_H0 ;  /* 0x20000022ff2f7230 */ /* 0x000fca0000004100 */
[----:B------:R-:W-:Y:S01]  /*2400*/  FFMA.FTZ R22, R47, UR6, R22 ;  /* 0x000000062f167c23 */ /* 0x000fe20008010016 */
[----:B------:R-:W0:Y:S01]  /*2410*/  MUFU.RCP R46, R46 ;  /* 0x0000002e002e7308 */ /* 0x000e220000001000 */
[-C--:B-1----:R-:W-:Y:S01]  /*2420*/  FMUL.FTZ R34, R44, R49.reuse ;  /* 0x000000312c227220 */ /* 0x082fe20000410000 */
[-C--:B------:R-:W-:Y:S01]  /*2430*/  FMUL.FTZ R47, R23, R49.reuse ;  /* 0x00000031172f7220 */ /* 0x080fe20000410000 */
[----:B------:R-:W-:Y:S01]  /*2440*/  FMUL.FTZ R51, R21, R49 ;  /* 0x0000003115337220 */ /* 0x000fe20000410000 */
[----:B------:R-:W-:-:S04]  /*2450*/  F2FP.F16.F32.PACK_AB R44, R39, R44 ;  /* 0x0000002c272c723e */ /* 0x000fc800000000ff */
[----:B------:R-:W1:Y:S01]  /*2460*/  MUFU.RCP R30, R30 ;  /* 0x0000001e001e7308 */ /* 0x000e620000001000 */
[----:B--2---:R-:W-:Y:S01]  /*2470*/  FMUL.FTZ R45, R34, R45 ;  /* 0x0000002d222d7220 */ /* 0x004fe20000410000 */
[----:B------:R-:W-:Y:S01]  /*2480*/  FMUL.FTZ R34, R22, R49 ;  /* 0x0000003116227220 */ /* 0x000fe20000410000 */
[----:B------:R-:W-:Y:S02]  /*2490*/  PRMT R39, R44, 0x7632, R39 ;  /* 0x000076322c277816 */ /* 0x000fe40000000027 */
[----:B-----5:R-:W-:-:S03]  /*24a0*/  FMUL.FTZ R45, R20, R45 ;  /* 0x0000002d142d7220 */ /* 0x020fc60000410000 */
[----:B------:R-:W2:Y:S01]  /*24b0*/  MUFU.RCP R43, R43 ;  /* 0x0000002b002b7308 */ /* 0x000ea20000001000 */
[----:B0-----:R-:W-:Y:S01]  /*24c0*/  FMUL.FTZ R47, R47, R46 ;  /* 0x0000002e2f2f7220 */ /* 0x001fe20000410000 */
[----:B------:R-:W-:-:S05]  /*24d0*/  F2FP.F16.F32.PACK_AB R45, RZ, R45 ;  /* 0x0000002dff2d723e */ /* 0x000fca00000000ff */
[----:B------:R-:W-:Y:S02]  /*24e0*/  HADD2.F32 R45, -RZ, R45.H0_H0 ;  /* 0x2000002dff2d7230 */ /* 0x000fe40000004100 */
[----:B-1----:R-:W-:Y:S01]  /*24f0*/  FMUL.FTZ R51, R51, R30 ;  /* 0x0000001e33337220 */ /* 0x002fe20000410000 */
[----:B------:R-:W-:Y:S02]  /*2500*/  FMUL.FTZ R30, R20, R47 ;  /* 0x0000002f141e7220 */ /* 0x000fe40000410000 */
[----:B------:R-:W-:Y:S01]  /*2510*/  FADD.FTZ R38, R38, -R45 ;  /* 0x8000002d26267221 */ /* 0x000fe20000010000 */
[----:B------:R-:W-:Y:S02]  /*2520*/  FMUL.FTZ R51, R20, R51 ;  /* 0x0000003314337220 */ /* 0x000fe40000410000 */
[----:B------:R-:W-:Y:S01]  /*2530*/  F2FP.F16.F32.PACK_AB R41, R30, R41 ;  /* 0x000000291e29723e */ /* 0x000fe200000000ff */
[----:B--2---:R-:W-:Y:S02]  /*2540*/  FMUL.FTZ R43, R34, R43 ;  /* 0x0000002b222b7220 */ /* 0x004fe40000410000 */
[----:B------:R-:W-:-:S02]  /*2550*/  F2FP.F16.F32.PACK_AB R0, R51, R0 ;  /* 0x000000003300723e */ /* 0x000fc400000000ff */
[----:B------:R-:W-:Y:S01]  /*2560*/  F2FP.F16.F32.PACK_AB R38, R23, R38 ;  /* 0x000000261726723e */ /* 0x000fe200000000ff */
[----:B------:R-:W-:Y:S01]  /*2570*/  FMUL.FTZ R43, R20, R43 ;  /* 0x0000002b142b7220 */ /* 0x000fe20000410000 */
[----:B------:R-:W-:Y:S01]  /*2580*/  PRMT R45, R0, 0x7610, R45 ;  /* 0x00007610002d7816 */ /* 0x000fe2000000002d */
[----:B------:R-:W-:-:S03]  /*2590*/  HADD2.F32 R47, -RZ, R0.H1_H1 ;  /* 0x30000000ff2f7230 */ /* 0x000fc60000004100 */
[----:B------:R-:W-:Y:S01]  /*25a0*/  F2FP.F16.F32.PACK_AB R32, R43, R32 ;  /* 0x000000202b20723e */ /* 0x000fe200000000ff */
[----:B------:R-:W-:Y:S02]  /*25b0*/  HADD2.F32 R43, -RZ, R41.H1_H1 ;  /* 0x30000029ff2b7230 */ /* 0x000fe40000004100 */
[--C-:B------:R-:W-:Y:S01]  /*25c0*/  FADD.FTZ R49, R40, -R47.reuse ;  /* 0x8000002f28317221 */ /* 0x100fe20000010000 */
[----:B------:R-:W-:Y:S01]  /*25d0*/  PRMT R47, R38, 0x7632, R47 ;  /* 0x00007632262f7816 */ /* 0x000fe2000000002f */
[----:B------:R-:W-:Y:S02]  /*25e0*/  HADD2.F32 R20, -RZ, R32.H1_H1 ;  /* 0x30000020ff147230 */ /* 0x000fe40000004100 */
[--C-:B------:R-:W-:Y:S01]  /*25f0*/  FADD.FTZ R42, R42, -R43.reuse ;  /* 0x8000002b2a2a7221 */ /* 0x100fe20000010000 */
[----:B------:R-:W-:Y:S02]  /*2600*/  F2FP.F16.F32.PACK_AB R22, R22, R49 ;  /* 0x000000311616723e */ /* 0x000fe400000000ff */
[----:B------:R-:W-:Y:S01]  /*2610*/  PRMT R43, R41, 0x7610, R43 ;  /* 0x00007610292b7816 */ /* 0x000fe2000000002b */
[----:B------:R-:W-:Y:S01]  /*2620*/  FADD.FTZ R20, R37, -R20 ;  /* 0x8000001425147221 */ /* 0x000fe20000010000 */
[----:B------:R-:W-:-:S02]  /*2630*/  F2FP.F16.F32.PACK_AB R42, R21, R42 ;  /* 0x0000002a152a723e */ /* 0x000fc400000000ff */
[----:B------:R-:W-:Y:S02]  /*2640*/  PRMT R0, R32, 0x7610, R0 ;  /* 0x0000761020007816 */ /* 0x000fe40000000000 */
[----:B------:R-:W-:Y:S02]  /*2650*/  F2FP.F16.F32.PACK_AB R20, RZ, R20 ;  /* 0x00000014ff14723e */ /* 0x000fe400000000ff */
[----:B------:R-:W-:Y:S02]  /*2660*/  PRMT R37, R44, 0x7610, R37 ;  /* 0x000076102c257816 */ /* 0x000fe40000000025 */
[----:B------:R-:W-:Y:S02]  /*2670*/  PRMT R41, R38, 0x7610, R41 ;  /* 0x0000761026297816 */ /* 0x000fe40000000029 */
[----:B------:R-:W-:Y:S02]  /*2680*/  PRMT R51, R20, 0x7610, R51 ;  /* 0x0000761014337816 */ /* 0x000fe40000000033 */
[----:B------:R-:W-:-:S02]  /*2690*/  PRMT R32, R42, 0x7632, R32 ;  /* 0x000076322a207816 */ /* 0x000fc40000000020 */
[----:B------:R-:W-:Y:S02]  /*26a0*/  PRMT R49, R42, 0x7610, R49 ;  /* 0x000076102a317816 */ /* 0x000fe40000000031 */
[C---:B------:R-:W-:Y:S02]  /*26b0*/  PRMT R53, R22.reuse, 0x7632, R53 ;  /* 0x0000763216357816 */ /* 0x040fe40000000035 */
[----:B------:R-:W-:-:S07]  /*26c0*/  PRMT R36, R22, 0x7610, R36 ;  /* 0x0000761016247816 */ /* 0x000fce0000000024 */
.L_x_276:
[----:B------:R-:W-:Y:S01]  /*26d0*/  HADD2.F32 R30, -RZ, R41.H0_H0 ;  /* 0x20000029ff1e7230 */ /* 0x000fe20000004100 */
[----:B------:R-:W-:Y:S01]  /*26e0*/  IADD3 R20, P1, R8, R33, RZ ;  /* 0x0000002108147210 */ /* 0x000fe20007f3e0ff */
[----:B------:R-:W-:Y:S02]  /*26f0*/  HADD2.F32 R22, -RZ, R49.H0_H0 ;  /* 0x20000031ff167230 */ /* 0x000fe40000004100 */
[----:B------:R-:W-:Y:S02]  /*2700*/  HADD2.F32 R34, -RZ, R36.H0_H0 ;  /* 0x20000024ff227230 */ /* 0x000fe40000004100 */
[----:B------:R-:W-:Y:S01]  /*2710*/  HADD2.F32 R23, -RZ, R51.H0_H0 ;  /* 0x20000033ff177230 */ /* 0x000fe20000004100 */
[----:B------:R-:W0:Y:S01]  /*2720*/  F2F.BF16.F32 R30, R30 ;  /* 0x0000001e001e7304 */ /* 0x000e220000202000 */
[----:B------:R-:W-:-:S07]  /*2730*/  IMAD.X R21, R9, 0x1, R35, P1 ;  /* 0x0000000109157824 */ /* 0x000fce00008e0623 */
[----:B------:R-:W1:Y:S08]  /*2740*/  F2F.BF16.F32 R22, R22 ;  /* 0x0000001600167304 */ /* 0x000e700000202000 */
[----:B------:R-:W2:Y:S08]  /*2750*/  F2F.BF16.F32 R34, R34 ;  /* 0x0000002200227304 */ /* 0x000eb00000202000 */
[----:B------:R3:W4:Y:S01]  /*2760*/  F2F.BF16.F32 R38, R23 ;  /* 0x0000001700267304 */ /* 0x0007220000202000 */
[----:B01----:R-:W-:Y:S05]  /*2770*/  @!P0 BRA `(.L_x_277) ;  /* 0x0000000000808947 */ /* 0x003fea0003800000 */
[----:B---3--:R-:W-:Y:S01]  /*2780*/  IMAD.WIDE.U32 R22, R22, 0x10000, RZ ;  /* 0x0001000016167825 */ /* 0x008fe200078e00ff */
[----:B------:R-:W-:Y:S02]  /*2790*/  PRMT R53, R32, 0x5410, R53 ;  /* 0x0000541020357816 */ /* 0x000fe40000000035 */
[----:B------:R-:W-:Y:S01]  /*27a0*/  LOP3.LUT R42, R49, 0xffff, RZ, 0xc0, !PT ;  /* 0x0000ffff312a7812 */ /* 0x000fe200078ec0ff */
[----:B----4-:R-:W-:Y:S01]  /*27b0*/  IMAD.U32 R33, R38, 0x10000, RZ ;  /* 0x0001000026217824 */ /* 0x010fe200078e00ff */
[----:B------:R-:W-:Y:S02]  /*27c0*/  LOP3.LUT R32, R47, 0xffff, RZ, 0xc0, !PT ;  /* 0x0000ffff2f207812 */ /* 0x000fe400078ec0ff */
[----:B------:R-:W-:Y:S02]  /*27d0*/  R2UR UR4, R16 ;  /* 0x00000000100472ca */ /* 0x000fe400000e0000 */
[----:B--2---:R-:W-:Y:S01]  /*27e0*/  LOP3.LUT R23, R23, R33, R34, 0xfe, !PT ;  /* 0x0000002117177212 */ /* 0x004fe200078efe22 */
[----:B------:R-:W-:Y:S01]  /*27f0*/  IMAD.WIDE.U32 R32, R32, 0x10000, RZ ;  /* 0x0001000020207825 */ /* 0x000fe200078e00ff */
[----:B------:R-:W-:-:S02]  /*2800*/  R2UR UR5, R17 ;  /* 0x00000000110572ca */ /* 0x000fc400000e0000 */
[----:B------:R-:W-:Y:S01]  /*2810*/  LOP3.LUT R34, R43, 0xffff, RZ, 0xc0, !PT ;  /* 0x0000ffff2b227812 */ /* 0x000fe200078ec0ff */
[----:B------:R-:W-:Y:S01]  /*2820*/  IMAD.WIDE.U32 R42, R42, 0x10000, RZ ;  /* 0x000100002a2a7825 */ /* 0x000fe200078e00ff */
[----:B------:R-:W-:Y:S02]  /*2830*/  R2UR UR6, R16 ;  /* 0x00000000100672ca */ /* 0x000fe400000e0000 */
[C---:B------:R-:W-:Y:S01]  /*2840*/  R2UR UR7, R17.reuse ;  /* 0x00000000110772ca */ /* 0x040fe200000e0000 */
[----:B------:R-:W-:Y:S01]  /*2850*/  IMAD.WIDE.U32 R34, R34, 0x10000, RZ ;  /* 0x0001000022227825 */ /* 0x000fe200078e00ff */
[C---:B------:R-:W-:Y:S02]  /*2860*/  R2UR UR8, R16.reuse ;  /* 0x00000000100872ca */ /* 0x040fe400000e0000 */
[----:B------:R-:W-:Y:S02]  /*2870*/  R2UR UR9, R17 ;  /* 0x00000000110972ca */ /* 0x000fe400000e0000 */
[----:B------:R-:W-:-:S02]  /*2880*/  R2UR UR10, R16 ;  /* 0x00000000100a72ca */ /* 0x000fc400000e0000 */
[----:B------:R-:W-:Y:S02]  /*2890*/  R2UR UR11, R17 ;  /* 0x00000000110b72ca */ /* 0x000fe400000e0000 */
[----:B------:R-:W-:Y:S02]  /*28a0*/  PRMT R51, R36, 0x5410, R51 ;  /* 0x0000541024337816 */ /* 0x000fe40000000033 */
        /* <DEDUP_REMOVED lines=13> */
.L_x_277:
[C---:B------:R-:W-:Y:S01]  /*2980*/  ISETP.GE.AND P1, PT, R31.reuse, R28, PT ;  /* 0x0000001c1f00720c */ /* 0x040fe20003f26270 */
[C---:B---3--:R-:W-:Y:S02]  /*2990*/  VIADD R23, R31.reuse, 0x1 ;  /* 0x000000011f177836 */ /* 0x048fe40000000000 */
        /* <DEDUP_REMOVED lines=51> */
.L_x_278:
[----:B------:R-:W-:-:S05]  /*2cd0*/  IMAD R31, R29, 0x4, R31 ;  /* 0x000000041d1f7824 */ /* 0x000fca00078e021f */
[----:B------:R-:W-:-:S13]  /*2ce0*/  ISETP.GE.AND P1, PT, R31, R28, PT ;  /* 0x0000001c1f00720c */ /* 0x000fda0003f26270 */
[----:B------:R-:W-:Y:S05]  /*2cf0*/  @!P1 BRA `(.L_x_279) ;  /* 0xffffffe400609947 */ /* 0x000fea000383ffff */
[----:B------:R-:W-:Y:S05]  /*2d00*/  EXIT ;  /* 0x000000000000794d */ /* 0x000fea0003800000 */
        .type           $_Z25multi_tensor_apply_kernelI18TensorListMetadataILi5EE25DistAdamCapturableFunctorIN3c104HalfENS3_8BFloat16ES5_EJPfffPiifS7_10adamMode_tfEEvlPViT_T0_DpT1_$__internal_accurate_pow,@function
        .size           $_Z25multi_tensor_apply_kernelI18TensorListMetadataILi5EE25DistAdamCapturableFunctorIN3c104HalfENS3_8BFloat16ES5_EJPfffPiifS7_10adamMode_tfEEvlPViT_T0_DpT1_$__internal_accurate_pow,(.L_x_936 - $_Z25multi_tensor_apply_kernelI18TensorListMetadataILi5EE25DistAdamCapturableFunctorIN3c104HalfENS3_8BFloat16ES5_EJPfffPiifS7_10adamMode_tfEEvlPViT_T0_DpT1_$__internal_accurate_pow)
$_Z25multi_tensor_apply_kernelI18TensorListMetadataILi5EE25DistAdamCapturableFunctorIN3c104HalfENS3_8BFloat16ES5_EJPfffPiifS7_10adamMode_tfEEvlPViT_T0_DpT1_$__internal_accurate_pow:
        /* <DEDUP_REMOVED lines=172> */
.L_x_280:
[----:B------:R-:W-:Y:S01]  /*37d0*/  DSETP.NEU.AND P1, PT, |R18|, +INF , PT ;  /* 0x7ff000001200742a */ /* 0x000fe20003f2d200 */
[----:B------:R-:W-:Y:S01]  /*37e0*/  IMAD.MOV.U32 R7, RZ, RZ, 0x0 ;  /* 0x00000000ff077424 */ /* 0x000fe200078e00ff */
[----:B------:R-:W-:-:S12]  /*37f0*/  DADD R8, R10, R8 ;  /* 0x000000000a087229 */ /* 0x000fd80000000008 */
[----:B------:R-:W-:Y:S01]  /*3800*/  @P1 DFMA R18, R8, R18, R18 ;  /* 0x000000120812122b */ /* 0x000fe20000000012 */
[----:B------:R-:W-:Y:S10]  /*3810*/  RET.REL.NODEC R6 `(_Z25multi_tensor_apply_kernelI18TensorListMetadataILi5EE25DistAdamCapturableFunctorIN3c104HalfENS3_8BFloat16ES5_EJPfffPiifS7_10adamMode_tfEEvlPViT_T0_DpT1_) ;  /* 0xffffffc406f87950 */ /* 0x000ff40003c3ffff */
.L_x_281:
        /* <DEDUP_REMOVED lines=14> */
.L_x_936:


//--------------------- .text._Z25multi_tensor_apply_kernelI18TensorListMetadataILi5EE25DistAdamCapturableFunctorIN3c104HalfENS3_8BFloat16ES4_EJPfffPiifS7_10adamMode_tfEEvlPViT_T0_DpT1_ --------------------------
	.section	.text._Z25multi_tensor_apply_kernelI18TensorListMetadataILi5EE25DistAdamCapturableFunctorIN3c104HalfENS3_8BFloat16ES4_EJPfffPiifS7_10adamMode_tfEEvlPViT_T0_DpT1_,"ax",@progbits
	.align	128
        .global         _Z25multi_tensor_apply_kernelI18TensorListMetadataILi5EE25DistAdamCapturableFunctorIN3c104HalfENS3_8BFloat16ES4_EJPfffPiifS7_10adamMode_tfEEvlPViT_T0_DpT1_
        .type           _Z25multi_tensor_apply_kernelI18TensorListMetadataILi5EE25DistAdamCapturableFunctorIN3c104HalfENS3_8BFloat16ES4_EJPfffPiifS7_10adamMode_tfEEvlPViT_T0_DpT1_,@function
        .size           _Z25multi_tensor_apply_kernelI18TensorListMetadataILi5EE25DistAdamCapturableFunctorIN3c104HalfENS3_8BFloat16ES4_EJPfffPiifS7_10adamMode_tfEEvlPViT_T0_DpT1_,(.L_x_937 - _Z25multi_tensor_apply_kernelI18TensorListMetadataILi5EE25DistAdamCapturableFunctorIN3c104HalfENS3_8BFloat16ES4_EJPfffPiifS7_10adamMode_tfEEvlPViT_T0_DpT1_)
        .other          _Z25multi_tensor_apply_kernelI18TensorListMetadataILi5EE25DistAdamCapturableFunctorIN3c104HalfENS3_8BFloat16ES4_EJPfffPiifS7_10adamMode_tfEEvlPViT_T0_DpT1_,@"STO_CUDA_ENTRY STV_DEFAULT"
_Z25multi_tensor_apply_kernelI18TensorListMetadataILi5EE25DistAdamCapturableFunctorIN3c104HalfENS3_8BFloat16ES4_EJPfffPiifS7_10adamMode_tfEEvlPViT_T0_DpT1_:
.text._Z25multi_tensor_apply_kernelI18TensorListMetadataILi5EE25DistAdamCapturableFunctorIN3c104HalfENS3_8BFloat16ES4_EJPfffPiifS7_10adamMode_tfEEvlPViT_T0_DpT1_:
        /* <DEDUP_REMOVED lines=21> */
.L_x_282:
        /* <DEDUP_REMOVED lines=20> */
.L_x_283:
        /* <DEDUP_REMOVED lines=20> */
.L_x_284:
        /* <DEDUP_REMOVED lines=21> */
.L_x_285:
        /* <DEDUP_REMOVED lines=32> */
[----:B0-----:R-:W-:Y:S05]  /*0720*/  CALL.REL.NOINC `($_Z25multi_tensor_apply_kernelI18TensorListMetadataILi5EE25DistAdamCapturableFunctorIN3c104HalfENS3_8BFloat16ES4_EJPfffPiifS7_10adamMode_tfEEvlPViT_T0_DpT1_$__internal_accurate_pow) ;  /* 0x0000002400407944 */ /* 0x001fea0003c00000 */
        /* <DEDUP_REMOVED lines=22> */
.L_x_287:
[----:B------:R-:W-:Y:S01]  /*0890*/  ISETP.GE.AND P2, PT, R3, RZ, PT ;  /* 0x000000ff0300720c */ /* 0x000fe20003f46270 */
[----:B------:R-:W-:Y:S01]  /*08a0*/  DSETP.NEU.AND P1, PT, |R2|, 0.5, !P0 ;  /* 0x3fe000000200742a */ /* 0x000fe2000472d200 */
[----:B------:R-:W-:-:S05]  /*08b0*/  IMAD.MOV.U32 R4, RZ, RZ, RZ ;  /* 0x000000ffff047224 */ /* 0x000fca00078e00ff */
[----:B0-----:R-:W-:-:S06]  /*08c0*/  SEL R5, R9, RZ, P1 ;  /* 0x000000ff09057207 */ /* 0x001fcc0000800000 */
[----:B------:R-:W-:-:S07]  /*08d0*/  @!P2 LOP3.LUT R5, R5, 0x7ff00000, RZ, 0xfc, !PT ;  /* 0x7ff000000505a812 */ /* 0x000fce00078efcff */
.L_x_288:
        /* <DEDUP_REMOVED lines=17> */
.L_x_291:
        /* <DEDUP_REMOVED lines=10> */
.L_x_290:
[----:B------:R-:W-:-:S11]  /*0a90*/  DADD R4, R2, R8 ;  /* 0x0000000002047229 */ /* 0x000fd60000000008 */
.L_x_289:
        /* <DEDUP_REMOVED lines=9> */
[----:B------:R-:W-:Y:S05]  /*0b30*/  CALL.REL.NOINC `($_Z25multi_tensor_apply_kernelI18TensorListMetadataILi5EE25DistAdamCapturableFunctorIN3c104HalfENS3_8BFloat16ES4_EJPfffPiifS7_10adamMode_tfEEvlPViT_T0_DpT1_$__internal_accurate_pow) ;  /* 0x00000020003c7944 */ /* 0x000fea0003c00000 */
        /* <DEDUP_REMOVED lines=19> */
.L_x_292:
[----:B------:R-:W-:Y:S01]  /*0c70*/  ISETP.GE.AND P1, PT, R3, RZ, PT ;  /* 0x000000ff0300720c */ /* 0x000fe20003f26270 */
[----:B------:R-:W-:Y:S01]  /*0c80*/  DSETP.NEU.AND P0, PT, |R2|, 0.5, !P0 ;  /* 0x3fe000000200742a */ /* 0x000fe2000470d200 */
[----:B------:R-:W-:-:S05]  /*0c90*/  IMAD.MOV.U32 R6, RZ, RZ, RZ ;  /* 0x000000ffff067224 */ /* 0x000fca00078e00ff */
[----:B0-----:R-:W-:Y:S02]  /*0ca0*/  SEL R7, R11, RZ, P0 ;  /* 0x000000ff0b077207 */ /* 0x001fe40000000000 */
[----:B------:R-:W-:-:S04]  /*0cb0*/  SEL R24, RZ, 0x1, !P0 ;  /* 0x00000001ff187807 */ /* 0x000fc80004000000 */
[----:B------:R-:W-:-:S07]  /*0cc0*/  @!P1 LOP3.LUT R7, R7, 0x7ff00000, RZ, 0xfc, !PT ;  /* 0x7ff0000007079812 */ /* 0x000fce00078efcff */
.L_x_293:
        /* <DEDUP_REMOVED lines=17> */
.L_x_296:
        /* <DEDUP_REMOVED lines=11> */
.L_x_295:
[----:B------:R-:W-:-:S11]  /*0e90*/  DADD R6, R2, R10 ;  /* 0x0000000002067229 */ /* 0x000fd6000000000a */
.L_x_294:
        /* <DEDUP_REMOVED lines=17> */
.L_x_286:
        /* <DEDUP_REMOVED lines=41> */
.L_x_297:
[----:B------:R-:W-:Y:S05]  /*1240*/  @P2 EXIT ;  /* 0x000000000000294d */ /* 0x000fea0003800000 */
[----:B------:R-:W3:Y:S01]  /*1250*/  LDC R29, c[0x0][RZ] ;  /* 0x00000000ff1d7b82 */ /* 0x000ee20000000800 */
[----:B------:R-:W-:-:S04]  /*1260*/  PRMT R0, R2, 0x9910, RZ ;  /* 0x0000991002007816 */ /* 0x000fc800000000ff */
[----:B------:R-:W-:-:S13]  /*1270*/  ISETP.NE.AND P0, PT, R0, RZ, PT ;  /* 0x000000ff0000720c */ /* 0x000fda0003f05270 */
.L_x_303:
        /* <DEDUP_REMOVED lines=112> */
.L_x_298:
        /* <DEDUP_REMOVED lines=19> */
[----:B------:R-:W-:-:S02]  /*1ab0*/  IMAD.U32 R49, R36, 0x10000, RZ ;  /* 0x0001000024317824 */ /* 0x000fc400078e00ff */
[----:B------:R-:W-:Y:S01]  /*1ac0*/  FFMA.FTZ R41, R41, UR7, R48 ;  /* 0x0000000729297c23 */ /* 0x000fe20008010030 */
[C---:B------:R-:W-:Y:S01]  /*1ad0*/  FMUL.FTZ R44, R26.reuse, R21 ;  /* 0x000000151a2c7220 */ /* 0x040fe20000410000 */
[----:B------:R-:W-:Y:S01]  /*1ae0*/  FMUL.FTZ R21, R26, R47 ;  /* 0x0000002f1a157220 */ /* 0x000fe20000410000 */
[----:B------:R-:W-:Y:S02]  /*1af0*/  HADD2.F32 R48, -RZ, R0.H0_H0 ;  /* 0x20000000ff307230 */ /* 0x000fe40000004100 */
[----:B------:R-:W-:Y:S01]  /*1b00*/  FMUL.FTZ R0, R44, R44 ;  /* 0x0000002c2c007220 */ /* 0x000fe20000410000 */
[----:B------:R-:W-:Y:S01]  /*1b10*/  FMUL.FTZ R47, R21, R21 ;  /* 0x00000015152f7220 */ /* 0x000fe20000410000 */
[----:B------:R-:W-:Y:S02]  /*1b20*/  HADD2.F32 R39, -RZ, R39.H0_H0 ;  /* 0x20000027ff277230 */ /* 0x000fe40000004100 */
[----:B0-----:R-:W-:Y:S01]  /*1b30*/  FMUL.FTZ R45, R41, R46 ;  /* 0x0000002e292d7220 */ /* 0x001fe20000410000 */
[----:B------:R-:W-:Y:S01]  /*1b40*/  FFMA.FTZ R0, R0, -UR7, R0 ;  /* 0x8000000700007c23 */ /* 0x000fe20008010000 */
[----:B------:R-:W-:Y:S01]  /*1b50*/  FFMA.FTZ R47, R47, -UR7, R47 ;  /* 0x800000072f2f7c23 */ /* 0x000fe2000801002f */
[----:B------:R-:W-:-:S02]  /*1b60*/  HADD2.F32 R32, -RZ, R32.H0_H0 ;  /* 0x20000020ff207230 */ /* 0x000fc40000004100 */
[----:B------:R-:W-:Y:S01]  /*1b70*/  FFMA.FTZ R21, R21, -UR6, R21 ;  /* 0x8000000615157c23 */ /* 0x000fe20008010015 */
[----:B------:R-:W-:Y:S01]  /*1b80*/  FFMA.FTZ R39, R39, UR7, R0 ;  /* 0x0000000727277c23 */ /* 0x000fe20008010000 */
[----:B------:R-:W0:Y:S01]  /*1b90*/  MUFU.SQRT R45, R45 ;  /* 0x0000002d002d7308 */ /* 0x000e220000002000 */
[----:B------:R-:W-:Y:S01]  /*1ba0*/  FFMA.FTZ R36, R48, UR7, R47 ;  /* 0x0000000730247c23 */ /* 0x000fe2000801002f */
[----:B------:R-:W-:Y:S01]  /*1bb0*/  FMUL.FTZ R47, R26, R49 ;  /* 0x000000311a2f7220 */ /* 0x000fe20000410000 */
[-C--:B------:R-:W-:Y:S01]  /*1bc0*/  FMUL.FTZ R49, R39, R46.reuse ;  /* 0x0000002e27317220 */ /* 0x080fe20000410000 */
[----:B------:R-:W-:Y:S02]  /*1bd0*/  HADD2.F32 R22, -RZ, R22.H0_H0 ;  /* 0x20000016ff167230 */ /* 0x000fe40000004100 */
[----:B------:R-:W-:Y:S01]  /*1be0*/  FMUL.FTZ R48, R36, R46 ;  /* 0x0000002e24307220 */ /* 0x000fe20000410000 */
[----:B------:R-:W-:Y:S02]  /*1bf0*/  HADD2.F32 R30, -RZ, R30.H0_H0 ;  /* 0x2000001eff1e7230 */ /* 0x000fe40000004100 */
[----:B------:R-:W-:Y:S01]  /*1c00*/  FFMA.FTZ R51, R47, -UR6, R47 ;  /* 0x800000062f337c23 */ /* 0x000fe2000801002f */
[----:B------:R-:W-:Y:S01]  /*1c10*/  HADD2.F32 R34, -RZ, R34.H0_H0 ;  /* 0x20000022ff227230 */ /* 0x000fe20000004100 */
[----:B------:R-:W1:Y:S01]  /*1c20*/  MUFU.SQRT R49, R49 ;  /* 0x0000003100317308 */ /* 0x000e620000002000 */
[----:B------:R-:W-:Y:S01]  /*1c30*/  FFMA.FTZ R22, R22, UR6, R21 ;  /* 0x0000000616167c23 */ /* 0x000fe20008010015 */
[----:B------:R-:W-:-:S02]  /*1c40*/  HADD2.F32 R38, -RZ, R38.H0_H0 ;  /* 0x20000026ff267230 */ /* 0x000fc40000004100 */
[----:B------:R-:W-:Y:S01]  /*1c50*/  FFMA.FTZ R34, R34, UR6, R51 ;  /* 0x0000000622227c23 */ /* 0x000fe20008010033 */
[----:B------:R-:W-:Y:S02]  /*1c60*/  HADD2.F32 R42, -RZ, R42.H0_H0 ;  /* 0x2000002aff2a7230 */ /* 0x000fe40000004100 */
[----:B------:R-:W-:Y:S02]  /*1c70*/  HADD2.F32 R40, -RZ, R40.H0_H0 ;  /* 0x20000028ff287230 */ /* 0x000fe40000004100 */
[----:B0-----:R-:W-:Y:S01]  /*1c80*/  FADD.FTZ R0, R45, UR4 ;  /* 0x000000042d007e21 */ /* 0x001fe20008010000 */
[----:B------:R-:W-:Y:S01]  /*1c90*/  FMUL.FTZ R45, R47, R47 ;  /* 0x0000002f2f2d7220 */ /* 0x000fe20000410000 */
[----:B------:R-:W0:Y:S01]  /*1ca0*/  MUFU.SQRT R48, R48 ;  /* 0x0000003000307308 */ /* 0x000e220000002000 */
[----:B------:R-:W-:Y:S02]  /*1cb0*/  HADD2.F32 R37, -RZ, R37.H0_H0 ;  /* 0x20000025ff257230 */ /* 0x000fe40000004100 */
[----:B------:R-:W-:-:S04]  /*1cc0*/  FFMA.FTZ R45, R45, -UR7, R45 ;  /* 0x800000072d2d7c23 */ /* 0x000fc8000801002d */
[----:B------:R-:W-:Y:S01]  /*1cd0*/  FFMA.FTZ R45, R32, UR7, R45 ;  /* 0x00000007202d7c23 */ /* 0x000fe2000801002d */
[----:B------:R-:W-:Y:S01]  /*1ce0*/  HADD2.F32 R32, -RZ, R23.H0_H0 ;  /* 0x20000017ff207230 */ /* 0x000fe20000004100 */
[----:B------:R-:W-:Y:S01]  /*1cf0*/  MUFU.RCP R0, R0 ;  /* 0x0000000000007308 */ /* 0x000fe20000001000 */
[----:B-1----:R-:W-:Y:S01]  /*1d00*/  FADD.FTZ R49, R49, UR4 ;  /* 0x0000000431317e21 */ /* 0x002fe20008010000 */
[----:B------:R-:W-:Y:S02]  /*1d10*/  FMUL.FTZ R46, R45, R46 ;  /* 0x0000002e2d2e7220 */ /* 0x000fe40000410000 */
[----:B------:R-:W-:Y:S01]  /*1d20*/  FFMA.FTZ R32, R32, UR6, R43 ;  /* 0x0000000620207c23 */ /* 0x000fe2000801002b */
[----:B------:R-:W-:-:S03]  /*1d30*/  FFMA.FTZ R43, R44, -UR6, R44 ;  /* 0x800000062c2b7c23 */ /* 0x000fc6000801002c */
[----:B------:R-:W1:Y:S01]  /*1d40*/  MUFU.SQRT R46, R46 ;  /* 0x0000002e002e7308 */ /* 0x000e620000002000 */
[----:B0-----:R-:W-:Y:S01]  /*1d50*/  FADD.FTZ R44, R48, UR4 ;  /* 0x00000004302c7e21 */ /* 0x001fe20008010000 */
[----:B------:R-:W-:-:S06]  /*1d60*/  FFMA.FTZ R30, R30, UR6, R43 ;  /* 0x000000061e1e7c23 */ /* 0x000fcc000801002b */
[----:B------:R-:W0:Y:S08]  /*1d70*/  MUFU.RCP R23, R24 ;  /* 0x0000001800177308 */ /* 0x000e300000001000 */
[----:B------:R2:W3:Y:S01]  /*1d80*/  MUFU.RCP R43, R49 ;  /* 0x00000031002b7308 */ /* 0x0004e20000001000 */
[----:B-1----:R-:W-:-:S07]  /*1d90*/  FADD.FTZ R21, R46, UR4 ;  /* 0x000000042e157e21 */ /* 0x002fce0008010000 */
[----:B------:R-:W1:Y:S01]  /*1da0*/  MUFU.RCP R44, R44 ;  /* 0x0000002c002c7308 */ /* 0x000e620000001000 */
[-C--:B0-----:R-:W-:Y:S01]  /*1db0*/  FMUL.FTZ R47, R32, R23.reuse ;  /* 0x00000017202f7220 */ /* 0x081fe20000410000 */
[-C--:B--2---:R-:W-:Y:S01]  /*1dc0*/  FMUL.FTZ R49, R22, R23.reuse ;  /* 0x0000001716317220 */ /* 0x084fe20000410000 */
[----:B------:R-:W-:Y:S02]  /*1dd0*/  F2FP.F16.F32.PACK_AB R32, R41, R32 ;  /* 0x000000202920723e */ /* 0x000fe400000000ff */
[----:B------:R-:W-:Y:S01]  /*1de0*/  FMUL.FTZ R47, R47, R0 ;  /* 0x000000002f2f7220 */ /* 0x000fe20000410000 */
[----:B------:R-:W-:Y:S02]  /*1df0*/  FMUL.FTZ R0, R30, R23 ;  /* 0x000000171e007220 */ /* 0x000fe40000410000 */
[----:B------:R-:W0:Y:S01]  /*1e00*/  MUFU.RCP R21, R21 ;  /* 0x0000001500157308 */ /* 0x000e220000001000 */
[----:B------:R-:W-:Y:S01]  /*1e10*/  FFMA.FTZ R47, R38, UR5, R47 ;  /* 0x00000005262f7c23 */ /* 0x000fe2000801002f */
[----:B---3--:R-:W-:Y:S01]  /*1e20*/  FMUL.FTZ R43, R0, R43 ;  /* 0x0000002b002b7220 */ /* 0x008fe20000410000 */
[----:B------:R-:W-:-:S02]  /*1e30*/  FMUL.FTZ R0, R34, R23 ;  /* 0x0000001722007220 */ /* 0x000fc40000410000 */
[----:B-----5:R-:W-:Y:S01]  /*1e40*/  FMUL.FTZ R47, R20, R47 ;  /* 0x0000002f142f7220 */ /* 0x020fe20000410000 */
[----:B------:R-:W-:Y:S01]  /*1e50*/  FFMA.FTZ R43, R42, UR5, R43 ;  /* 0x000000052a2b7c23 */ /* 0x000fe2000801002b */
[----:B-1----:R-:W-:-:S03]  /*1e60*/  FMUL.FTZ R49, R49, R44 ;  /* 0x0000002c31317220 */ /* 0x002fc60000410000 */
[----:B------:R-:W-:Y:S01]  /*1e70*/  F2FP.F16.F32.PACK_AB R47, RZ, R47 ;  /* 0x0000002fff2f723e */ /* 0x000fe200000000ff */
[----:B------:R-:W-:-:S04]  /*1e80*/  FFMA.FTZ R49, R40, UR5, R49 ;  /* 0x0000000528317c23 */ /* 0x000fc80008010031 */
[----:B------:R-:W-:Y:S02]  /*1e90*/  HADD2.F32 R47, -RZ, R47.H0_H0 ;  /* 0x2000002fff2f7230 */ /* 0x000fe40000004100 */
[----:B0-----:R-:W-:Y:S01]  /*1ea0*/  FMUL.FTZ R0, R0, R21 ;  /* 0x0000001500007220 */ /* 0x001fe20000410000 */
[----:B------:R-:W-:Y:S02]  /*1eb0*/  FMUL.FTZ R49, R20, R49 ;  /* 0x0000003114317220 */ /* 0x000fe40000410000 */
[----:B------:R-:W-:Y:S01]  /*1ec0*/  FADD.FTZ R47, R38, -R47 ;  /* 0x8000002f262f7221 */ /* 0x000fe20000010000 */
[----:B------:R-:W-:Y:S01]  /*1ed0*/  FFMA.FTZ R21, R37, UR5, R0 ;  /* 0x0000000525157c23 */ /* 0x000fe20008010000 */
[C---:B------:R-:W-:Y:S01]  /*1ee0*/  FMUL.FTZ R0, R20.reuse, R43 ;  /* 0x0000002b14007220 */ /* 0x040fe20000410000 */
[----:B------:R-:W-:Y:S02]  /*1ef0*/  F2FP.F16.F32.PACK_AB R36, R49, R36 ;  /* 0x000000243124723e */ /* 0x000fe400000000ff */
[----:B------:R-:W-:Y:S01]  /*1f00*/  FMUL.FTZ R20, R20, R21 ;  /* 0x0000001514147220 */ /* 0x000fe20000410000 */
[----:B------:R-:W-:-:S02]  /*1f10*/  F2FP.F16.F32.PACK_AB R47, R30, R47 ;  /* 0x0000002f1e2f723e */ /* 0x000fc400000000ff */
[----:B------:R-:W-:Y:S01]  /*1f20*/  F2FP.F16.F32.PACK_AB R0, R0, R39 ;  /* 0x000000270000723e */ /* 0x000fe200000000ff */
[----:B------:R-:W-:Y:S01]  /*1f30*/  HADD2.F32 R23, -RZ, R36.H1_H1 ;  /* 0x30000024ff177230 */ /* 0x000fe20000004100 */
[----:B------:R-:W-:Y:S02]  /*1f40*/  F2FP.F16.F32.PACK_AB R45, R20, R45 ;  /* 0x0000002d142d723e */ /* 0x000fe400000000ff */
[----:B------:R-:W-:Y:S01]  /*1f50*/  PRMT R41, R0, 0x7610, R41 ;  /* 0x0000761000297816 */ /* 0x000fe20000000029 */
[----:B------:R-:W-:Y:S02]  /*1f60*/  HADD2.F32 R21, -RZ, R0.H1_H1 ;  /* 0x30000000ff157230 */ /* 0x000fe40000004100 */
[----:B------:R-:W-:Y:S01]  /*1f70*/  FADD.FTZ R49, R40, -R23 ;  /* 0x8000001728317221 */ /* 0x000fe20000010000 */
[----:B------:R-:W-:Y:S01]  /*1f80*/  HADD2.F32 R20, -RZ, R45.H1_H1 ;  /* 0x3000002dff147230 */ /* 0x000fe20000004100 */
[----:B------:R-:W-:Y:S01]  /*1f90*/  PRMT R0, R45, 0x7610, R0 ;  /* 0x000076102d007816 */ /* 0x000fe20000000000 */
[----:B------:R-:W-:-:S02]  /*1fa0*/  FADD.FTZ R21, R42, -R21 ;  /* 0x800000152a157221 */ /* 0x000fc40000010000 */
[----:B------:R-:W-:Y:S01]  /*1fb0*/  F2FP.F16.F32.PACK_AB R34, R34, R49 ;  /* 0x000000312222723e */ /* 0x000fe200000000ff */
[----:B------:R-:W-:Y:S01]  /*1fc0*/  FADD.FTZ R20, R37, -R20 ;  /* 0x8000001425147221 */ /* 0x000fe20000010000 */
[C---:B------:R-:W-:Y:S02]  /*1fd0*/  PRMT R45, R47.reuse, 0x7632, R45 ;  /* 0x000076322f2d7816 */ /* 0x040fe4000000002d */
[----:B------:R-:W-:Y:S02]  /*1fe0*/  F2FP.F16.F32.PACK_AB R21, R22, R21 ;  /* 0x000000151615723e */ /* 0x000fe400000000ff */
[----:B------:R-:W-:Y:S02]  /*1ff0*/  F2FP.F16.F32.PACK_AB R20, RZ, R20 ;  /* 0x00000014ff14723e */ /* 0x000fe400000000ff */
[----:B------:R-:W-:Y:S02]  /*2000*/  PRMT R23, R47, 0x7610, R23 ;  /* 0x000076102f177816 */ /* 0x000fe40000000017 */
[----:B------:R-:W-:-:S02]  /*2010*/  PRMT R37, R32, 0x7632, R37 ;  /* 0x0000763220257816 */ /* 0x000fc40000000025 */
[----:B------:R-:W-:Y:S02]  /*2020*/  PRMT R39, R32, 0x7610, R39 ;  /* 0x0000761020277816 */ /* 0x000fe40000000027 */
[----:B------:R-:W-:Y:S02]  /*2030*/  PRMT R43, R36, 0x7610, R43 ;  /* 0x00007610242b7816 */ /* 0x000fe4000000002b */
[----:B------:R-:W-:Y:S02]  /*2040*/  PRMT R53, R20, 0x7610, R53 ;  /* 0x0000761014357816 */ /* 0x000fe40000000035 */
[C---:B------:R-:W-:Y:S02]  /*2050*/  PRMT R49, R21.reuse, 0x7632, R49 ;  /* 0x0000763215317816 */ /* 0x040fe40000000031 */
[----:B------:R-:W-:Y:S02]  /*2060*/  PRMT R47, R21, 0x7610, R47 ;  /* 0x00007610152f7816 */ /* 0x000fe4000000002f */
[----:B------:R-:W-:-:S02]  /*2070*/  PRMT R22, R34, 0x7632, R22 ;  /* 0x0000763222167816 */ /* 0x000fc40000000016 */
[----:B------:R-:W-:Y:S01]  /*2080*/  PRMT R51, R34, 0x7610, R51 ;  /* 0x0000761022337816 */ /* 0x000fe20000000033 */
[----:B------:R-:W-:Y:S06]  /*2090*/  BRA `(.L_x_300) ;  /* 0x0000000400847947 */ /* 0x000fec0003800000 */
.L_x_299:
        /* <DEDUP_REMOVED lines=43> */
[----:B------:R-:W-:Y:S01]  /*2350*/  FFMA.FTZ R23, R50, UR6, R23 ;  /* 0x0000000632177c23 */ /* 0x000fe20008010017 */
[----:B------:R-:W-:-:S02]  /*2360*/  F2FP.F16.F32.PACK_AB R39, R39, R44 ;  /* 0x0000002c2727723e */ /* 0x000fc400000000ff */
        /* <DEDUP_REMOVED lines=16> */
[----:B------:R-:W-:-:S05]  /*2470*/  FMUL.FTZ R51, R21, R49 ;  /* 0x0000003115337220 */ /* 0x000fca0000410000 */
[----:B------:R-:W1:Y:S01]  /*2480*/  MUFU.RCP R30, R30 ;  /* 0x0000001e001e7308 */ /* 0x000e620000001000 */
[----:B--2---:R-:W-:Y:S01]  /*2490*/  FMUL.FTZ R45, R34, R45 ;  /* 0x0000002d222d7220 */ /* 0x004fe20000410000 */
[----:B------:R-:W-:-:S03]  /*24a0*/  FMUL.FTZ R34, R22, R49 ;  /* 0x0000003116227220 */ /* 0x000fc60000410000 */
        /* <DEDUP_REMOVED lines=13> */
[----:B------:R-:W-:Y:S02]  /*2580*/  FMUL.FTZ R43, R20, R43 ;  /* 0x0000002b142b7220 */ /* 0x000fe40000410000 */
[----:B------:R-:W-:Y:S01]  /*2590*/  HADD2.F32 R47, -RZ, R0.H1_H1 ;  /* 0x30000000ff2f7230 */ /* 0x000fe20000004100 */
[----:B------:R-:W-:Y:S02]  /*25a0*/  PRMT R45, R23, 0x7632, R45 ;  /* 0x00007632172d7816 */ /* 0x000fe4000000002d */
[----:B------:R-:W-:Y:S01]  /*25b0*/  F2FP.F16.F32.PACK_AB R32, R43, R32 ;  /* 0x000000202b20723e */ /* 0x000fe200000000ff */
[----:B------:R-:W-:Y:S02]  /*25c0*/  HADD2.F32 R43, -RZ, R41.H1_H1 ;  /* 0x30000029ff2b7230 */ /* 0x000fe40000004100 */
[----:B------:R-:W-:Y:S02]  /*25d0*/  FADD.FTZ R47, R40, -R47 ;  /* 0x8000002f282f7221 */ /* 0x000fe40000010000 */
[----:B------:R-:W-:-:S02]  /*25e0*/  HADD2.F32 R20, -RZ, R32.H1_H1 ;  /* 0x30000020ff147230 */ /* 0x000fc40000004100 */
[--C-:B------:R-:W-:Y:S01]  /*25f0*/  FADD.FTZ R42, R42, -R43.reuse ;  /* 0x8000002b2a2a7221 */ /* 0x100fe20000010000 */
[----:B------:R-:W-:Y:S02]  /*2600*/  F2FP.F16.F32.PACK_AB R51, R22, R47 ;  /* 0x0000002f1633723e */ /* 0x000fe400000000ff */
[----:B------:R-:W-:Y:S01]  /*2610*/  PRMT R43, R0, 0x7610, R43 ;  /* 0x00007610002b7816 */ /* 0x000fe2000000002b */
[----:B------:R-:W-:Y:S01]  /*2620*/  FADD.FTZ R20, R37, -R20 ;  /* 0x8000001425147221 */ /* 0x000fe20000010000 */
[----:B------:R-:W-:Y:S02]  /*2630*/  F2FP.F16.F32.PACK_AB R42, R21, R42 ;  /* 0x0000002a152a723e */ /* 0x000fe400000000ff */
[----:B------:R-:W-:Y:S02]  /*2640*/  PRMT R37, R39, 0x7632, R37 ;  /* 0x0000763227257816 */ /* 0x000fe40000000025 */
[----:B------:R-:W-:Y:S02]  /*2650*/  F2FP.F16.F32.PACK_AB R20, RZ, R20 ;  /* 0x00000014ff14723e */ /* 0x000fe400000000ff */
[----:B------:R-:W-:-:S02]  /*2660*/  PRMT R0, R32, 0x7610, R0 ;  /* 0x0000761020007816 */ /* 0x000fc40000000000 */
[----:B------:R-:W-:Y:S02]  /*2670*/  PRMT R53, R20, 0x7610, R53 ;  /* 0x0000761014357816 */ /* 0x000fe40000000035 */
[C---:B------:R-:W-:Y:S02]  /*2680*/  PRMT R49, R42.reuse, 0x7632, R49 ;  /* 0x000076322a317816 */ /* 0x040fe40000000031 */
[----:B------:R-:W-:Y:S02]  /*2690*/  PRMT R47, R42, 0x7610, R47 ;  /* 0x000076102a2f7816 */ /* 0x000fe4000000002f */
[----:B------:R-:W-:-:S07]  /*26a0*/  PRMT R22, R51, 0x7632, R22 ;  /* 0x0000763233167816 */ /* 0x000fce0000000016 */
.L_x_300:
[----:B------:R-:W-:-:S05]  /*26b0*/  IADD3 R20, P1, R8, R33, RZ ;  /* 0x0000002108147210 */ /* 0x000fca0007f3e0ff */
[----:B------:R-:W-:Y:S01]  /*26c0*/  IMAD.X R21, R9, 0x1, R35, P1 ;  /* 0x0000000109157824 */ /* 0x000fe200008e0623 */
[----:B------:R-:W-:Y:S07]  /*26d0*/  @!P0 BRA `(.L_x_301) ;  /* 0x0000000000708947 */ /* 0x000fee0003800000 */
[----:B------:R-:W-:Y:S02]  /*26e0*/  LOP3.LUT R32, R47, 0xffff, RZ, 0xc0, !PT ;  /* 0x0000ffff2f207812 */ /* 0x000fe400078ec0ff */
[----:B------:R-:W-:Y:S02]  /*26f0*/  LOP3.LUT R34, R45, 0xffff, RZ, 0xc0, !PT ;  /* 0x0000ffff2d227812 */ /* 0x000fe400078ec0ff */
[----:B------:R-:W-:Y:S01]  /*2700*/  R2UR UR4, R16 ;  /* 0x00000000100472ca */ /* 0x000fe200000e0000 */
[----:B------:R-:W-:Y:S01]  /*2710*/  IMAD.WIDE.U32 R32, R32, 0x10000, RZ ;  /* 0x0001000020207825 */ /* 0x000fe200078e00ff */
[----:B------:R-:W-:Y:S02]  /*2720*/  R2UR UR5, R17 ;  /* 0x00000000110572ca */ /* 0x000fe400000e0000 */
[----:B------:R-:W-:Y:S01]  /*2730*/  LOP3.LUT R41, R41, 0xffff, RZ, 0xc0, !PT ;  /* 0x0000ffff29297812 */ /* 0x000fe200078ec0ff */
[----:B------:R-:W-:Y:S01]  /*2740*/  IMAD.WIDE.U32 R34, R34, 0x10000, RZ ;  /* 0x0001000022227825 */ /* 0x000fe200078e00ff */
[----:B------:R-:W-:-:S02]  /*2750*/  R2UR UR6, R16 ;  /* 0x00000000100672ca */ /* 0x000fc400000e0000 */
[----:B------:R-:W-:Y:S01]  /*2760*/  R2UR UR7, R17 ;  /* 0x00000000110772ca */ /* 0x000fe200000e0000 */
[----:B------:R-:W-:Y:S01]  /*2770*/  IMAD.WIDE.U32 R40, R41, 0x10000, RZ ;  /* 0x0001000029287825 */ /* 0x000fe200078e00ff */
[C---:B------:R-:W-:Y:S02]  /*2780*/  R2UR UR8, R16.reuse ;  /* 0x00000000100872ca */ /* 0x040fe400000e0000 */
[C---:B------:R-:W-:Y:S02]  /*2790*/  R2UR UR9, R17.reuse ;  /* 0x00000000110972ca */ /* 0x040fe400000e0000 */
[----:B------:R-:W-:Y:S02]  /*27a0*/  R2UR UR10, R16 ;  /* 0x00000000100a72ca */ /* 0x000fe400000e0000 */
[----:B------:R-:W-:Y:S02]  /*27b0*/  R2UR UR11, R17 ;  /* 0x00000000110b72ca */ /* 0x000fe400000e0000 */
[----:B------:R-:W-:-:S02]  /*27c0*/  PRMT R51, R51, 0x5410, R53 ;  /* 0x0000541033337816 */ /* 0x000fc40000000035 */
[----:B------:R-:W-:Y:S02]  /*27d0*/  PRMT R49, R49, 0x5410, R22 ;  /* 0x0000541031317816 */ /* 0x000fe40000000016 */
        /* <DEDUP_REMOVED lines=12> */
.L_x_301:
        /* <DEDUP_REMOVED lines=53> */
.L_x_302:
[----:B------:R-:W-:-:S05]  /*2bf0*/  IMAD R31, R29, 0x4, R31 ;  /* 0x000000041d1f7824 */ /* 0x000fca00078e021f */
[----:B------:R-:W-:-:S13]  /*2c00*/  ISETP.GE.AND P1, PT, R31, R28, PT ;  /* 0x0000001c1f00720c */ /* 0x000fda0003f26270 */
[----:B------:R-:W-:Y:S05]  /*2c10*/  @!P1 BRA `(.L_x_303) ;  /* 0xffffffe400989947 */ /* 0x000fea000383ffff */
[----:B------:R-:W-:Y:S05]  /*2c20*/  EXIT ;  /* 0x000000000000794d */ /* 0x000fea0003800000 */
        .type           $_Z25multi_tensor_apply_kernelI18TensorListMetadataILi5EE25DistAdamCapturableFunctorIN3c104HalfENS3_8BFloat16ES4_EJPfffPiifS7_10adamMode_tfEEvlPViT_T0_DpT1_$__internal_accurate_pow,@function
        .size           $_Z25multi_tensor_apply_kernelI18TensorListMetadataILi5EE25DistAdamCapturableFunctorIN3c104HalfENS3_8BFloat16ES4_EJPfffPiifS7_10adamMode_tfEEvlPViT_T0_DpT1_$__internal_accurate_pow,(.L_x_937 - $_Z25multi_tensor_apply_kernelI18TensorListMetadataILi5EE25DistAdamCapturableFunctorIN3c104HalfENS3_8BFloat16ES4_EJPfffPiifS7_10adamMode_tfEEvlPViT_T0_DpT1_$__internal_accurate_pow)
$_Z25multi_tensor_apply_kernelI18TensorListMetadataILi5EE25DistAdamCapturableFunctorIN3c104HalfENS3_8BFloat16ES4_EJPfffPiifS7_10adamMode_tfEEvlPViT_T0_DpT1_$__internal_accurate_pow:
        /* <DEDUP_REMOVED lines=172> */
.L_x_304:
[----:B------:R-:W-:Y:S01]  /*36f0*/  DSETP.NEU.AND P1, PT, |R18|, +INF , PT ;  /* 0x7ff000001200742a */ /* 0x000fe20003f2d200 */
[----:B------:R-:W-:Y:S01]  /*3700*/  IMAD.MOV.U32 R7, RZ, RZ, 0x0 ;  /* 0x00000000ff077424 */ /* 0x000fe200078e00ff */
[----:B------:R-:W-:-:S12]  /*3710*/  DADD R8, R10, R8 ;  /* 0x000000000a087229 */ /* 0x000fd80000000008 */
[----:B------:R-:W-:Y:S01]  /*3720*/  @P1 DFMA R18, R8, R18, R18 ;  /* 0x000000120812122b */ /* 0x000fe20000000012 */
[----:B------:R-:W-:Y:S10]  /*3730*/  RET.REL.NODEC R6 `(_Z25multi_tensor_apply_kernelI18TensorListMetadataILi5EE25DistAdamCapturableFunctorIN3c104HalfENS3_8BFloat16ES4_EJPfffPiifS7_10adamMode_tfEEvlPViT_T0_DpT1_) ;  /* 0xffffffc806307950 */ /* 0x000ff40003c3ffff */
.L_x_305:
        /* <DEDUP_REMOVED lines=12> */
.L_x_937:


//--------------------- .text._Z25multi_tensor_apply_kernelI18TensorListMetadataILi5EE25DistAdamCapturableFunctorIN3c104HalfENS3_8BFloat16EfEJPfffPiifS7_10adamMode_tfEEvlPViT_T0_DpT1_ --------------------------
	.section	.text._Z25multi_tensor_apply_kernelI18TensorListMetadataILi5EE25DistAdamCapturableFunctorIN3c104HalfENS3_8BFloat16EfEJPfffPiifS7_10adamMode_tfEEvlPViT_T0_DpT1_,"ax",@progbits
	.align	128
        .global         _Z25multi_tensor_apply_kernelI18TensorListMetadataILi5EE25DistAdamCapturableFunctorIN3c104HalfENS3_8BFloat16EfEJPfffPiifS7_10adamMode_tfEEvlPViT_T0_DpT1_
        .type           _Z25multi_tensor_apply_kernelI18TensorListMetadataILi5EE25DistAdamCapturableFunctorIN3c104HalfENS3_8BFloat16EfEJPfffPiifS7_10adamMode_tfEEvlPViT_T0_DpT1_,@function
        .size           _Z25multi_tensor_apply_kernelI18TensorListMetadataILi5EE25DistAdamCapturableFunctorIN3c104HalfENS3_8BFloat16EfEJPfffPiifS7_10adamMode_tfEEvlPViT_T0_DpT1_,(.L_x_938 - _Z25multi_tensor_apply_kernelI18TensorListMetadataILi5EE25DistAdamCapturableFunctorIN3c104HalfENS3_8BFloat16EfEJPfffPiifS7_10adamMode_tfEEvlPViT_T0_DpT1_)
        .other          _Z25multi_tensor_apply_kernelI18TensorListMetadataILi5EE25DistAdamCapturableFunctorIN3c104HalfENS3_8BFloat16EfEJPfffPiifS7_10adamMode_tfEEvlPViT_T0_DpT1_,@"STO_CUDA_ENTRY STV_DEFAULT"
_Z25multi_tensor_apply_kernelI18TensorListMetadataILi5EE25DistAdamCapturableFunctorIN3c104HalfENS3_8BFloat16EfEJPfffPiifS7_10adamMode_tfEEvlPViT_T0_DpT1_:
.text._Z25multi_tensor_apply_kernelI18TensorListMetadataILi5EE25DistAdamCapturableFunctorIN3c104HalfENS3_8BFloat16EfEJPfffPiifS7_10adamMode_tfEEvlPViT_T0_DpT1_:
        /* <DEDUP_REMOVED lines=21> */
.L_x_306:
        /* <DEDUP_REMOVED lines=20> */
.L_x_307:
        /* <DEDUP_REMOVED lines=20> */
.L_x_308:
        /* <DEDUP_REMOVED lines=21> */
.L_x_309:
        /* <DEDUP_REMOVED lines=32> */
[----:B0-----:R-:W-:Y:S05]  /*0720*/  CALL.REL.NOINC `($_Z25multi_tensor_apply_kernelI18TensorListMetadataILi5EE25DistAdamCapturableFunctorIN3c104HalfENS3_8BFloat16EfEJPfffPiifS7_10adamMode_tfEEvlPViT_T0_DpT1_$__internal_accurate_pow) ;  /* 0x0000002400607944 */ /* 0x001fea0003c00000 */
        /* <DEDUP_REMOVED lines=22> */
.L_x_311:
[----:B------:R-:W-:Y:S01]  /*0890*/  ISETP.GE.AND P2, PT, R3, RZ, PT ;  /* 0x000000ff0300720c */ /* 0x000fe20003f46270 */
[----:B------:R-:W-:Y:S01]  /*08a0*/  DSETP.NEU.AND P1, PT, |R2|, 0.5, !P0 ;  /* 0x3fe000000200742a */ /* 0x000fe2000472d200 */
[----:B------:R-:W-:-:S05]  /*08b0*/  IMAD.MOV.U32 R4, RZ, RZ, RZ ;  /* 0x000000ffff047224 */ /* 0x000fca00078e00ff */
[----:B0-----:R-:W-:-:S06]  /*08c0*/  SEL R5, R9, RZ, P1 ;  /* 0x000000ff09057207 */ /* 0x001fcc0000800000 */
[----:B------:R-:W-:-:S07]  /*08d0*/  @!P2 LOP3.LUT R5, R5, 0x7ff00000, RZ, 0xfc, !PT ;  /* 0x7ff000000505a812 */ /* 0x000fce00078efcff */
.L_x_312:
        /* <DEDUP_REMOVED lines=17> */
.L_x_315:
        /* <DEDUP_REMOVED lines=10> */
.L_x_314:
[----:B------:R-:W-:-:S11]  /*0a90*/  DADD R4, R2, R8 ;  /* 0x0000000002047229 */ /* 0x000fd60000000008 */
.L_x_313:
        /* <DEDUP_REMOVED lines=9> */
[----:B------:R-:W-:Y:S05]  /*0b30*/  CALL.REL.NOINC `($_Z25multi_tensor_apply_kernelI18TensorListMetadataILi5EE25DistAdamCapturableFunctorIN3c104HalfENS3_8BFloat16EfEJPfffPiifS7_10adamMode_tfEEvlPViT_T0_DpT1_$__internal_accurate_pow) ;  /* 0x00000020005c7944 */ /* 0x000fea0003c00000 */
        /* <DEDUP_REMOVED lines=19> */
.L_x_316:
[----:B------:R-:W-:Y:S01]  /*0c70*/  ISETP.GE.AND P1, PT, R3, RZ, PT ;  /* 0x000000ff0300720c */ /* 0x000fe20003f26270 */
[----:B------:R-:W-:Y:S01]  /*0c80*/  DSETP.NEU.AND P0, PT, |R2|, 0.5, !P0 ;  /* 0x3fe000000200742a */ /* 0x000fe2000470d200 */
[----:B------:R-:W-:-:S05]  /*0c90*/  IMAD.MOV.U32 R6, RZ, RZ, RZ ;  /* 0x000000ffff067224 */ /* 0x000fca00078e00ff */
[----:B0-----:R-:W-:Y:S02]  /*0ca0*/  SEL R7, R11, RZ, P0 ;  /* 0x000000ff0b077207 */ /* 0x001fe40000000000 */
[----:B------:R-:W-:-:S04]  /*0cb0*/  SEL R24, RZ, 0x1, !P0 ;  /* 0x00000001ff187807 */ /* 0x000fc80004000000 */
[----:B------:R-:W-:-:S07]  /*0cc0*/  @!P1 LOP3.LUT R7, R7, 0x7ff00000, RZ, 0xfc, !PT ;  /* 0x7ff0000007079812 */ /* 0x000fce00078efcff */
.L_x_317:
        /* <DEDUP_REMOVED lines=17> */
.L_x_320:
        /* <DEDUP_REMOVED lines=11> */
.L_x_319:
[----:B------:R-:W-:-:S11]  /*0e90*/  DADD R6, R2, R10 ;  /* 0x0000000002067229 */ /* 0x000fd6000000000a */
.L_x_318:
        /* <DEDUP_REMOVED lines=17> */
.L_x_310:
        /* <DEDUP_REMOVED lines=41> */
.L_x_321:
[----:B------:R-:W-:Y:S05]  /*1240*/  @P2 EXIT ;  /* 0x000000000000294d */ /* 0x000fea0003800000 */
[----:B------:R-:W3:Y:S01]  /*1250*/  LDC R28, c[0x0][RZ] ;  /* 0x00000000ff1c7b82 */ /* 0x000ee20000000800 */
[----:B------:R-:W-:-:S04]  /*1260*/  PRMT R2, R2, 0x9910, RZ ;  /* 0x0000991002027816 */ /* 0x000fc800000000ff */
[----:B------:R-:W-:-:S13]  /*1270*/  ISETP.NE.AND P0, PT, R2, RZ, PT ;  /* 0x000000ff0200720c */ /* 0x000fda0003f05270 */
.L_x_327:
        /* <DEDUP_REMOVED lines=25> */
[--C-:B--2---:R-:W-:Y:S02]  /*1410*/  @P0 SHF.R.U32.HI R48, RZ, 0x10, R39.reuse ;  /* 0x00000010ff300819 */ /* 0x104fe40000011627 */
[----:B------:R-:W-:Y:S02]  /*1420*/  @P0 SHF.R.U64 R42, R38, 0x10, R39 ;  /* 0x00000010262a0819 */ /* 0x000fe40000001227 */
[----:B----4-:R-:W-:Y:S02]  /*1430*/  @P0 SHF.R.U32.HI R47, RZ, 0x10, R31 ;  /* 0x00000010ff2f0819 */ /* 0x010fe4000001161f */
[----:B------:R-:W-:-:S02]  /*1440*/  @P0 PRMT R40, R39, 0x7610, R40 ;  /* 0x0000761027280816 */ /* 0x000fc40000000028 */
[C---:B------:R-:W-:Y:S02]  /*1450*/  @P0 SHF.R.U64 R33, R30.reuse, 0x10, R31 ;  /* 0x000000101e210819 */ /* 0x040fe4000000121f */
[----:B------:R-:W-:Y:S02]  /*1460*/  @P0 PRMT R32, R30, 0x7610, R32 ;  /* 0x000076101e200816 */ /* 0x000fe40000000020 */
[--C-:B---3--:R-:W-:Y:S02]  /*1470*/  @P0 SHF.R.U32.HI R46, RZ, 0x10, R37.reuse ;  /* 0x00000010ff2e0819 */ /* 0x108fe40000011625 */
[C---:B------:R-:W-:Y:S02]  /*1480*/  @P0 SHF.R.U64 R39, R36.reuse, 0x10, R37 ;  /* 0x0000001024270819 */ /* 0x040fe40000001225 */
[----:B------:R-:W-:Y:S02]  /*1490*/  @P0 PRMT R41, R36, 0x7610, R41 ;  /* 0x0000761024290816 */ /* 0x000fe40000000029 */
[----:B------:R-:W-:-:S02]  /*14a0*/  @P0 PRMT R30, R37, 0x7610, R30 ;  /* 0x00007610251e0816 */ /* 0x000fc4000000001e */
[C---:B------:R-:W-:Y:S02]  /*14b0*/  @P0 SHF.R.U64 R45, R34.reuse, 0x10, R35 ;  /* 0x00000010222d0819 */ /* 0x040fe40000001223 */
[----:B------:R-:W-:Y:S02]  /*14c0*/  @P0 PRMT R43, R34, 0x7610, R43 ;  /* 0x00007610222b0816 */ /* 0x000fe4000000002b */
[----:B------:R-:W-:Y:S02]  /*14d0*/  @P0 SHF.R.U32.HI R36, RZ, 0x10, R35 ;  /* 0x00000010ff240819 */ /* 0x000fe40000011623 */
[----:B------:R-:W-:Y:S02]  /*14e0*/  @P0 PRMT R44, R35, 0x7610, R44 ;  /* 0x00007610232c0816 */ /* 0x000fe4000000002c */
        /* <DEDUP_REMOVED lines=73> */
.L_x_322:
        /* <DEDUP_REMOVED lines=18> */
[----:B------:R-:W-:Y:S02]  /*1aa0*/  HADD2.F32 R39, -RZ, R39.H0_H0 ;  /* 0x20000027ff277230 */ /* 0x000fe40000004100 */
[----:B------:R-:W-:Y:S01]  /*1ab0*/  FMUL.FTZ R5, R25, R50 ;  /* 0x0000003219057220 */ /* 0x000fe20000410000 */
[----:B------:R-:W-:Y:S01]  /*1ac0*/  FFMA.FTZ R41, R41, UR7, R48 ;  /* 0x0000000729297c23 */ /* 0x000fe20008010030 */
[----:B------:R-:W-:-:S02]  /*1ad0*/  IMAD.U32 R48, R45, 0x10000, RZ ;  /* 0x000100002d307824 */ /* 0x000fc400078e00ff */
[----:B------:R-:W-:Y:S01]  /*1ae0*/  FMUL.FTZ R47, R5, R5 ;  /* 0x00000005052f7220 */ /* 0x000fe20000410000 */
[----:B------:R-:W-:Y:S02]  /*1af0*/  IMAD.U32 R50, R36, 0x10000, RZ ;  /* 0x0001000024327824 */ /* 0x000fe400078e00ff */
[----:B------:R-:W-:Y:S01]  /*1b00*/  FMUL.FTZ R44, R25, R48 ;  /* 0x00000030192c7220 */ /* 0x000fe20000410000 */
[----:B------:R-:W-:Y:S02]  /*1b10*/  HADD2.F32 R48, -RZ, R30.H0_H0 ;  /* 0x2000001eff307230 */ /* 0x000fe40000004100 */
[----:B------:R-:W-:Y:S01]  /*1b20*/  FFMA.FTZ R47, R47, -UR7, R47 ;  /* 0x800000072f2f7c23 */ /* 0x000fe2000801002f */
[----:B0-----:R-:W-:Y:S01]  /*1b30*/  FMUL.FTZ R45, R41, R46 ;  /* 0x0000002e292d7220 */ /* 0x001fe20000410000 */
[----:B------:R-:W-:Y:S01]  /*1b40*/  FMUL.FTZ R30, R44, R44 ;  /* 0x0000002c2c1e7220 */ /* 0x000fe20000410000 */
[----:B------:R-:W-:Y:S02]  /*1b50*/  HADD2.F32 R32, -RZ, R32.H0_H0 ;  /* 0x20000020ff207230 */ /* 0x000fe40000004100 */
[----:B------:R-:W-:Y:S01]  /*1b60*/  FFMA.FTZ R36, R48, UR7, R47 ;  /* 0x0000000730247c23 */ /* 0x000fe2000801002f */
[----:B------:R-:W-:Y:S01]  /*1b70*/  FMUL.FTZ R47, R25, R50 ;  /* 0x00000032192f7220 */ /* 0x000fe20000410000 */
[----:B------:R-:W-:Y:S01]  /*1b80*/  FFMA.FTZ R30, R30, -UR7, R30 ;  /* 0x800000071e1e7c23 */ /* 0x000fe2000801001e */
[----:B------:R-:W0:Y:S01]  /*1b90*/  MUFU.SQRT R45, R45 ;  /* 0x0000002d002d7308 */ /* 0x000e220000002000 */
[----:B------:R-:W-:-:S02]  /*1ba0*/  HADD2.F32 R48, -RZ, R34.H0_H0 ;  /* 0x20000022ff307230 */ /* 0x000fc40000004100 */
[----:B------:R-:W-:Y:S01]  /*1bb0*/  FFMA.FTZ R44, R44, -UR6, R44 ;  /* 0x800000062c2c7c23 */ /* 0x000fe2000801002c */
[----:B------:R-:W-:Y:S01]  /*1bc0*/  FFMA.FTZ R39, R39, UR7, R30 ;  /* 0x0000000727277c23 */ /* 0x000fe2000801001e */
[----:B------:R-:W-:Y:S02]  /*1bd0*/  HADD2.F32 R33, -RZ, R33.H0_H0 ;  /* 0x20000021ff217230 */ /* 0x000fe40000004100 */
[----:B------:R-:W-:Y:S01]  /*1be0*/  FFMA.FTZ R32, R32, UR6, R43 ;  /* 0x0000000620207c23 */ /* 0x000fe2000801002b */
[----:B------:R-:W-:Y:S01]  /*1bf0*/  FFMA.FTZ R5, R5, -UR6, R5 ;  /* 0x8000000605057c23 */ /* 0x000fe20008010005 */
[----:B------:R-:W-:Y:S01]  /*1c00*/  FMUL.FTZ R34, R39, R46 ;  /* 0x0000002e27227220 */ /* 0x000fe20000410000 */
[----:B------:R-:W-:Y:S01]  /*1c10*/  MUFU.RCP R43, R0 ;  /* 0x00000000002b7308 */ /* 0x000fe20000001000 */
[----:B------:R-:W-:Y:S02]  /*1c20*/  HADD2.F32 R38, -RZ, R38.H0_H0 ;  /* 0x20000026ff267230 */ /* 0x000fe40000004100 */
[----:B------:R-:W-:-:S02]  /*1c30*/  HADD2.F32 R42, -RZ, R42.H0_H0 ;  /* 0x2000002aff2a7230 */ /* 0x000fc40000004100 */
[----:B------:R-:W-:Y:S02]  /*1c40*/  HADD2.F32 R40, -RZ, R40.H0_H0 ;  /* 0x20000028ff287230 */ /* 0x000fe40000004100 */
[----:B------:R-:W-:Y:S01]  /*1c50*/  HADD2.F32 R37, -RZ, R37.H0_H0 ;  /* 0x20000025ff257230 */ /* 0x000fe20000004100 */
[----:B------:R-:W1:Y:S01]  /*1c60*/  MUFU.SQRT R34, R34 ;  /* 0x0000002200227308 */ /* 0x000e620000002000 */
[----:B0-----:R-:W-:Y:S01]  /*1c70*/  FADD.FTZ R30, R45, UR4 ;  /* 0x000000042d1e7e21 */ /* 0x001fe20008010000 */
[C---:B------:R-:W-:Y:S01]  /*1c80*/  FMUL.FTZ R45, R47.reuse, R47 ;  /* 0x0000002f2f2d7220 */ /* 0x040fe20000410000 */
[----:B------:R-:W-:-:S03]  /*1c90*/  FFMA.FTZ R47, R47, -UR6, R47 ;  /* 0x800000062f2f7c23 */ /* 0x000fc6000801002f */
[----:B------:R-:W-:Y:S02]  /*1ca0*/  FFMA.FTZ R45, R45, -UR7, R45 ;  /* 0x800000072d2d7c23 */ /* 0x000fe4000801002d */
[----:B------:R-:W-:Y:S02]  /*1cb0*/  MUFU.RCP R30, R30 ;  /* 0x0000001e001e7308 */ /* 0x000fe40000001000 */
[----:B------:R-:W-:Y:S01]  /*1cc0*/  FFMA.FTZ R45, R48, UR7, R45 ;  /* 0x00000007302d7c23 */ /* 0x000fe2000801002d */
[----:B------:R-:W-:-:S03]  /*1cd0*/  FMUL.FTZ R48, R36, R46 ;  /* 0x0000002e24307220 */ /* 0x000fc60000410000 */
[----:B------:R-:W-:-:S03]  /*1ce0*/  FMUL.FTZ R46, R45, R46 ;  /* 0x0000002e2d2e7220 */ /* 0x000fc60000410000 */
[----:B------:R-:W0:Y:S01]  /*1cf0*/  MUFU.SQRT R48, R48 ;  /* 0x0000003000307308 */ /* 0x000e220000002000 */
[----:B-1----:R-:W-:Y:S01]  /*1d00*/  FADD.FTZ R49, R34, UR4 ;  /* 0x0000000422317e21 */ /* 0x002fe20008010000 */
[----:B------:R-:W-:Y:S01]  /*1d10*/  FFMA.FTZ R34, R33, UR6, R44 ;  /* 0x0000000621227c23 */ /* 0x000fe2000801002c */
[----:B------:R-:W-:-:S05]  /*1d20*/  HADD2.F32 R44, -RZ, R31.H0_H0 ;  /* 0x2000001fff2c7230 */ /* 0x000fca0000004100 */
[----:B------:R-:W1:Y:S01]  /*1d30*/  MUFU.SQRT R46, R46 ;  /* 0x0000002e002e7308 */ /* 0x000e620000002000 */
[----:B------:R-:W-:-:S07]  /*1d40*/  FFMA.FTZ R44, R44, UR6, R5 ;  /* 0x000000062c2c7c23 */ /* 0x000fce0008010005 */
[----:B------:R-:W2:Y:S01]  /*1d50*/  MUFU.RCP R33, R49 ;  /* 0x0000003100217308 */ /* 0x000ea20000001000 */
[----:B0-----:R-:W-:Y:S01]  /*1d60*/  FADD.FTZ R31, R48, UR4 ;  /* 0x00000004301f7e21 */ /* 0x001fe20008010000 */
[----:B------:R-:W-:-:S06]  /*1d70*/  FMUL.FTZ R48, R44, R43 ;  /* 0x0000002b2c307220 */ /* 0x000fcc0000410000 */
[----:B------:R-:W0:Y:S01]  /*1d80*/  MUFU.RCP R31, R31 ;  /* 0x0000001f001f7308 */ /* 0x000e220000001000 */
[----:B-1----:R-:W-:Y:S01]  /*1d90*/  FADD.FTZ R5, R46, UR4 ;  /* 0x000000042e057e21 */ /* 0x002fe20008010000 */
[----:B------:R-:W-:Y:S02]  /*1da0*/  HADD2.F32 R46, -RZ, R35.H0_H0 ;  /* 0x20000023ff2e7230 */ /* 0x000fe40000004100 */
[----:B------:R-:W-:Y:S01]  /*1db0*/  FMUL.FTZ R35, R32, R43 ;  /* 0x0000002b20237220 */ /* 0x000fe20000410000 */
[----:B------:R-:W-:-:S03]  /*1dc0*/  F2FP.F16.F32.PACK_AB R32, R41, R32 ;  /* 0x000000202920723e */ /* 0x000fc600000000ff */
[----:B------:R-:W-:Y:S01]  /*1dd0*/  FMUL.FTZ R35, R35, R30 ;  /* 0x0000001e23237220 */ /* 0x000fe20000410000 */
[----:B------:R-:W1:Y:S01]  /*1de0*/  MUFU.RCP R5, R5 ;  /* 0x0000000500057308 */ /* 0x000e620000001000 */
[----:B------:R-:W-:Y:S01]  /*1df0*/  FMUL.FTZ R30, R34, R43 ;  /* 0x0000002b221e7220 */ /* 0x000fe20000410000 */
[----:B------:R-:W-:Y:S01]  /*1e00*/  FFMA.FTZ R46, R46, UR6, R47 ;  /* 0x000000062e2e7c23 */ /* 0x000fe2000801002f */
[----:B------:R-:W-:Y:S02]  /*1e10*/  FFMA.FTZ R35, R38, UR5, R35 ;  /* 0x0000000526237c23 */ /* 0x000fe40008010023 */
[----:B--2---:R-:W-:Y:S01]  /*1e20*/  FMUL.FTZ R33, R30, R33 ;  /* 0x000000211e217220 */ /* 0x004fe20000410000 */
[----:B------:R-:W-:Y:S01]  /*1e30*/  FMUL.FTZ R30, R46, R43 ;  /* 0x0000002b2e1e7220 */ /* 0x000fe20000410000 */
[----:B-----5:R-:W-:Y:S01]  /*1e40*/  FMUL.FTZ R35, R4, R35 ;  /* 0x0000002304237220 */ /* 0x020fe20000410000 */
[----:B0-----:R-:W-:Y:S01]  /*1e50*/  FMUL.FTZ R31, R48, R31 ;  /* 0x0000001f301f7220 */ /* 0x001fe20000410000 */
[----:B------:R-:W-:-:S03]  /*1e60*/  FFMA.FTZ R33, R42, UR5, R33 ;  /* 0x000000052a217c23 */ /* 0x000fc60008010021 */
[----:B------:R-:W-:Y:S01]  /*1e70*/  F2FP.F16.F32.PACK_AB R35, RZ, R35 ;  /* 0x00000023ff23723e */ /* 0x000fe200000000ff */
[----:B------:R-:W-:Y:S01]  /*1e80*/  FFMA.FTZ R31, R40, UR5, R31 ;  /* 0x00000005281f7c23 */ /* 0x000fe2000801001f */
[----:B-1----:R-:W-:-:S03]  /*1e90*/  FMUL.FTZ R30, R30, R5 ;  /* 0x000000051e1e7220 */ /* 0x002fc60000410000 */
[C---:B------:R-:W-:Y:S01]  /*1ea0*/  FMUL.FTZ R31, R4.reuse, R31 ;  /* 0x0000001f041f7220 */ /* 0x040fe20000410000 */
[----:B------:R-:W-:Y:S02]  /*1eb0*/  HADD2.F32 R35, -RZ, R35.H0_H0 ;  /* 0x20000023ff237230 */ /* 0x000fe40000004100 */
[----:B------:R-:W-:Y:S01]  /*1ec0*/  FFMA.FTZ R5, R37, UR5, R30 ;  /* 0x0000000525057c23 */ /* 0x000fe2000801001e */
[C---:B------:R-:W-:Y:S01]  /*1ed0*/  FMUL.FTZ R30, R4.reuse, R33 ;  /* 0x00000021041e7220 */ /* 0x040fe20000410000 */
[----:B------:R-:W-:Y:S02]  /*1ee0*/  F2FP.F16.F32.PACK_AB R36, R31, R36 ;  /* 0x000000241f24723e */ /* 0x000fe400000000ff */
[----:B------:R-:W-:Y:S01]  /*1ef0*/  FMUL.FTZ R4, R4, R5 ;  /* 0x0000000504047220 */ /* 0x000fe20000410000 */
[--C-:B------:R-:W-:Y:S01]  /*1f00*/  FADD.FTZ R5, R38, -R35.reuse ;  /* 0x8000002326057221 */ /* 0x100fe20000010000 */
[----:B------:R-:W-:Y:S01]  /*1f10*/  F2FP.F16.F32.PACK_AB R39, R30, R39 ;  /* 0x000000271e27723e */ /* 0x000fe200000000ff */
[----:B------:R-:W-:Y:S01]  /*1f20*/  HADD2.F32 R33, -RZ, R36.H1_H1 ;  /* 0x30000024ff217230 */ /* 0x000fe20000004100 */
[----:B------:R-:W-:-:S02]  /*1f30*/  PRMT R35, R32, 0x7610, R35 ;  /* 0x0000761020237816 */ /* 0x000fc40000000023 */
[----:B------:R-:W-:Y:S01]  /*1f40*/  F2FP.F16.F32.PACK_AB R45, R4, R45 ;  /* 0x0000002d042d723e */ /* 0x000fe200000000ff */
[----:B------:R-:W-:Y:S02]  /*1f50*/  HADD2.F32 R31, -RZ, R39.H1_H1 ;  /* 0x30000027ff1f7230 */ /* 0x000fe40000004100 */
[----:B------:R-:W-:Y:S01]  /*1f60*/  FADD.FTZ R47, R40, -R33 ;  /* 0x80000021282f7221 */ /* 0x000fe20000010000 */
[----:B------:R-:W-:Y:S01]  /*1f70*/  F2FP.F16.F32.PACK_AB R5, R34, R5 ;  /* 0x000000052205723e */ /* 0x000fe200000000ff */
[----:B------:R-:W-:Y:S02]  /*1f80*/  HADD2.F32 R4, -RZ, R45.H1_H1 ;  /* 0x3000002dff047230 */ /* 0x000fe40000004100 */
[----:B------:R-:W-:Y:S01]  /*1f90*/  FADD.FTZ R31, R42, -R31 ;  /* 0x8000001f2a1f7221 */ /* 0x000fe20000010000 */
        /* <DEDUP_REMOVED lines=16> */
.L_x_323:
[----:B------:R-:W-:Y:S02]  /*20a0*/  HADD2.F32 R42, -RZ, R42.H0_H0 ;  /* 0x2000002aff2a7230 */ /* 0x000fe40000004100 */
[----:B------:R-:W-:Y:S02]  /*20b0*/  HADD2.F32 R38, -RZ, R38.H0_H0 ;  /* 0x20000026ff267230 */ /* 0x000fe40000004100 */
[----:B------:R-:W-:Y:S02]  /*20c0*/  IMAD.U32 R45, R45, 0x10000, RZ ;  /* 0x000100002d2d7824 */ /* 0x000fe400078e00ff */
[----:B------:R-:W-:Y:S01]  /*20d0*/  FMUL.FTZ R46, R42, UR5 ;  /* 0x000000052a2e7c20 */ /* 0x000fe20008410000 */
[----:B------:R-:W-:Y:S02]  /*20e0*/  HADD2.F32 R40, -RZ, R40.H0_H0 ;  /* 0x20000028ff287230 */ /* 0x000fe40000004100 */
[----:B------:R-:W-:Y:S02]  /*20f0*/  IMAD.U32 R5, R44, 0x10000, RZ ;  /* 0x000100002c057824 */ /* 0x000fe400078e00ff */
[----:B------:R-:W-:Y:S01]  /*2100*/  FFMA.FTZ R44, R38, UR5, R43 ;  /* 0x00000005262c7c23 */ /* 0x000fe2000801002b */
[----:B------:R-:W-:Y:S01]  /*2110*/  FFMA.FTZ R43, R25, R45, R46 ;  /* 0x0000002d192b7223 */ /* 0x000fe2000001002e */
[----:B------:R-:W-:Y:S01]  /*2120*/  FMUL.FTZ R48, R40, UR5 ;  /* 0x0000000528307c20 */ /* 0x000fe20008410000 */
[----:B------:R-:W-:-:S02]  /*2130*/  HADD2.F32 R47, -RZ, R41.H0_H0 ;  /* 0x20000029ff2f7230 */ /* 0x000fc40000004100 */
[----:B------:R-:W-:Y:S01]  /*2140*/  FMUL.FTZ R46, R44, R44 ;  /* 0x0000002c2c2e7220 */ /* 0x000fe20000410000 */
[----:B------:R-:W-:Y:S01]  /*2150*/  FMUL.FTZ R41, R43, R43 ;  /* 0x0000002b2b297220 */ /* 0x000fe20000410000 */
[----:B------:R-:W-:Y:S01]  /*2160*/  FFMA.FTZ R5, R25, R5, R48 ;  /* 0x0000000519057223 */ /* 0x000fe20000010030 */
[----:B------:R-:W-:Y:S02]  /*2170*/  HADD2.F32 R48, -RZ, R39.H0_H0 ;  /* 0x20000027ff307230 */ /* 0x000fe40000004100 */
[----:B------:R-:W-:Y:S01]  /*2180*/  FFMA.FTZ R46, R46, -UR7, R46 ;  /* 0x800000072e2e7c23 */ /* 0x000fe2000801002e */
[----:B------:R-:W-:Y:S01]  /*2190*/  FFMA.FTZ R41, R41, -UR7, R41 ;  /* 0x8000000729297c23 */ /* 0x000fe20008010029 */
[----:B------:R-:W-:Y:S01]  /*21a0*/  HADD2.F32 R37, -RZ, R37.H0_H0 ;  /* 0x20000025ff257230 */ /* 0x000fe20000004100 */
[----:B------:R-:W0:Y:S01]  /*21b0*/  MUFU.RCP R45, R24 ;  /* 0x00000018002d7308 */ /* 0x000e220000001000 */
[----:B------:R-:W-:Y:S01]  /*21c0*/  FFMA.FTZ R39, R47, UR7, R46 ;  /* 0x000000072f277c23 */ /* 0x000fe2000801002e */
[----:B------:R-:W-:Y:S01]  /*21d0*/  FFMA.FTZ R41, R48, UR7, R41 ;  /* 0x0000000730297c23 */ /* 0x000fe20008010029 */
[----:B------:R-:W-:Y:S01]  /*21e0*/  FMUL.FTZ R46, R5, R5 ;  /* 0x00000005052e7220 */ /* 0x000fe20000410000 */
[----:B------:R-:W-:-:S02]  /*21f0*/  IMAD.U32 R48, R36, 0x10000, RZ ;  /* 0x0001000024307824 */ /* 0x000fc400078e00ff */
[----:B------:R-:W-:Y:S01]  /*2200*/  FMUL.FTZ R36, R37, UR5 ;  /* 0x0000000525247c20 */ /* 0x000fe20008410000 */
[----:B------:R-:W-:Y:S02]  /*2210*/  HADD2.F32 R47, -RZ, R30.H0_H0 ;  /* 0x2000001eff2f7230 */ /* 0x000fe40000004100 */
[----:B------:R-:W-:Y:S01]  /*2220*/  FFMA.FTZ R30, R46, -UR7, R46 ;  /* 0x800000072e1e7c23 */ /* 0x000fe2000801002e */
[----:B------:R-:W-:Y:S02]  /*2230*/  HADD2.F32 R51, -RZ, R34.H0_H0 ;  /* 0x20000022ff337230 */ /* 0x000fe40000004100 */
[----:B------:R-:W-:Y:S01]  /*2240*/  FFMA.FTZ R36, R25, R48, R36 ;  /* 0x0000003019247223 */ /* 0x000fe20000010024 */
[----:B------:R-:W-:Y:S01]  /*2250*/  FFMA.FTZ R44, R44, -UR6, R44 ;  /* 0x800000062c2c7c23 */ /* 0x000fe2000801002c */
[----:B------:R-:W-:Y:S01]  /*2260*/  FFMA.FTZ R30, R47, UR7, R30 ;  /* 0x000000072f1e7c23 */ /* 0x000fe2000801001e */
[----:B------:R-:W-:Y:S01]  /*2270*/  FFMA.FTZ R5, R5, -UR6, R5 ;  /* 0x8000000605057c23 */ /* 0x000fe20008010005 */
[----:B------:R-:W-:-:S04]  /*2280*/  FMUL.FTZ R47, R36, R36 ;  /* 0x00000024242f7220 */ /* 0x000fc80000410000 */
[----:B------:R-:W-:Y:S01]  /*2290*/  FFMA.FTZ R34, R47, -UR7, R47 ;  /* 0x800000072f227c23 */ /* 0x000fe2000801002f */
[-C--:B0-----:R-:W-:Y:S01]  /*22a0*/  FMUL.FTZ R46, R39, R45.reuse ;  /* 0x0000002d272e7220 */ /* 0x081fe20000410000 */
[-C--:B------:R-:W-:Y:S01]  /*22b0*/  FMUL.FTZ R49, R41, R45.reuse ;  /* 0x0000002d29317220 */ /* 0x080fe20000410000 */
[-C--:B------:R-:W-:Y:S01]  /*22c0*/  FMUL.FTZ R48, R30, R45.reuse ;  /* 0x0000002d1e307220 */ /* 0x080fe20000410000 */
[----:B------:R-:W-:Y:S01]  /*22d0*/  FFMA.FTZ R34, R51, UR7, R34 ;  /* 0x0000000733227c23 */ /* 0x000fe20008010022 */
[----:B------:R-:W-:Y:S02]  /*22e0*/  HADD2.F32 R51, -RZ, R32.H0_H0 ;  /* 0x20000020ff337230 */ /* 0x000fe40000004100 */
[----:B------:R-:W-:Y:S01]  /*22f0*/  FFMA.FTZ R32, R43, -UR6, R43 ;  /* 0x800000062b207c23 */ /* 0x000fe2000801002b */
[----:B------:R-:W0:Y:S01]  /*2300*/  MUFU.SQRT R46, R46 ;  /* 0x0000002e002e7308 */ /* 0x000e220000002000 */
[----:B------:R-:W-:Y:S01]  /*2310*/  FMUL.FTZ R47, R34, R45 ;  /* 0x0000002d222f7220 */ /* 0x000fe20000410000 */
[----:B------:R-:W-:Y:S01]  /*2320*/  FFMA.FTZ R44, R51, UR6, R44 ;  /* 0x00000006332c7c23 */ /* 0x000fe2000801002c */
[----:B------:R-:W-:-:S05]  /*2330*/  HADD2.F32 R51, -RZ, R33.H0_H0 ;  /* 0x20000021ff337230 */ /* 0x000fca0000004100 */
[----:B------:R-:W1:Y:S01]  /*2340*/  MUFU.SQRT R49, R49 ;  /* 0x0000003100317308 */ /* 0x000e620000002000 */
[----:B------:R-:W-:Y:S01]  /*2350*/  FFMA.FTZ R32, R51, UR6, R32 ;  /* 0x0000000633207c23 */ /* 0x000fe20008010020 */
[----:B------:R-:W-:-:S06]  /*2360*/  F2FP.F16.F32.PACK_AB R39, R39, R44 ;  /* 0x0000002c2727723e */ /* 0x000fcc00000000ff */
[----:B------:R-:W2:Y:S01]  /*2370*/  MUFU.SQRT R48, R48 ;  /* 0x0000003000307308 */ /* 0x000ea20000002000 */
[----:B0-----:R-:W-:-:S07]  /*2380*/  FADD.FTZ R45, R46, UR4 ;  /* 0x000000042e2d7e21 */ /* 0x001fce0008010000 */
[----:B------:R-:W0:Y:S01]  /*2390*/  MUFU.SQRT R47, R47 ;  /* 0x0000002f002f7308 */ /* 0x000e220000002000 */
[----:B-1----:R-:W-:-:S07]  /*23a0*/  FADD.FTZ R46, R49, UR4 ;  /* 0x00000004312e7e21 */ /* 0x002fce0008010000 */
[----:B------:R-:W1:Y:S01]  /*23b0*/  MUFU.RCP R49, R0 ;  /* 0x0000000000317308 */ /* 0x000e620000001000 */
[----:B--2---:R-:W-:Y:S01]  /*23c0*/  FADD.FTZ R33, R48, UR4 ;  /* 0x0000000430217e21 */ /* 0x004fe20008010000 */
[----:B------:R-:W-:Y:S02]  /*23d0*/  HADD2.F32 R48, -RZ, R31.H0_H0 ;  /* 0x2000001fff307230 */ /* 0x000fe40000004100 */
[----:B------:R-:W-:-:S03]  /*23e0*/  FFMA.FTZ R31, R36, -UR6, R36 ;  /* 0x80000006241f7c23 */ /* 0x000fc60008010024 */
[----:B------:R-:W-:Y:S01]  /*23f0*/  FFMA.FTZ R5, R48, UR6, R5 ;  /* 0x0000000630057c23 */ /* 0x000fe20008010005 */
        /* <DEDUP_REMOVED lines=23> */
[----:B------:R-:W-:Y:S02]  /*2570*/  HADD2.F32 R33, -RZ, R41.H1_H1 ;  /* 0x30000029ff217230 */ /* 0x000fe40000004100 */
[----:B------:R-:W-:Y:S01]  /*2580*/  FMUL.FTZ R43, R4, R43 ;  /* 0x0000002b042b7220 */ /* 0x000fe20000410000 */
[----:B------:R-:W-:Y:S01]  /*2590*/  F2FP.F16.F32.PACK_AB R45, R32, R45 ;  /* 0x0000002d202d723e */ /* 0x000fe200000000ff */
[----:B------:R-:W-:Y:S02]  /*25a0*/  HADD2.F32 R35, -RZ, R30.H1_H1 ;  /* 0x3000001eff237230 */ /* 0x000fe40000004100 */
[----:B------:R-:W-:Y:S01]  /*25b0*/  FADD.FTZ R42, R42, -R33 ;  /* 0x800000212a2a7221 */ /* 0x000fe20000010000 */
[----:B------:R-:W-:Y:S02]  /*25c0*/  F2FP.F16.F32.PACK_AB R34, R43, R34 ;  /* 0x000000222b22723e */ /* 0x000fe400000000ff */
[----:B------:R-:W-:Y:S01]  /*25d0*/  FADD.FTZ R40, R40, -R35 ;  /* 0x8000002328287221 */ /* 0x000fe20000010000 */
[----:B------:R-:W-:-:S02]  /*25e0*/  PRMT R33, R39, 0x7632, R33 ;  /* 0x0000763227217816 */ /* 0x000fc40000000021 */
[----:B------:R-:W-:Y:S01]  /*25f0*/  HADD2.F32 R4, -RZ, R34.H1_H1 ;  /* 0x30000022ff047230 */ /* 0x000fe20000004100 */
[----:B------:R-:W-:Y:S02]  /*2600*/  F2FP.F16.F32.PACK_AB R42, R5, R42 ;  /* 0x0000002a052a723e */ /* 0x000fe400000000ff */
[----:B------:R-:W-:Y:S02]  /*2610*/  F2FP.F16.F32.PACK_AB R40, R31, R40 ;  /* 0x000000281f28723e */ /* 0x000fe400000000ff */
[----:B------:R-:W-:Y:S01]  /*2620*/  FADD.FTZ R4, R37, -R4 ;  /* 0x8000000425047221 */ /* 0x000fe20000010000 */
[----:B------:R-:W-:Y:S02]  /*2630*/  PRMT R37, R41, 0x7610, R37 ;  /* 0x0000761029257816 */ /* 0x000fe40000000025 */
[----:B------:R-:W-:Y:S02]  /*2640*/  PRMT R35, R39, 0x7610, R35 ;  /* 0x0000761027237816 */ /* 0x000fe40000000023 */
[----:B------:R-:W-:-:S02]  /*2650*/  F2FP.F16.F32.PACK_AB R4, RZ, R4 ;  /* 0x00000004ff04723e */ /* 0x000fc400000000ff */
[----:B------:R-:W-:Y:S02]  /*2660*/  PRMT R32, R34, 0x7610, R32 ;  /* 0x0000761022207816 */ /* 0x000fe40000000020 */
[C---:B------:R-:W-:Y:S02]  /*2670*/  PRMT R43, R45.reuse, 0x7632, R43 ;  /* 0x000076322d2b7816 */ /* 0x040fe4000000002b */
[----:B------:R-:W-:Y:S02]  /*2680*/  PRMT R41, R45, 0x7610, R41 ;  /* 0x000076102d297816 */ /* 0x000fe40000000029 */
[----:B------:R-:W-:Y:S02]  /*2690*/  PRMT R39, R30, 0x7610, R39 ;  /* 0x000076101e277816 */ /* 0x000fe40000000027 */
[----:B------:R-:W-:Y:S02]  /*26a0*/  PRMT R36, R4, 0x7610, R36 ;  /* 0x0000761004247816 */ /* 0x000fe40000000024 */
[----:B------:R-:W-:-:S02]  /*26b0*/  PRMT R47, R42, 0x7632, R47 ;  /* 0x000076322a2f7816 */ /* 0x000fc4000000002f */
[----:B------:R-:W-:Y:S02]  /*26c0*/  PRMT R45, R42, 0x7610, R45 ;  /* 0x000076102a2d7816 */ /* 0x000fe4000000002d */
[C---:B------:R-:W-:Y:S02]  /*26d0*/  PRMT R34, R40.reuse, 0x7632, R34 ;  /* 0x0000763228227816 */ /* 0x040fe40000000022 */
[----:B------:R-:W-:-:S07]  /*26e0*/  PRMT R49, R40, 0x7610, R49 ;  /* 0x0000761028317816 */ /* 0x000fce0000000031 */
.L_x_324:
[C---:B------:R-:W-:Y:S01]  /*26f0*/  LEA R30, P1, R7.reuse, R12, 0x2 ;  /* 0x0000000c071e7211 */ /* 0x040fe200078210ff */
[----:B------:R-:W-:Y:S02]  /*2700*/  HADD2.F32 R4, -RZ, R41.H0_H0 ;  /* 0x20000029ff047230 */ /* 0x000fe40000004100 */
[----:B------:R-:W-:Y:S01]  /*2710*/  HADD2.F32 R5, -RZ, R45.H0_H0 ;  /* 0x2000002dff057230 */ /* 0x000fe20000004100 */
[----:B------:R-:W-:Y:S01]  /*2720*/  LEA.HI.X R31, R7, R13, R6, 0x2, P1 ;  /* 0x0000000d071f7211 */ /* 0x000fe200008f1406 */
[----:B------:R-:W-:Y:S02]  /*2730*/  HADD2.F32 R6, -RZ, R49.H0_H0 ;  /* 0x20000031ff067230 */ /* 0x000fe40000004100 */
[----:B------:R-:W-:Y:S01]  /*2740*/  HADD2.F32 R7, -RZ, R36.H0_H0 ;  /* 0x20000024ff077230 */ /* 0x000fe20000004100 */
[----:B------:R-:W-:Y:S06]  /*2750*/  @!P0 BRA `(.L_x_325) ;  /* 0x0000000000708947 */ /* 0x000fec0003800000 */
[----:B------:R-:W-:Y:S02]  /*2760*/  LOP3.LUT R38, R45, 0xffff, RZ, 0xc0, !PT ;  /* 0x0000ffff2d267812 */ /* 0x000fe400078ec0ff */
[----:B------:R-:W-:Y:S02]  /*2770*/  LOP3.LUT R43, R43, 0xffff, RZ, 0xc0, !PT ;  /* 0x0000ffff2b2b7812 */ /* 0x000fe400078ec0ff */
[----:B------:R-:W-:Y:S02]  /*2780*/  PRMT R51, R49, 0x5410, R36 ;  /* 0x0000541031337816 */ /* 0x000fe40000000024 */
[----:B------:R-:W-:Y:S01]  /*2790*/  R2UR UR4, R16 ;  /* 0x00000000100472ca */ /* 0x000fe200000e0000 */
[----:B------:R-:W-:Y:S01]  /*27a0*/  IMAD.WIDE.U32 R42, R43, 0x10000, RZ ;  /* 0x000100002b2a7825 */ /* 0x000fe200078e00ff */
[----:B------:R-:W-:Y:S02]  /*27b0*/  R2UR UR5, R17 ;  /* 0x00000000110572ca */ /* 0x000fe400000e0000 */
[----:B------:R-:W-:-:S02]  /*27c0*/  LOP3.LUT R37, R37, 0xffff, RZ, 0xc0, !PT ;  /* 0x0000ffff25257812 */ /* 0x000fc400078ec0ff */
[----:B------:R-:W-:Y:S02]  /*27d0*/  PRMT R49, R47, 0x5410, R34 ;  /* 0x000054102f317816 */ /* 0x000fe40000000022 */
[----:B------:R-:W-:Y:S01]  /*27e0*/  R2UR UR6, R16 ;  /* 0x00000000100672ca */ /* 0x000fe200000e0000 */
[----:B------:R-:W-:Y:S01]  /*27f0*/  IMAD.WIDE.U32 R36, R37, 0x10000, RZ ;  /* 0x0001000025247825 */ /* 0x000fe200078e00ff */
[----:B------:R-:W-:Y:S02]  /*2800*/  R2UR UR7, R17 ;  /* 0x00000000110772ca */ /* 0x000fe400000e0000 */
[----:B------:R-:W-:Y:S01]  /*2810*/  PRMT R47, R39, 0x5410, R32 ;  /* 0x00005410272f7816 */ /* 0x000fe20000000020 */
[----:B------:R-:W-:Y:S01]  /*2820*/  IMAD.WIDE.U32 R38, R38, 0x10000, RZ ;  /* 0x0001000026267825 */ /* 0x000fe200078e00ff */
[----:B------:R-:W-:Y:S02]  /*2830*/  R2UR UR8, R16 ;  /* 0x00000000100872ca */ /* 0x000fe400000e0000 */
[----:B------:R-:W-:-:S02]  /*2840*/  R2UR UR9, R17 ;  /* 0x00000000110972ca */ /* 0x000fc400000e0000 */
[----:B------:R-:W-:Y:S02]  /*2850*/  R2UR UR10, R16 ;  /* 0x00000000100a72ca */ /* 0x000fe400000e0000 */
[----:B------:R-:W-:Y:S02]  /*2860*/  R2UR UR11, R17 ;  /* 0x00000000110b72ca */ /* 0x000fe400000e0000 */
        /* <DEDUP_REMOVED lines=11> */
.L_x_325:
        /* <DEDUP_REMOVED lines=53> */
.L_x_326:
[----:B------:R-:W-:-:S05]  /*2c70*/  IMAD R29, R28, 0x4, R29 ;  /* 0x000000041c1d7824 */ /* 0x000fca00078e021d */
[----:B------:R-:W-:-:S13]  /*2c80*/  ISETP.GE.AND P1, PT, R29, R26, PT ;  /* 0x0000001a1d00720c */ /* 0x000fda0003f26270 */
[----:B------:R-:W-:Y:S05]  /*2c90*/  @!P1 BRA `(.L_x_327) ;  /* 0xffffffe400789947 */ /* 0x000fea000383ffff */
[----:B------:R-:W-:Y:S05]  /*2ca0*/  EXIT ;  /* 0x000000000000794d */ /* 0x000fea0003800000 */
        .type           $_Z25multi_tensor_apply_kernelI18TensorListMetadataILi5EE25DistAdamCapturableFunctorIN3c104HalfENS3_8BFloat16EfEJPfffPiifS7_10adamMode_tfEEvlPViT_T0_DpT1_$__internal_accurate_pow,@function
        .size           $_Z25multi_tensor_apply_kernelI18TensorListMetadataILi5EE25DistAdamCapturableFunctorIN3c104HalfENS3_8BFloat16EfEJPfffPiifS7_10adamMode_tfEEvlPViT_T0_DpT1_$__internal_accurate_pow,(.L_x_938 - $_Z25multi_tensor_apply_kernelI18TensorListMetadataILi5EE25DistAdamCapturableFunctorIN3c104HalfENS3_8BFloat16EfEJPfffPiifS7_10adamMode_tfEEvlPViT_T0_DpT1_$__internal_accurate_pow)
$_Z25multi_tensor_apply_kernelI18TensorListMetadataILi5EE25DistAdamCapturableFunctorIN3c104HalfENS3_8BFloat16EfEJPfffPiifS7_10adamMode_tfEEvlPViT_T0_DpT1_$__internal_accurate_pow:
        /* <DEDUP_REMOVED lines=172> */
.L_x_328:
[----:B------:R-:W-:Y:S01]  /*3770*/  DSETP.NEU.AND P1, PT, |R18|, +INF , PT ;  /* 0x7ff000001200742a */ /* 0x000fe20003f2d200 */
[----:B------:R-:W-:Y:S01]  /*3780*/  IMAD.MOV.U32 R7, RZ, RZ, 0x0 ;  /* 0x00000000ff077424 */ /* 0x000fe200078e00ff */
[----:B------:R-:W-:-:S12]  /*3790*/  DADD R8, R10, R8 ;  /* 0x000000000a087229 */ /* 0x000fd80000000008 */
[----:B------:R-:W-:Y:S01]  /*37a0*/  @P1 DFMA R18, R8, R18, R18 ;  /* 0x000000120812122b */ /* 0x000fe20000000012 */
[----:B------:R-:W-:Y:S10]  /*37b0*/  RET.REL.NODEC R6 `(_Z25multi_tensor_apply_kernelI18TensorListMetadataILi5EE25DistAdamCapturableFunctorIN3c104HalfENS3_8BFloat16EfEJPfffPiifS7_10adamMode_tfEEvlPViT_T0_DpT1_) ;  /* 0xffffffc806107950 */ /* 0x000ff40003c3ffff */
.L_x_329:
        /* <DEDUP_REMOVED lines=12> */
.L_x_938:


//--------------------- .text._Z25multi_tensor_apply_kernelI18TensorListMetadataILi5EE25DistAdamCapturableFunctorIN3c104HalfES4_NS3_8BFloat16EEJPfffPiifS7_10adamMode_tfEEvlPViT_T0_DpT1_ --------------------------
	.section	.text._Z25multi_tensor_apply_kernelI18TensorListMetadataILi5EE25DistAdamCapturableFunctorIN3c104HalfES4_NS3_8BFloat16EEJPfffPiifS7_10adamMode_tfEEvlPViT_T0_DpT1_,"ax",@progbits
	.align	128
        .global         _Z25multi_tensor_apply_kernelI18TensorListMetadataILi5EE25DistAdamCapturableFunctorIN3c104HalfES4_NS3_8BFloat16EEJPfffPiifS7_10adamMode_tfEEvlPViT_T0_DpT1_
        .type           _Z25multi_tensor_apply_kernelI18TensorListMetadataILi5EE25DistAdamCapturableFunctorIN3c104HalfES4_NS3_8BFloat16EEJPfffPiifS7_10adamMode_tfEEvlPViT_T0_DpT1_,@function
        .size           _Z25multi_tensor_apply_kernelI18TensorListMetadataILi5EE25DistAdamCapturableFunctorIN3c104HalfES4_NS3_8BFloat16EEJPfffPiifS7_10adamMode_tfEEvlPViT_T0_DpT1_,(.L_x_939 - _Z25multi_tensor_apply_kernelI18TensorListMetadataILi5EE25DistAdamCapturableFunctorIN3c104HalfES4_NS3_8BFloat16EEJPfffPiifS7_10adamMode_tfEEvlPViT_T0_DpT1_)
        .other          _Z25multi_tensor_apply_kernelI18TensorListMetadataILi5EE25DistAdamCapturableFunctorIN3c104HalfES4_NS3_8BFloat16EEJPfffPiifS7_10adamMode_tfEEvlPViT_T0_DpT1_,@"STO_CUDA_ENTRY STV_DEFAULT"
_Z25multi_tensor_apply_kernelI18TensorListMetadataILi5EE25DistAdamCapturableFunctorIN3c104HalfES4_NS3_8BFloat16EEJPfffPiifS7_10adamMode_tfEEvlPViT_T0_DpT1_:
.text._Z25multi_tensor_apply_kernelI18TensorListMetadataILi5EE25DistAdamCapturableFunctorIN3c104HalfES4_NS3_8BFloat16EEJPfffPiifS7_10adamMode_tfEEvlPViT_T0_DpT1_:
        /* <DEDUP_REMOVED lines=21> */
.L_x_330:
        /* <DEDUP_REMOVED lines=20> */
.L_x_331:
        /* <DEDUP_REMOVED lines=20> */
.L_x_332:
        /* <DEDUP_REMOVED lines=21> */
.L_x_333:
        /* <DEDUP_REMOVED lines=32> */
[----:B0-----:R-:W-:Y:S05]  /*0720*/  CALL.REL.NOINC `($_Z25multi_tensor_apply_kernelI18TensorListMetadataILi5EE25DistAdamCapturableFunctorIN3c104HalfES4_NS3_8BFloat16EEJPfffPiifS7_10adamMode_tfEEvlPViT_T0_DpT1_$__internal_accurate_pow) ;  /* 0x0000002400787944 */ /* 0x001fea0003c00000 */
        /* <DEDUP_REMOVED lines=22> */
.L_x_335:
[----:B------:R-:W-:Y:S01]  /*0890*/  ISETP.GE.AND P2, PT, R3, RZ, PT ;  /* 0x000000ff0300720c */ /* 0x000fe20003f46270 */
[----:B------:R-:W-:Y:S01]  /*08a0*/  DSETP.NEU.AND P1, PT, |R2|, 0.5, !P0 ;  /* 0x3fe000000200742a */ /* 0x000fe2000472d200 */
[----:B------:R-:W-:-:S05]  /*08b0*/  IMAD.MOV.U32 R4, RZ, RZ, RZ ;  /* 0x000000ffff047224 */ /* 0x000fca00078e00ff */
[----:B0-----:R-:W-:-:S06]  /*08c0*/  SEL R5, R9, RZ, P1 ;  /* 0x000000ff09057207 */ /* 0x001fcc0000800000 */
[----:B------:R-:W-:-:S07]  /*08d0*/  @!P2 LOP3.LUT R5, R5, 0x7ff00000, RZ, 0xfc, !PT ;  /* 0x7ff000000505a812 */ /* 0x000fce00078efcff */
.L_x_336:
        /* <DEDUP_REMOVED lines=17> */
.L_x_339:
        /* <DEDUP_REMOVED lines=10> */
.L_x_338:
[----:B------:R-:W-:-:S11]  /*0a90*/  DADD R4, R2, R8 ;  /* 0x0000000002047229 */ /* 0x000fd60000000008 */
.L_x_337:
        /* <DEDUP_REMOVED lines=9> */
[----:B------:R-:W-:Y:S05]  /*0b30*/  CALL.REL.NOINC `($_Z25multi_tensor_apply_kernelI18TensorListMetadataILi5EE25DistAdamCapturableFunctorIN3c104HalfES4_NS3_8BFloat16EEJPfffPiifS7_10adamMode_tfEEvlPViT_T0_DpT1_$__internal_accurate_pow) ;  /* 0x0000002000747944 */ /* 0x000fea0003c00000 */
        /* <DEDUP_REMOVED lines=19> */
.L_x_340:
[----:B------:R-:W-:Y:S01]  /*0c70*/  ISETP.GE.AND P1, PT, R3, RZ, PT ;  /* 0x000000ff0300720c */ /* 0x000fe20003f26270 */
[----:B------:R-:W-:Y:S01]  /*0c80*/  DSETP.NEU.AND P0, PT, |R2|, 0.5, !P0 ;  /* 0x3fe000000200742a */ /* 0x000fe2000470d200 */
[----:B------:R-:W-:-:S05]  /*0c90*/  IMAD.MOV.U32 R6, RZ, RZ, RZ ;  /* 0x000000ffff067224 */ /* 0x000fca00078e00ff */
[----:B0-----:R-:W-:Y:S02]  /*0ca0*/  SEL R7, R11, RZ, P0 ;  /* 0x000000ff0b077207 */ /* 0x001fe40000000000 */
[----:B------:R-:W-:-:S04]  /*0cb0*/  SEL R24, RZ, 0x1, !P0 ;  /* 0x00000001ff187807 */ /* 0x000fc80004000000 */
[----:B------:R-:W-:-:S07]  /*0cc0*/  @!P1 LOP3.LUT R7, R7, 0x7ff00000, RZ, 0xfc, !PT ;  /* 0x7ff0000007079812 */ /* 0x000fce00078efcff */
.L_x_341:
        /* <DEDUP_REMOVED lines=17> */
.L_x_344:
        /* <DEDUP_REMOVED lines=11> */
.L_x_343:
[----:B------:R-:W-:-:S11]  /*0e90*/  DADD R6, R2, R10 ;  /* 0x0000000002067229 */ /* 0x000fd6000000000a */
.L_x_342:
        /* <DEDUP_REMOVED lines=17> */
.L_x_334:
        /* <DEDUP_REMOVED lines=41> */
.L_x_345:
[----:B------:R-:W-:Y:S05]  /*1240*/  @P2 EXIT ;  /* 0x000000000000294d */ /* 0x000fea0003800000 */
[----:B------:R-:W3:Y:S01]  /*1250*/  LDC R29, c[0x0][RZ] ;  /* 0x00000000ff1d7b82 */ /* 0x000ee20000000800 */
[----:B------:R-:W-:-:S04]  /*1260*/  PRMT R0, R2, 0x9910, RZ ;  /* 0x0000991002007816 */ /* 0x000fc800000000ff */
[----:B------:R-:W-:-:S13]  /*1270*/  ISETP.NE.AND P0, PT, R0, RZ, PT ;  /* 0x000000ff0000720c */ /* 0x000fda0003f05270 */
.L_x_351:
        /* <DEDUP_REMOVED lines=112> */
.L_x_346:
        /* <DEDUP_REMOVED lines=16> */
[----:B------:R-:W-:Y:S02]  /*1a80*/  HADD2.F32 R41, -RZ, R45.H0_H0 ;  /* 0x2000002dff297230 */ /* 0x000fe40000004100 */
[----:B------:R-:W-:Y:S01]  /*1a90*/  FFMA.FTZ R48, R47, -UR7, R47 ;  /* 0x800000072f307c23 */ /* 0x000fe2000801002f */
[----:B------:R-:W-:Y:S02]  /*1aa0*/  HADD2.F32 R47, -RZ, R44.H0_H0 ;  /* 0x2000002cff2f7230 */ /* 0x000fe40000004100 */
[----:B------:R-:W-:-:S02]  /*1ab0*/  HADD2.F32 R49, -RZ, R36.H0_H0 ;  /* 0x20000024ff317230 */ /* 0x000fc40000004100 */
        /* <DEDUP_REMOVED lines=17> */
[----:B------:R-:W-:Y:S01]  /*1bd0*/  FFMA.FTZ R51, R41, -UR6, R41 ;  /* 0x8000000629337c23 */ /* 0x000fe20008010029 */
[----:B------:R-:W-:Y:S01]  /*1be0*/  FMUL.FTZ R48, R36, R46 ;  /* 0x0000002e24307220 */ /* 0x000fe20000410000 */
[----:B------:R-:W-:Y:S02]  /*1bf0*/  HADD2.F32 R22, -RZ, R22.H0_H0 ;  /* 0x20000016ff167230 */ /* 0x000fe40000004100 */
[----:B------:R-:W-:Y:S01]  /*1c00*/  HADD2.F32 R38, -RZ, R38.H0_H0 ;  /* 0x20000026ff267230 */ /* 0x000fe20000004100 */
[----:B------:R-:W1:Y:S01]  /*1c10*/  MUFU.SQRT R49, R49 ;  /* 0x0000003100317308 */ /* 0x000e620000002000 */
[----:B------:R-:W-:-:S02]  /*1c20*/  HADD2.F32 R42, -RZ, R42.H0_H0 ;  /* 0x2000002aff2a7230 */ /* 0x000fc40000004100 */
[----:B------:R-:W-:Y:S01]  /*1c30*/  FFMA.FTZ R22, R22, UR6, R51 ;  /* 0x0000000616167c23 */ /* 0x000fe20008010033 */
[----:B------:R-:W-:Y:S01]  /*1c40*/  FFMA.FTZ R51, R47, -UR6, R47 ;  /* 0x800000062f337c23 */ /* 0x000fe2000801002f */
[----:B------:R-:W-:Y:S02]  /*1c50*/  HADD2.F32 R40, -RZ, R40.H0_H0 ;  /* 0x20000028ff287230 */ /* 0x000fe40000004100 */
[----:B------:R-:W-:Y:S02]  /*1c60*/  HADD2.F32 R37, -RZ, R37.H0_H0 ;  /* 0x20000025ff257230 */ /* 0x000fe40000004100 */
[----:B0-----:R-:W-:Y:S01]  /*1c70*/  FADD.FTZ R0, R45, UR4 ;  /* 0x000000042d007e21 */ /* 0x001fe20008010000 */
[----:B------:R-:W-:Y:S01]  /*1c80*/  FMUL.FTZ R45, R47, R47 ;  /* 0x0000002f2f2d7220 */ /* 0x000fe20000410000 */
[----:B------:R-:W0:Y:S03]  /*1c90*/  MUFU.SQRT R48, R48 ;  /* 0x0000003000307308 */ /* 0x000e260000002000 */
[----:B------:R-:W-:-:S04]  /*1ca0*/  FFMA.FTZ R45, R45, -UR7, R45 ;  /* 0x800000072d2d7c23 */ /* 0x000fc8000801002d */
[----:B------:R-:W-:Y:S01]  /*1cb0*/  FFMA.FTZ R45, R32, UR7, R45 ;  /* 0x00000007202d7c23 */ /* 0x000fe2000801002d */
[----:B------:R-:W-:Y:S01]  /*1cc0*/  HADD2.F32 R32, -RZ, R23.H0_H0 ;  /* 0x20000017ff207230 */ /* 0x000fe20000004100 */
[----:B------:R-:W-:Y:S01]  /*1cd0*/  MUFU.RCP R0, R0 ;  /* 0x0000000000007308 */ /* 0x000fe20000001000 */
[----:B------:R-:W-:Y:S02]  /*1ce0*/  HADD2.F32 R23, -RZ, R30.H0_H0 ;  /* 0x2000001eff177230 */ /* 0x000fe40000004100 */
[----:B------:R-:W-:Y:S01]  /*1cf0*/  FMUL.FTZ R46, R45, R46 ;  /* 0x0000002e2d2e7220 */ /* 0x000fe20000410000 */
[----:B-1----:R-:W-:Y:S01]  /*1d00*/  FADD.FTZ R49, R49, UR4 ;  /* 0x0000000431317e21 */ /* 0x002fe20008010000 */
[----:B------:R-:W-:Y:S01]  /*1d10*/  FFMA.FTZ R32, R32, UR6, R43 ;  /* 0x0000000620207c23 */ /* 0x000fe2000801002b */
[----:B------:R-:W-:Y:S02]  /*1d20*/  HADD2.F32 R30, -RZ, R34.H0_H0 ;  /* 0x20000022ff1e7230 */ /* 0x000fe40000004100 */
[----:B------:R-:W-:Y:S01]  /*1d30*/  FFMA.FTZ R23, R23, UR6, R44 ;  /* 0x0000000617177c23 */ /* 0x000fe2000801002c */
[----:B------:R-:W1:Y:S01]  /*1d40*/  MUFU.SQRT R46, R46 ;  /* 0x0000002e002e7308 */ /* 0x000e620000002000 */
[----:B0-----:R-:W-:Y:S01]  /*1d50*/  FADD.FTZ R48, R48, UR4 ;  /* 0x0000000430307e21 */ /* 0x001fe20008010000 */
[----:B------:R-:W-:-:S06]  /*1d60*/  FFMA.FTZ R30, R30, UR6, R51 ;  /* 0x000000061e1e7c23 */ /* 0x000fcc0008010033 */
[----:B------:R-:W0:Y:S08]  /*1d70*/  MUFU.RCP R43, R24 ;  /* 0x00000018002b7308 */ /* 0x000e300000001000 */
[----:B------:R2:W3:Y:S01]  /*1d80*/  MUFU.RCP R44, R49 ;  /* 0x00000031002c7308 */ /* 0x0004e20000001000 */
[----:B-1----:R-:W-:-:S07]  /*1d90*/  FADD.FTZ R46, R46, UR4 ;  /* 0x000000042e2e7e21 */ /* 0x002fce0008010000 */
[----:B------:R-:W1:Y:S01]  /*1da0*/  MUFU.RCP R41, R48 ;  /* 0x0000003000297308 */ /* 0x000e620000001000 */
[----:B0-----:R-:W-:Y:S01]  /*1db0*/  FMUL.FTZ R47, R32, R43 ;  /* 0x0000002b202f7220 */ /* 0x001fe20000410000 */
[----:B------:R-:W-:-:S03]  /*1dc0*/  F2FP.F16.F32.PACK_AB R32, R21, R32 ;  /* 0x000000201520723e */ /* 0x000fc600000000ff */
[----:B--2---:R-:W-:Y:S01]  /*1dd0*/  FMUL.FTZ R49, R47, R0 ;  /* 0x000000002f317220 */ /* 0x004fe20000410000 */
[-C--:B------:R-:W-:Y:S01]  /*1de0*/  FMUL.FTZ R47, R23, R43.reuse ;  /* 0x0000002b172f7220 */ /* 0x080fe20000410000 */
[-C--:B------:R-:W-:Y:S01]  /*1df0*/  FMUL.FTZ R0, R22, R43.reuse ;  /* 0x0000002b16007220 */ /* 0x080fe20000410000 */
[----:B------:R-:W0:Y:S01]  /*1e00*/  MUFU.RCP R34, R46 ;  /* 0x0000002e00227308 */ /* 0x000e220000001000 */
[----:B------:R-:W-:Y:S01]  /*1e10*/  FMUL.FTZ R43, R30, R43 ;  /* 0x0000002b1e2b7220 */ /* 0x000fe20000410000 */
[----:B---3--:R-:W-:Y:S01]  /*1e20*/  FMUL.FTZ R47, R47, R44 ;  /* 0x0000002c2f2f7220 */ /* 0x008fe20000410000 */
[----:B------:R-:W-:-:S03]  /*1e30*/  FFMA.FTZ R49, R38, UR5, R49 ;  /* 0x0000000526317c23 */ /* 0x000fc60008010031 */
[----:B------:R-:W-:Y:S01]  /*1e40*/  FFMA.FTZ R47, R42, UR5, R47 ;  /* 0x000000052a2f7c23 */ /* 0x000fe2000801002f */
[----:B-----5:R-:W-:Y:S01]  /*1e50*/  FMUL.FTZ R49, R20, R49 ;  /* 0x0000003114317220 */ /* 0x020fe20000410000 */
[----:B-1----:R-:W-:Y:S02]  /*1e60*/  FMUL.FTZ R41, R0, R41 ;  /* 0x0000002900297220 */ /* 0x002fe40000410000 */
[----:B------:R-:W-:Y:S02]  /*1e70*/  FMUL.FTZ R0, R20, R47 ;  /* 0x0000002f14007220 */ /* 0x000fe40000410000 */
[----:B------:R-:W-:Y:S01]  /*1e80*/  F2FP.F16.F32.PACK_AB R49, RZ, R49 ;  /* 0x00000031ff31723e */ /* 0x000fe200000000ff */
[----:B------:R-:W-:Y:S01]  /*1e90*/  FFMA.FTZ R41, R40, UR5, R41 ;  /* 0x0000000528297c23 */ /* 0x000fe20008010029 */
[----:B0-----:R-:W-:-:S03]  /*1ea0*/  FMUL.FTZ R34, R43, R34 ;  /* 0x000000222b227220 */ /* 0x001fc60000410000 */
[----:B------:R-:W-:Y:S01]  /*1eb0*/  FMUL.FTZ R41, R20, R41 ;  /* 0x0000002914297220 */ /* 0x000fe20000410000 */
[----:B------:R-:W-:Y:S02]  /*1ec0*/  HADD2.F32 R49, -RZ, R49.H0_H0 ;  /* 0x20000031ff317230 */ /* 0x000fe40000004100 */
[----:B------:R-:W-:Y:S02]  /*1ed0*/  FFMA.FTZ R43, R37, UR5, R34 ;  /* 0x00000005252b7c23 */ /* 0x000fe40008010022 */
[----:B------:R-:W-:Y:S01]  /*1ee0*/  F2FP.F16.F32.PACK_AB R36, R41, R36 ;  /* 0x000000242924723e */ /* 0x000fe200000000ff */
[----:B------:R-:W-:Y:S01]  /*1ef0*/  FADD.FTZ R38, R38, -R49 ;  /* 0x8000003126267221 */ /* 0x000fe20000010000 */
[----:B------:R-:W-:Y:S01]  /*1f00*/  FMUL.FTZ R20, R20, R43 ;  /* 0x0000002b14147220 */ /* 0x000fe20000410000 */
[----:B------:R-:W-:Y:S02]  /*1f10*/  F2FP.F16.F32.PACK_AB R43, R0, R39 ;  /* 0x00000027002b723e */ /* 0x000fe400000000ff */
[----:B------:R-:W-:Y:S01]  /*1f20*/  HADD2.F32 R41, -RZ, R36.H1_H1 ;  /* 0x30000024ff297230 */ /* 0x000fe20000004100 */
[----:B------:R-:W-:-:S02]  /*1f30*/  F2FP.F16.F32.PACK_AB R38, R23, R38 ;  /* 0x000000261726723e */ /* 0x000fc400000000ff */
[----:B------:R-:W-:Y:S01]  /*1f40*/  F2FP.F16.F32.PACK_AB R0, R20, R45 ;  /* 0x0000002d1400723e */ /* 0x000fe200000000ff */
[----:B------:R-:W-:Y:S02]  /*1f50*/  HADD2.F32 R39, -RZ, R43.H1_H1 ;  /* 0x3000002bff277230 */ /* 0x000fe40000004100 */
[----:B------:R-:W-:Y:S01]  /*1f60*/  FADD.FTZ R49, R40, -R41 ;  /* 0x8000002928317221 */ /* 0x000fe20000010000 */
        /* <DEDUP_REMOVED lines=9> */
[C---:B------:R-:W-:Y:S02]  /*2000*/  PRMT R47, R38.reuse, 0x7632, R47 ;  /* 0x00007632262f7816 */ /* 0x040fe4000000002f */
[----:B------:R-:W-:Y:S02]  /*2010*/  PRMT R41, R38, 0x7610, R41 ;  /* 0x0000761026297816 */ /* 0x000fe40000000029 */
[----:B------:R-:W-:Y:S02]  /*2020*/  PRMT R51, R20, 0x7610, R51 ;  /* 0x0000761014337816 */ /* 0x000fe40000000033 */
[----:B------:R-:W-:-:S02]  /*2030*/  PRMT R32, R21, 0x7632, R32 ;  /* 0x0000763215207816 */ /* 0x000fc40000000020 */
[----:B------:R-:W-:Y:S02]  /*2040*/  PRMT R49, R21, 0x7610, R49 ;  /* 0x0000761015317816 */ /* 0x000fe40000000031 */
[C---:B------:R-:W-:Y:S02]  /*2050*/  PRMT R53, R30.reuse, 0x7632, R53 ;  /* 0x000076321e357816 */ /* 0x040fe40000000035 */
[----:B------:R-:W-:Y:S01]  /*2060*/  PRMT R36, R30, 0x7610, R36 ;  /* 0x000076101e247816 */ /* 0x000fe20000000024 */
[----:B------:R-:W-:Y:S06]  /*2070*/  BRA `(.L_x_348) ;  /* 0x0000000400947947 */ /* 0x000fec0003800000 */
.L_x_347:
[----:B------:R-:W-:Y:S02]  /*2080*/  HADD2.F32 R42, -RZ, R42.H0_H0 ;  /* 0x2000002aff2a7230 */ /* 0x000fe40000004100 */
[----:B------:R-:W-:Y:S02]  /*2090*/  HADD2.F32 R38, -RZ, R38.H0_H0 ;  /* 0x20000026ff267230 */ /* 0x000fe40000004100 */
[----:B------:R-:W-:Y:S02]  /*20a0*/  HADD2.F32 R46, -RZ, R45.H0_H0 ;  /* 0x2000002dff2e7230 */ /* 0x000fe40000004100 */
[----:B------:R-:W-:Y:S01]  /*20b0*/  FMUL.FTZ R21, R42, UR5 ;  /* 0x000000052a157c20 */ /* 0x000fe20008410000 */
[----:B------:R-:W-:Y:S02]  /*20c0*/  HADD2.F32 R48, -RZ, R44.H0_H0 ;  /* 0x2000002cff307230 */ /* 0x000fe40000004100 */
[----:B------:R-:W-:Y:S01]  /*20d0*/  FFMA.FTZ R44, R38, UR5, R43 ;  /* 0x00000005262c7c23 */ /* 0x000fe2000801002b */
[----:B------:R-:W-:-:S02]  /*20e0*/  HADD2.F32 R40, -RZ, R40.H0_H0 ;  /* 0x20000028ff287230 */ /* 0x000fc40000004100 */
[----:B------:R-:W-:Y:S01]  /*20f0*/  FFMA.FTZ R43, R26, R46, R21 ;  /* 0x0000002e1a2b7223 */ /* 0x000fe20000010015 */
[----:B------:R-:W-:Y:S02]  /*2100*/  HADD2.F32 R47, -RZ, R41.H0_H0 ;  /* 0x20000029ff2f7230 */ /* 0x000fe40000004100 */
[----:B------:R-:W-:Y:S01]  /*2110*/  FMUL.FTZ R46, R44, R44 ;  /* 0x0000002c2c2e7220 */ /* 0x000fe20000410000 */
[----:B------:R-:W-:Y:S02]  /*2120*/  HADD2.F32 R37, -RZ, R37.H0_H0 ;  /* 0x20000025ff257230 */ /* 0x000fe40000004100 */
[----:B------:R-:W-:Y:S01]  /*2130*/  FMUL.FTZ R45, R40, UR5 ;  /* 0x00000005282d7c20 */ /* 0x000fe20008410000 */
[----:B------:R-:W-:Y:S02]  /*2140*/  HADD2.F32 R36, -RZ, R36.H0_H0 ;  /* 0x20000024ff247230 */ /* 0x000fe40000004100 */
        /* <DEDUP_REMOVED lines=88> */
.L_x_348:
        /* <DEDUP_REMOVED lines=43> */
.L_x_349:
        /* <DEDUP_REMOVED lines=53> */
.L_x_350:
[----:B------:R-:W-:-:S05]  /*2cd0*/  IMAD R31, R29, 0x4, R31 ;  /* 0x000000041d1f7824 */ /* 0x000fca00078e021f */
[----:B------:R-:W-:-:S13]  /*2ce0*/  ISETP.GE.AND P1, PT, R31, R28, PT ;  /* 0x0000001c1f00720c */ /* 0x000fda0003f26270 */
[----:B------:R-:W-:Y:S05]  /*2cf0*/  @!P1 BRA `(.L_x_351) ;  /* 0xffffffe400609947 */ /* 0x000fea000383ffff */
[----:B------:R-:W-:Y:S05]  /*2d00*/  EXIT ;  /* 0x000000000000794d */ /* 0x000fea0003800000 */
        .type           $_Z25multi_tensor_apply_kernelI18TensorListMetadataILi5EE25DistAdamCapturableFunctorIN3c104HalfES4_NS3_8BFloat16EEJPfffPiifS7_10adamMode_tfEEvlPViT_T0_DpT1_$__internal_accurate_pow,@function
        .size           $_Z25multi_tensor_apply_kernelI18TensorListMetadataILi5EE25DistAdamCapturableFunctorIN3c104HalfES4_NS3_8BFloat16EEJPfffPiifS7_10adamMode_tfEEvlPViT_T0_DpT1_$__internal_accurate_pow,(.L_x_939 - $_Z25multi_tensor_apply_kernelI18TensorListMetadataILi5EE25DistAdamCapturableFunctorIN3c104HalfES4_NS3_8BFloat16EEJPfffPiifS7_10adamMode_tfEEvlPViT_T0_DpT1_$__internal_accurate_pow)
$_Z25multi_tensor_apply_kernelI18TensorListMetadataILi5EE25DistAdamCapturableFunctorIN3c104HalfES4_NS3_8BFloat16EEJPfffPiifS7_10adamMode_tfEEvlPViT_T0_DpT1_$__internal_accurate_pow:
        /* <DEDUP_REMOVED lines=172> */
.L_x_352:
[----:B------:R-:W-:Y:S01]  /*37d0*/  DSETP.NEU.AND P1, PT, |R18|, +INF , PT ;  /* 0x7ff000001200742a */ /* 0x000fe20003f2d200 */
[----:B------:R-:W-:Y:S01]  /*37e0*/  IMAD.MOV.U32 R7, RZ, RZ, 0x0 ;  /* 0x00000000ff077424 */ /* 0x000fe200078e00ff */
[----:B------:R-:W-:-:S12]  /*37f0*/  DADD R8, R10, R8 ;  /* 0x000000000a087229 */ /* 0x000fd80000000008 */
[----:B------:R-:W-:Y:S01]  /*3800*/  @P1 DFMA R18, R8, R18, R18 ;  /* 0x000000120812122b */ /* 0x000fe20000000012 */
[----:B------:R-:W-:Y:S10]  /*3810*/  RET.REL.NODEC R6 `(_Z25multi_tensor_apply_kernelI18TensorListMetadataILi5EE25DistAdamCapturableFunctorIN3c104HalfES4_NS3_8BFloat16EEJPfffPiifS7_10adamMode_tfEEvlPViT_T0_DpT1_) ;  /* 0xffffffc406f87950 */ /* 0x000ff40003c3ffff */
.L_x_353:
        /* <DEDUP_REMOVED lines=14> */
.L_x_939:


//--------------------- .text._Z25multi_tensor_apply_kernelI18TensorListMetadataILi5EE25DistAdamCapturableFunctorIN3c104HalfES4_S4_EJPfffPiifS6_10adamMode_tfEEvlPViT_T0_DpT1_ --------------------------
	.section	.text._Z25multi_tensor_apply_kernelI18TensorListMetadataILi5EE25DistAdamCapturableFunctorIN3c104HalfES4_S4_EJPfffPiifS6_10adamMode_tfEEvlPViT_T0_DpT1_,"ax",@progbits
	.align	128
        .global         _Z25multi_tensor_apply_kernelI18TensorListMetadataILi5EE25DistAdamCapturableFunctorIN3c104HalfES4_S4_EJPfffPiifS6_10adamMode_tfEEvlPViT_T0_DpT1_
        .type           _Z25multi_tensor_apply_kernelI18TensorListMetadataILi5EE25DistAdamCapturableFunctorIN3c104HalfES4_S4_EJPfffPiifS6_10adamMode_tfEEvlPViT_T0_DpT1_,@function
        .size           _Z25multi_tensor_apply_kernelI18TensorListMetadataILi5EE25DistAdamCapturableFunctorIN3c104HalfES4_S4_EJPfffPiifS6_10adamMode_tfEEvlPViT_T0_DpT1_,(.L_x_940 - _Z25multi_tensor_apply_kernelI18TensorListMetadataILi5EE25DistAdamCapturableFunctorIN3c104HalfES4_S4_EJPfffPiifS6_10adamMode_tfEEvlPViT_T0_DpT1_)
        .other          _Z25multi_tensor_apply_kernelI18TensorListMetadataILi5EE25DistAdamCapturableFunctorIN3c104HalfES4_S4_EJPfffPiifS6_10adamMode_tfEEvlPViT_T0_DpT1_,@"STO_CUDA_ENTRY STV_DEFAULT"
_Z25multi_tensor_apply_kernelI18TensorListMetadataILi5EE25DistAdamCapturableFunctorIN3c104HalfES4_S4_EJPfffPiifS6_10adamMode_tfEEvlPViT_T0_DpT1_:
.text._Z25multi_tensor_apply_kernelI18TensorListMetadataILi5EE25DistAdamCapturableFunctorIN3c104HalfES4_S4_EJPfffPiifS6_10adamMode_tfEEvlPViT_T0_DpT1_:
        /* <DEDUP_REMOVED lines=21> */
.L_x_354:
        /* <DEDUP_REMOVED lines=20> */
.L_x_355:
        /* <DEDUP_REMOVED lines=20> */
.L_x_356:
        /* <DEDUP_REMOVED lines=21> */
.L_x_357:
        /* <DEDUP_REMOVED lines=32> */
[----:B0-----:R-:W-:Y:S05]  /*0720*/  CALL.REL.NOINC `($_Z25multi_tensor_apply_kernelI18TensorListMetadataILi5EE25DistAdamCapturableFunctorIN3c104HalfES4_S4_EJPfffPiifS6_10adamMode_tfEEvlPViT_T0_DpT1_$__internal_accurate_pow) ;  /* 0x0000002400407944 */ /* 0x001fea0003c00000 */
        /* <DEDUP_REMOVED lines=22> */
.L_x_359:
[----:B------:R-:W-:Y:S01]  /*0890*/  ISETP.GE.AND P2, PT, R3, RZ, PT ;  /* 0x000000ff0300720c */ /* 0x000fe20003f46270 */
[----:B------:R-:W-:Y:S01]  /*08a0*/  DSETP.NEU.AND P1, PT, |R2|, 0.5, !P0 ;  /* 0x3fe000000200742a */ /* 0x000fe2000472d200 */
[----:B------:R-:W-:-:S05]  /*08b0*/  IMAD.MOV.U32 R4, RZ, RZ, RZ ;  /* 0x000000ffff047224 */ /* 0x000fca00078e00ff */
[----:B0-----:R-:W-:-:S06]  /*08c0*/  SEL R5, R9, RZ, P1 ;  /* 0x000000ff09057207 */ /* 0x001fcc0000800000 */
[----:B------:R-:W-:-:S07]  /*08d0*/  @!P2 LOP3.LUT R5, R5, 0x7ff00000, RZ, 0xfc, !PT ;  /* 0x7ff000000505a812 */ /* 0x000fce00078efcff */
.L_x_360:
        /* <DEDUP_REMOVED lines=17> */
.L_x_363:
        /* <DEDUP_REMOVED lines=10> */
.L_x_362:
[----:B------:R-:W-:-:S11]  /*0a90*/  DADD R4, R2, R8 ;  /* 0x0000000002047229 */ /* 0x000fd60000000008 */
.L_x_361:
        /* <DEDUP_REMOVED lines=9> */
[----:B------:R-:W-:Y:S05]  /*0b30*/  CALL.REL.NOINC `($_Z25multi_tensor_apply_kernelI18TensorListMetadataILi5EE25DistAdamCapturableFunctorIN3c104HalfES4_S4_EJPfffPiifS6_10adamMode_tfEEvlPViT_T0_DpT1_$__internal_accurate_pow) ;  /* 0x00000020003c7944 */ /* 0x000fea0003c00000 */
        /* <DEDUP_REMOVED lines=19> */
.L_x_364:
[----:B------:R-:W-:Y:S01]  /*0c70*/  ISETP.GE.AND P1, PT, R3, RZ, PT ;  /* 0x000000ff0300720c */ /* 0x000fe20003f26270 */
[----:B------:R-:W-:Y:S01]  /*0c80*/  DSETP.NEU.AND P0, PT, |R2|, 0.5, !P0 ;  /* 0x3fe000000200742a */ /* 0x000fe2000470d200 */
[----:B------:R-:W-:-:S05]  /*0c90*/  IMAD.MOV.U32 R6, RZ, RZ, RZ ;  /* 0x000000ffff067224 */ /* 0x000fca00078e00ff */
[----:B0-----:R-:W-:Y:S02]  /*0ca0*/  SEL R7, R11, RZ, P0 ;  /* 0x000000ff0b077207 */ /* 0x001fe40000000000 */
[----:B------:R-:W-:-:S04]  /*0cb0*/  SEL R24, RZ, 0x1, !P0 ;  /* 0x00000001ff187807 */ /* 0x000fc80004000000 */
[----:B------:R-:W-:-:S07]  /*0cc0*/  @!P1 LOP3.LUT R7, R7, 0x7ff00000, RZ, 0xfc, !PT ;  /* 0x7ff0000007079812 */ /* 0x000fce00078efcff */
.L_x_365:
        /* <DEDUP_REMOVED lines=17> */
.L_x_368:
        /* <DEDUP_REMOVED lines=11> */
.L_x_367:
[----:B------:R-:W-:-:S11]  /*0e90*/  DADD R6, R2, R10 ;  /* 0x0000000002067229 */ /* 0x000fd6000000000a */
.L_x_366:
        /* <DEDUP_REMOVED lines=17> */
.L_x_358:
        /* <DEDUP_REMOVED lines=41> */
.L_x_369:
[----:B------:R-:W-:Y:S05]  /*1240*/  @P2 EXIT ;  /* 0x000000000000294d */ /* 0x000fea0003800000 */
[----:B------:R-:W3:Y:S01]  /*1250*/  LDC R29, c[0x0][RZ] ;  /* 0x00000000ff1d7b82 */ /* 0x000ee20000000800 */
[----:B------:R-:W-:-:S04]  /*1260*/  PRMT R0, R2, 0x9910, RZ ;  /* 0x0000991002007816 */ /* 0x000fc800000000ff */
[----:B------:R-:W-:-:S13]  /*1270*/  ISETP.NE.AND P0, PT, R0, RZ, PT ;  /* 0x000000ff0000720c */ /* 0x000fda0003f05270 */
.L_x_375:
        /* <DEDUP_REMOVED lines=112> */
.L_x_370:
        /* <DEDUP_REMOVED lines=21> */
[----:B------:R-:W-:Y:S02]  /*1ad0*/  HADD2.F32 R48, -RZ, R0.H0_H0 ;  /* 0x20000000ff307230 */ /* 0x000fe40000004100 */
[C---:B------:R-:W-:Y:S01]  /*1ae0*/  FMUL.FTZ R44, R26.reuse, R21 ;  /* 0x000000151a2c7220 */ /* 0x040fe20000410000 */
[----:B------:R-:W-:Y:S01]  /*1af0*/  FMUL.FTZ R21, R26, R47 ;  /* 0x0000002f1a157220 */ /* 0x000fe20000410000 */
[----:B------:R-:W-:Y:S02]  /*1b00*/  HADD2.F32 R39, -RZ, R39.H0_H0 ;  /* 0x20000027ff277230 */ /* 0x000fe40000004100 */
[----:B------:R-:W-:Y:S01]  /*1b10*/  FMUL.FTZ R0, R44, R44 ;  /* 0x0000002c2c007220 */ /* 0x000fe20000410000 */
[----:B------:R-:W-:Y:S01]  /*1b20*/  FMUL.FTZ R47, R21, R21 ;  /* 0x00000015152f7220 */ /* 0x000fe20000410000 */
[----:B0-----:R-:W-:Y:S01]  /*1b30*/  FMUL.FTZ R45, R41, R46 ;  /* 0x0000002e292d7220 */ /* 0x001fe20000410000 */
[----:B------:R-:W-:-:S02]  /*1b40*/  HADD2.F32 R32, -RZ, R32.H0_H0 ;  /* 0x20000020ff207230 */ /* 0x000fc40000004100 */
[----:B------:R-:W-:Y:S01]  /*1b50*/  FFMA.FTZ R0, R0, -UR7, R0 ;  /* 0x8000000700007c23 */ /* 0x000fe20008010000 */
[----:B------:R-:W-:Y:S01]  /*1b60*/  FFMA.FTZ R47, R47, -UR7, R47 ;  /* 0x800000072f2f7c23 */ /* 0x000fe2000801002f */
[----:B------:R-:W-:Y:S02]  /*1b70*/  HADD2.F32 R22, -RZ, R22.H0_H0 ;  /* 0x20000016ff167230 */ /* 0x000fe40000004100 */
[----:B------:R-:W-:Y:S01]  /*1b80*/  FFMA.FTZ R21, R21, -UR6, R21 ;  /* 0x8000000615157c23 */ /* 0x000fe20008010015 */
[----:B------:R-:W0:Y:S01]  /*1b90*/  MUFU.SQRT R45, R45 ;  /* 0x0000002d002d7308 */ /* 0x000e220000002000 */
[----:B------:R-:W-:Y:S01]  /*1ba0*/  FFMA.FTZ R36, R48, UR7, R47 ;  /* 0x0000000730247c23 */ /* 0x000fe2000801002f */
[----:B------:R-:W-:Y:S01]  /*1bb0*/  FMUL.FTZ R47, R26, R49 ;  /* 0x000000311a2f7220 */ /* 0x000fe20000410000 */
[----:B------:R-:W-:Y:S01]  /*1bc0*/  FFMA.FTZ R39, R39, UR7, R0 ;  /* 0x0000000727277c23 */ /* 0x000fe20008010000 */
[----:B------:R-:W-:Y:S02]  /*1bd0*/  HADD2.F32 R30, -RZ, R30.H0_H0 ;  /* 0x2000001eff1e7230 */ /* 0x000fe40000004100 */
[-C--:B------:R-:W-:Y:S01]  /*1be0*/  FMUL.FTZ R48, R36, R46.reuse ;  /* 0x0000002e24307220 */ /* 0x080fe20000410000 */
[----:B------:R-:W-:Y:S01]  /*1bf0*/  FFMA.FTZ R22, R22, UR6, R21 ;  /* 0x0000000616167c23 */ /* 0x000fe20008010015 */
[----:B------:R-:W-:Y:S01]  /*1c00*/  FMUL.FTZ R49, R39, R46 ;  /* 0x0000002e27317220 */ /* 0x000fe20000410000 */
[----:B------:R-:W-:Y:S01]  /*1c10*/  FFMA.FTZ R51, R47, -UR6, R47 ;  /* 0x800000062f337c23 */ /* 0x000fe2000801002f */
[----:B------:R-:W-:-:S02]  /*1c20*/  HADD2.F32 R34, -RZ, R34.H0_H0 ;  /* 0x20000022ff227230 */ /* 0x000fc40000004100 */
[----:B------:R-:W1:Y:S01]  /*1c30*/  MUFU.SQRT R48, R48 ;  /* 0x0000003000307308 */ /* 0x000e620000002000 */
[----:B------:R-:W-:Y:S02]  /*1c40*/  HADD2.F32 R38, -RZ, R38.H0_H0 ;  /* 0x20000026ff267230 */ /* 0x000fe40000004100 */
[----:B------:R-:W-:Y:S01]  /*1c50*/  FFMA.FTZ R34, R34, UR6, R51 ;  /* 0x0000000622227c23 */ /* 0x000fe20008010033 */
[----:B------:R-:W-:Y:S02]  /*1c60*/  HADD2.F32 R42, -RZ, R42.H0_H0 ;  /* 0x2000002aff2a7230 */ /* 0x000fe40000004100 */
[----:B0-----:R-:W-:Y:S01]  /*1c70*/  FADD.FTZ R0, R45, UR4 ;  /* 0x000000042d007e21 */ /* 0x001fe20008010000 */
[----:B------:R-:W-:Y:S01]  /*1c80*/  FMUL.FTZ R45, R47, R47 ;  /* 0x0000002f2f2d7220 */ /* 0x000fe20000410000 */
[----:B------:R-:W0:Y:S01]  /*1c90*/  MUFU.SQRT R49, R49 ;  /* 0x0000003100317308 */ /* 0x000e220000002000 */
[----:B------:R-:W-:Y:S02]  /*1ca0*/  HADD2.F32 R40, -RZ, R40.H0_H0 ;  /* 0x20000028ff287230 */ /* 0x000fe40000004100 */
[----:B------:R-:W-:Y:S01]  /*1cb0*/  FFMA.FTZ R45, R45, -UR7, R45 ;  /* 0x800000072d2d7c23 */ /* 0x000fe2000801002d */
[----:B------:R-:W-:-:S03]  /*1cc0*/  HADD2.F32 R37, -RZ, R37.H0_H0 ;  /* 0x20000025ff257230 */ /* 0x000fc60000004100 */
[----:B------:R-:W-:Y:S01]  /*1cd0*/  FFMA.FTZ R45, R32, UR7, R45 ;  /* 0x00000007202d7c23 */ /* 0x000fe2000801002d */
[----:B------:R-:W-:Y:S01]  /*1ce0*/  HADD2.F32 R32, -RZ, R23.H0_H0 ;  /* 0x20000017ff207230 */ /* 0x000fe20000004100 */
[----:B------:R-:W-:Y:S02]  /*1cf0*/  MUFU.RCP R0, R0 ;  /* 0x0000000000007308 */ /* 0x000fe40000001000 */
[----:B------:R-:W-:Y:S02]  /*1d00*/  FMUL.FTZ R46, R45, R46 ;  /* 0x0000002e2d2e7220 */ /* 0x000fe40000410000 */
[----:B------:R-:W-:Y:S01]  /*1d10*/  FFMA.FTZ R32, R32, UR6, R43 ;  /* 0x0000000620207c23 */ /* 0x000fe2000801002b */
[----:B------:R-:W-:Y:S01]  /*1d20*/  FFMA.FTZ R43, R44, -UR6, R44 ;  /* 0x800000062c2b7c23 */ /* 0x000fe2000801002c */
[----:B-1----:R-:W-:Y:S02]  /*1d30*/  FADD.FTZ R44, R48, UR4 ;  /* 0x00000004302c7e21 */ /* 0x002fe40008010000 */
        /* <DEDUP_REMOVED lines=54> */
.L_x_371:
        /* <DEDUP_REMOVED lines=97> */
.L_x_372:
        /* <DEDUP_REMOVED lines=31> */
.L_x_373:
        /* <DEDUP_REMOVED lines=53> */
.L_x_374:
[----:B------:R-:W-:-:S05]  /*2bf0*/  IMAD R31, R29, 0x4, R31 ;  /* 0x000000041d1f7824 */ /* 0x000fca00078e021f */
[----:B------:R-:W-:-:S13]  /*2c00*/  ISETP.GE.AND P1, PT, R31, R28, PT ;  /* 0x0000001c1f00720c */ /* 0x000fda0003f26270 */
[----:B------:R-:W-:Y:S05]  /*2c10*/  @!P1 BRA `(.L_x_375) ;  /* 0xffffffe400989947 */ /* 0x000fea000383ffff */
[----:B------:R-:W-:Y:S05]  /*2c20*/  EXIT ;  /* 0x000000000000794d */ /* 0x000fea0003800000 */
        .type           $_Z25multi_tensor_apply_kernelI18TensorListMetadataILi5EE25DistAdamCapturableFunctorIN3c104HalfES4_S4_EJPfffPiifS6_10adamMode_tfEEvlPViT_T0_DpT1_$__internal_accurate_pow,@function
        .size           $_Z25multi_tensor_apply_kernelI18TensorListMetadataILi5EE25DistAdamCapturableFunctorIN3c104HalfES4_S4_EJPfffPiifS6_10adamMode_tfEEvlPViT_T0_DpT1_$__internal_accurate_pow,(.L_x_940 - $_Z25multi_tensor_apply_kernelI18TensorListMetadataILi5EE25DistAdamCapturableFunctorIN3c104HalfES4_S4_EJPfffPiifS6_10adamMode_tfEEvlPViT_T0_DpT1_$__internal_accurate_pow)
$_Z25multi_tensor_apply_kernelI18TensorListMetadataILi5EE25DistAdamCapturableFunctorIN3c104HalfES4_S4_EJPfffPiifS6_10adamMode_tfEEvlPViT_T0_DpT1_$__internal_accurate_pow:
        /* <DEDUP_REMOVED lines=172> */
.L_x_376:
[----:B------:R-:W-:Y:S01]  /*36f0*/  DSETP.NEU.AND P1, PT, |R18|, +INF , PT ;  /* 0x7ff000001200742a */ /* 0x000fe20003f2d200 */
[----:B------:R-:W-:Y:S01]  /*3700*/  IMAD.MOV.U32 R7, RZ, RZ, 0x0 ;  /* 0x00000000ff077424 */ /* 0x000fe200078e00ff */
[----:B------:R-:W-:-:S12]  /*3710*/  DADD R8, R10, R8 ;  /* 0x000000000a087229 */ /* 0x000fd80000000008 */
[----:B------:R-:W-:Y:S01]  /*3720*/  @P1 DFMA R18, R8, R18, R18 ;  /* 0x000000120812122b */ /* 0x000fe20000000012 */
[----:B------:R-:W-:Y:S10]  /*3730*/  RET.REL.NODEC R6 `(_Z25multi_tensor_apply_kernelI18TensorListMetadataILi5EE25DistAdamCapturableFunctorIN3c104HalfES4_S4_EJPfffPiifS6_10adamMode_tfEEvlPViT_T0_DpT1_) ;  /* 0xffffffc806307950 */ /* 0x000ff40003c3ffff */
.L_x_377:
        /* <DEDUP_REMOVED lines=12> */
.L_x_940:


//--------------------- .text._Z25multi_tensor_apply_kernelI18TensorListMetadataILi5EE25DistAdamCapturableFunctorIN3c104HalfES4_fEJPfffPiifS6_10adamMode_tfEEvlPViT_T0_DpT1_ --------------------------
	.section	.text._Z25multi_tensor_apply_kernelI18TensorListMetadataILi5EE25DistAdamCapturableFunctorIN3c104HalfES4_fEJPfffPiifS6_10adamMode_tfEEvlPViT_T0_DpT1_,"ax",@progbits
	.align	128
        .global         _Z25multi_tensor_apply_kernelI18TensorListMetadataILi5EE25DistAdamCapturableFunctorIN3c104HalfES4_fEJPfffPiifS6_10adamMode_tfEEvlPViT_T0_DpT1_
        .type           _Z25multi_tensor_apply_kernelI18TensorListMetadataILi5EE25DistAdamCapturableFunctorIN3c104HalfES4_fEJPfffPiifS6_10adamMode_tfEEvlPViT_T0_DpT1_,@function
        .size           _Z25multi_tensor_apply_kernelI18TensorListMetadataILi5EE25DistAdamCapturableFunctorIN3c104HalfES4_fEJPfffPiifS6_10adamMode_tfEEvlPViT_T0_DpT1_,(.L_x_941 - _Z25multi_tensor_apply_kernelI18TensorListMetadataILi5EE25DistAdamCapturableFunctorIN3c104HalfES4_fEJPfffPiifS6_10adamMode_tfEEvlPViT_T0_DpT1_)
        .other          _Z25multi_tensor_apply_kernelI18TensorListMetadataILi5EE25DistAdamCapturableFunctorIN3c104HalfES4_fEJPfffPiifS6_10adamMode_tfEEvlPViT_T0_DpT1_,@"STO_CUDA_ENTRY STV_DEFAULT"
_Z25multi_tensor_apply_kernelI18TensorListMetadataILi5EE25DistAdamCapturableFunctorIN3c104HalfES4_fEJPfffPiifS6_10adamMode_tfEEvlPViT_T0_DpT1_:
.text._Z25multi_tensor_apply_kernelI18TensorListMetadataILi5EE25DistAdamCapturableFunctorIN3c104HalfES4_fEJPfffPiifS6_10adamMode_tfEEvlPViT_T0_DpT1_:
        /* <DEDUP_REMOVED lines=21> */
.L_x_378:
        /* <DEDUP_REMOVED lines=20> */
.L_x_379:
        /* <DEDUP_REMOVED lines=20> */
.L_x_380:
        /* <DEDUP_REMOVED lines=21> */
.L_x_381:
        /* <DEDUP_REMOVED lines=32> */
[----:B0-----:R-:W-:Y:S05]  /*0720*/  CALL.REL.NOINC `($_Z25multi_tensor_apply_kernelI18TensorListMetadataILi5EE25DistAdamCapturableFunctorIN3c104HalfES4_fEJPfffPiifS6_10adamMode_tfEEvlPViT_T0_DpT1_$__internal_accurate_pow) ;  /* 0x0000002400607944 */ /* 0x001fea0003c00000 */
        /* <DEDUP_REMOVED lines=22> */
.L_x_383:
[----:B------:R-:W-:Y:S01]  /*0890*/  ISETP.GE.AND P2, PT, R3, RZ, PT ;  /* 0x000000ff0300720c */ /* 0x000fe20003f46270 */
[----:B------:R-:W-:Y:S01]  /*08a0*/  DSETP.NEU.AND P1, PT, |R2|, 0.5, !P0 ;  /* 0x3fe000000200742a */ /* 0x000fe2000472d200 */
[----:B------:R-:W-:-:S05]  /*08b0*/  IMAD.MOV.U32 R4, RZ, RZ, RZ ;  /* 0x000000ffff047224 */ /* 0x000fca00078e00ff */
[----:B0-----:R-:W-:-:S06]  /*08c0*/  SEL R5, R9, RZ, P1 ;  /* 0x000000ff09057207 */ /* 0x001fcc0000800000 */
[----:B------:R-:W-:-:S07]  /*08d0*/  @!P2 LOP3.LUT R5, R5, 0x7ff00000, RZ, 0xfc, !PT ;  /* 0x7ff000000505a812 */ /* 0x000fce00078efcff */
.L_x_384:
        /* <DEDUP_REMOVED lines=17> */
.L_x_387:
        /* <DEDUP_REMOVED lines=10> */
.L_x_386:
[----:B------:R-:W-:-:S11]  /*0a90*/  DADD R4, R2, R8 ;  /* 0x0000000002047229 */ /* 0x000fd60000000008 */
.L_x_385:
        /* <DEDUP_REMOVED lines=9> */
[----:B------:R-:W-:Y:S05]  /*0b30*/  CALL.REL.NOINC `($_Z25multi_tensor_apply_kernelI18TensorListMetadataILi5EE25DistAdamCapturableFunctorIN3c104HalfES4_fEJPfffPiifS6_10adamMode_tfEEvlPViT_T0_DpT1_$__internal_accurate_pow) ;  /* 0x00000020005c7944 */ /* 0x000fea0003c00000 */
        /* <DEDUP_REMOVED lines=19> */
.L_x_388:
[----:B------:R-:W-:Y:S01]  /*0c70*/  ISETP.GE.AND P1, PT, R3, RZ, PT ;  /* 0x000000ff0300720c */ /* 0x000fe20003f26270 */
[----:B------:R-:W-:Y:S01]  /*0c80*/  DSETP.NEU.AND P0, PT, |R2|, 0.5, !P0 ;  /* 0x3fe000000200742a */ /* 0x000fe2000470d200 */
[----:B------:R-:W-:-:S05]  /*0c90*/  IMAD.MOV.U32 R6, RZ, RZ, RZ ;  /* 0x000000ffff067224 */ /* 0x000fca00078e00ff */
[----:B0-----:R-:W-:Y:S02]  /*0ca0*/  SEL R7, R11, RZ, P0 ;  /* 0x000000ff0b077207 */ /* 0x001fe40000000000 */
[----:B------:R-:W-:-:S04]  /*0cb0*/  SEL R24, RZ, 0x1, !P0 ;  /* 0x00000001ff187807 */ /* 0x000fc80004000000 */
[----:B------:R-:W-:-:S07]  /*0cc0*/  @!P1 LOP3.LUT R7, R7, 0x7ff00000, RZ, 0xfc, !PT ;  /* 0x7ff0000007079812 */ /* 0x000fce00078efcff */
.L_x_389:
        /* <DEDUP_REMOVED lines=17> */
.L_x_392:
        /* <DEDUP_REMOVED lines=11> */
.L_x_391:
[----:B------:R-:W-:-:S11]  /*0e90*/  DADD R6, R2, R10 ;  /* 0x0000000002067229 */ /* 0x000fd6000000000a */
.L_x_390:
        /* <DEDUP_REMOVED lines=17> */
.L_x_382:
        /* <DEDUP_REMOVED lines=41> */
.L_x_393:
[----:B------:R-:W-:Y:S05]  /*1240*/  @P2 EXIT ;  /* 0x000000000000294d */ /* 0x000fea0003800000 */
[----:B------:R-:W3:Y:S01]  /*1250*/  LDC R28, c[0x0][RZ] ;  /* 0x00000000ff1c7b82 */ /* 0x000ee20000000800 */
[----:B------:R-:W-:-:S04]  /*1260*/  PRMT R2, R2, 0x9910, RZ ;  /* 0x0000991002027816 */ /* 0x000fc800000000ff */
[----:B------:R-:W-:-:S13]  /*1270*/  ISETP.NE.AND P0, PT, R2, RZ, PT ;  /* 0x000000ff0200720c */ /* 0x000fda0003f05270 */
.L_x_399:
        /* <DEDUP_REMOVED lines=112> */
.L_x_394:
        /* <DEDUP_REMOVED lines=23> */
[----:B------:R-:W-:Y:S02]  /*1af0*/  HADD2.F32 R50, -RZ, R36.H0_H0 ;  /* 0x20000024ff327230 */ /* 0x000fe40000004100 */
[----:B------:R-:W-:Y:S01]  /*1b00*/  FFMA.FTZ R32, R32, UR6, R43 ;  /* 0x0000000620207c23 */ /* 0x000fe2000801002b */
[----:B------:R-:W-:Y:S02]  /*1b10*/  HADD2.F32 R33, -RZ, R33.H0_H0 ;  /* 0x20000021ff217230 */ /* 0x000fe40000004100 */
[----:B------:R-:W-:Y:S01]  /*1b20*/  FMUL.FTZ R44, R25, R48 ;  /* 0x00000030192c7220 */ /* 0x000fe20000410000 */
[----:B------:R-:W-:Y:S01]  /*1b30*/  FMUL.FTZ R47, R5, R5 ;  /* 0x00000005052f7220 */ /* 0x000fe20000410000 */
[----:B0-----:R-:W-:Y:S01]  /*1b40*/  FMUL.FTZ R45, R41, R46 ;  /* 0x0000002e292d7220 */ /* 0x001fe20000410000 */
[----:B------:R-:W-:-:S02]  /*1b50*/  HADD2.F32 R48, -RZ, R30.H0_H0 ;  /* 0x2000001eff307230 */ /* 0x000fc40000004100 */
[C---:B------:R-:W-:Y:S01]  /*1b60*/  FMUL.FTZ R30, R44.reuse, R44 ;  /* 0x0000002c2c1e7220 */ /* 0x040fe20000410000 */
[----:B------:R-:W-:Y:S01]  /*1b70*/  FFMA.FTZ R47, R47, -UR7, R47 ;  /* 0x800000072f2f7c23 */ /* 0x000fe2000801002f */
[----:B------:R-:W-:Y:S01]  /*1b80*/  FFMA.FTZ R44, R44, -UR6, R44 ;  /* 0x800000062c2c7c23 */ /* 0x000fe2000801002c */
[----:B------:R-:W-:Y:S01]  /*1b90*/  MUFU.RCP R43, R0 ;  /* 0x00000000002b7308 */ /* 0x000fe20000001000 */
[----:B------:R-:W-:Y:S01]  /*1ba0*/  FFMA.FTZ R30, R30, -UR7, R30 ;  /* 0x800000071e1e7c23 */ /* 0x000fe2000801001e */
[----:B------:R-:W-:Y:S01]  /*1bb0*/  FFMA.FTZ R36, R48, UR7, R47 ;  /* 0x0000000730247c23 */ /* 0x000fe2000801002f */
[----:B------:R-:W-:Y:S01]  /*1bc0*/  FMUL.FTZ R47, R25, R50 ;  /* 0x00000032192f7220 */ /* 0x000fe20000410000 */
[----:B------:R-:W-:Y:S02]  /*1bd0*/  HADD2.F32 R48, -RZ, R34.H0_H0 ;  /* 0x20000022ff307230 */ /* 0x000fe40000004100 */
[----:B------:R-:W-:Y:S01]  /*1be0*/  FFMA.FTZ R39, R39, UR7, R30 ;  /* 0x0000000727277c23 */ /* 0x000fe2000801001e */
[----:B------:R-:W-:Y:S01]  /*1bf0*/  FFMA.FTZ R5, R5, -UR6, R5 ;  /* 0x8000000605057c23 */ /* 0x000fe20008010005 */
[----:B------:R-:W-:Y:S01]  /*1c00*/  HADD2.F32 R38, -RZ, R38.H0_H0 ;  /* 0x20000026ff267230 */ /* 0x000fe20000004100 */
[----:B------:R-:W0:Y:S01]  /*1c10*/  MUFU.SQRT R45, R45 ;  /* 0x0000002d002d7308 */ /* 0x000e220000002000 */
[----:B------:R-:W-:Y:S01]  /*1c20*/  FMUL.FTZ R34, R39, R46 ;  /* 0x0000002e27227220 */ /* 0x000fe20000410000 */
[----:B------:R-:W-:-:S02]  /*1c30*/  HADD2.F32 R42, -RZ, R42.H0_H0 ;  /* 0x2000002aff2a7230 */ /* 0x000fc40000004100 */
[----:B------:R-:W-:Y:S02]  /*1c40*/  HADD2.F32 R40, -RZ, R40.H0_H0 ;  /* 0x20000028ff287230 */ /* 0x000fe40000004100 */
[----:B------:R-:W-:Y:S02]  /*1c50*/  HADD2.F32 R37, -RZ, R37.H0_H0 ;  /* 0x20000025ff257230 */ /* 0x000fe40000004100 */
[----:B------:R-:W1:Y:S01]  /*1c60*/  MUFU.SQRT R34, R34 ;  /* 0x0000002200227308 */ /* 0x000e620000002000 */
[----:B0-----:R-:W-:Y:S01]  /*1c70*/  FADD.FTZ R30, R45, UR4 ;  /* 0x000000042d1e7e21 */ /* 0x001fe20008010000 */
[C---:B------:R-:W-:Y:S01]  /*1c80*/  FMUL.FTZ R45, R47.reuse, R47 ;  /* 0x0000002f2f2d7220 */ /* 0x040fe20000410000 */
[----:B------:R-:W-:-:S03]  /*1c90*/  FFMA.FTZ R47, R47, -UR6, R47 ;  /* 0x800000062f2f7c23 */ /* 0x000fc6000801002f */
[----:B------:R-:W-:Y:S02]  /*1ca0*/  FFMA.FTZ R45, R45, -UR7, R45 ;  /* 0x800000072d2d7c23 */ /* 0x000fe4000801002d */
[----:B------:R-:W-:Y:S01]  /*1cb0*/  MUFU.RCP R30, R30 ;  /* 0x0000001e001e7308 */ /* 0x000fe20000001000 */
[----:B-1----:R-:W-:Y:S01]  /*1cc0*/  FADD.FTZ R49, R34, UR4 ;  /* 0x0000000422317e21 */ /* 0x002fe20008010000 */
[----:B------:R-:W-:Y:S01]  /*1cd0*/  FFMA.FTZ R45, R48, UR7, R45 ;  /* 0x00000007302d7c23 */ /* 0x000fe2000801002d */
[-C--:B------:R-:W-:Y:S01]  /*1ce0*/  FMUL.FTZ R48, R36, R46.reuse ;  /* 0x0000002e24307220 */ /* 0x080fe20000410000 */
[----:B------:R-:W-:Y:S01]  /*1cf0*/  FFMA.FTZ R34, R33, UR6, R44 ;  /* 0x0000000621227c23 */ /* 0x000fe2000801002c */
[----:B------:R-:W-:Y:S02]  /*1d00*/  HADD2.F32 R44, -RZ, R31.H0_H0 ;  /* 0x2000001fff2c7230 */ /* 0x000fe40000004100 */
[----:B------:R-:W-:Y:S01]  /*1d10*/  FMUL.FTZ R46, R45, R46 ;  /* 0x0000002e2d2e7220 */ /* 0x000fe20000410000 */
[----:B------:R-:W-:Y:S02]  /*1d20*/  MUFU.RCP R33, R49 ;  /* 0x0000003100217308 */ /* 0x000fe40000001000 */
[----:B------:R-:W-:-:S06]  /*1d30*/  FFMA.FTZ R44, R44, UR6, R5 ;  /* 0x000000062c2c7c23 */ /* 0x000fcc0008010005 */
[----:B------:R-:W0:Y:S08]  /*1d40*/  MUFU.SQRT R48, R48 ;  /* 0x0000003000307308 */ /* 0x000e300000002000 */
[----:B------:R-:W1:Y:S01]  /*1d50*/  MUFU.SQRT R46, R46 ;  /* 0x0000002e002e7308 */ /* 0x000e620000002000 */
[----:B0-----:R-:W-:Y:S01]  /*1d60*/  FADD.FTZ R31, R48, UR4 ;  /* 0x00000004301f7e21 */ /* 0x001fe20008010000 */
[----:B------:R-:W-:-:S06]  /*1d70*/  FMUL.FTZ R48, R44, R43 ;  /* 0x0000002b2c307220 */ /* 0x000fcc0000410000 */
[----:B------:R-:W0:Y:S01]  /*1d80*/  MUFU.RCP R31, R31 ;  /* 0x0000001f001f7308 */ /* 0x000e220000001000 */
[----:B-1----:R-:W-:Y:S01]  /*1d90*/  FADD.FTZ R5, R46, UR4 ;  /* 0x000000042e057e21 */ /* 0x002fe20008010000 */
[----:B------:R-:W-:Y:S02]  /*1da0*/  HADD2.F32 R46, -RZ, R35.H0_H0 ;  /* 0x20000023ff2e7230 */ /* 0x000fe40000004100 */
[----:B------:R-:W-:Y:S01]  /*1db0*/  FMUL.FTZ R35, R32, R43 ;  /* 0x0000002b20237220 */ /* 0x000fe20000410000 */
[----:B------:R-:W-:-:S03]  /*1dc0*/  F2FP.F16.F32.PACK_AB R32, R41, R32 ;  /* 0x000000202920723e */ /* 0x000fc600000000ff */
[----:B------:R-:W1:Y:S01]  /*1dd0*/  MUFU.RCP R5, R5 ;  /* 0x0000000500057308 */ /* 0x000e620000001000 */
[----:B------:R-:W-:Y:S01]  /*1de0*/  FMUL.FTZ R35, R35, R30 ;  /* 0x0000001e23237220 */ /* 0x000fe20000410000 */
[----:B------:R-:W-:Y:S01]  /*1df0*/  FMUL.FTZ R30, R34, R43 ;  /* 0x0000002b221e7220 */ /* 0x000fe20000410000 */
[----:B------:R-:W-:Y:S02]  /*1e00*/  FFMA.FTZ R46, R46, UR6, R47 ;  /* 0x000000062e2e7c23 */ /* 0x000fe4000801002f */
[----:B------:R-:W-:Y:S01]  /*1e10*/  FFMA.FTZ R35, R38, UR5, R35 ;  /* 0x0000000526237c23 */ /* 0x000fe20008010023 */
[----:B------:R-:W-:Y:S01]  /*1e20*/  FMUL.FTZ R33, R30, R33 ;  /* 0x000000211e217220 */ /* 0x000fe20000410000 */
[----:B------:R-:W-:Y:S01]  /*1e30*/  FMUL.FTZ R30, R46, R43 ;  /* 0x0000002b2e1e7220 */ /* 0x000fe20000410000 */
[----:B0-----:R-:W-:Y:S02]  /*1e40*/  FMUL.FTZ R31, R48, R31 ;  /* 0x0000001f301f7220 */ /* 0x001fe40000410000 */
[----:B------:R-:W-:Y:S01]  /*1e50*/  FFMA.FTZ R33, R42, UR5, R33 ;  /* 0x000000052a217c23 */ /* 0x000fe20008010021 */
[----:B-----5:R-:W-:Y:S01]  /*1e60*/  FMUL.FTZ R35, R4, R35 ;  /* 0x0000002304237220 */ /* 0x020fe20000410000 */
[----:B------:R-:W-:-:S04]  /*1e70*/  FFMA.FTZ R31, R40, UR5, R31 ;  /* 0x00000005281f7c23 */ /* 0x000fc8000801001f */
[----:B------:R-:W-:Y:S01]  /*1e80*/  F2FP.F16.F32.PACK_AB R35, RZ, R35 ;  /* 0x00000023ff23723e */ /* 0x000fe200000000ff */
[----:B-1----:R-:W-:Y:S01]  /*1e90*/  FMUL.FTZ R30, R30, R5 ;  /* 0x000000051e1e7220 */ /* 0x002fe20000410000 */
[----:B------:R-:W-:-:S03]  /*1ea0*/  FMUL.FTZ R31, R4, R31 ;  /* 0x0000001f041f7220 */ /* 0x000fc60000410000 */
[----:B------:R-:W-:Y:S01]  /*1eb0*/  FFMA.FTZ R5, R37, UR5, R30 ;  /* 0x0000000525057c23 */ /* 0x000fe2000801001e */
[C---:B------:R-:W-:Y:S01]  /*1ec0*/  FMUL.FTZ R30, R4.reuse, R33 ;  /* 0x00000021041e7220 */ /* 0x040fe20000410000 */
[----:B------:R-:W-:Y:S01]  /*1ed0*/  F2FP.F16.F32.PACK_AB R36, R31, R36 ;  /* 0x000000241f24723e */ /* 0x000fe200000000ff */
[----:B------:R-:W-:Y:S02]  /*1ee0*/  HADD2.F32 R35, -RZ, R35.H0_H0 ;  /* 0x20000023ff237230 */ /* 0x000fe40000004100 */
[----:B------:R-:W-:Y:S01]  /*1ef0*/  FMUL.FTZ R4, R4, R5 ;  /* 0x0000000504047220 */ /* 0x000fe20000410000 */
[----:B------:R-:W-:Y:S01]  /*1f00*/  F2FP.F16.F32.PACK_AB R39, R30, R39 ;  /* 0x000000271e27723e */ /* 0x000fe200000000ff */
[----:B------:R-:W-:Y:S02]  /*1f10*/  HADD2.F32 R33, -RZ, R36.H1_H1 ;  /* 0x30000024ff217230 */ /* 0x000fe40000004100 */
[----:B------:R-:W-:Y:S01]  /*1f20*/  FADD.FTZ R5, R38, -R35 ;  /* 0x8000002326057221 */ /* 0x000fe20000010000 */
[----:B------:R-:W-:Y:S01]  /*1f30*/  F2FP.F16.F32.PACK_AB R45, R4, R45 ;  /* 0x0000002d042d723e */ /* 0x000fe200000000ff */
[----:B------:R-:W-:-:S02]  /*1f40*/  HADD2.F32 R31, -RZ, R39.H1_H1 ;  /* 0x30000027ff1f7230 */ /* 0x000fc40000004100 */
[--C-:B------:R-:W-:Y:S01]  /*1f50*/  FADD.FTZ R47, R40, -R33.reuse ;  /* 0x80000021282f7221 */ /* 0x100fe20000010000 */
[----:B------:R-:W-:Y:S01]  /*1f60*/  F2FP.F16.F32.PACK_AB R5, R34, R5 ;  /* 0x000000052205723e */ /* 0x000fe200000000ff */
[----:B------:R-:W-:Y:S01]  /*1f70*/  HADD2.F32 R4, -RZ, R45.H1_H1 ;  /* 0x3000002dff047230 */ /* 0x000fe20000004100 */
[----:B------:R-:W-:Y:S01]  /*1f80*/  PRMT R33, R32, 0x7632, R33 ;  /* 0x0000763220217816 */ /* 0x000fe20000000021 */
[----:B------:R-:W-:Y:S01]  /*1f90*/  FADD.FTZ R31, R42, -R31 ;  /* 0x8000001f2a1f7221 */ /* 0x000fe20000010000 */
[----:B------:R-:W-:Y:S02]  /*1fa0*/  F2FP.F16.F32.PACK_AB R46, R46, R47 ;  /* 0x0000002f2e2e723e */ /* 0x000fe400000000ff */
[----:B------:R-:W-:Y:S01]  /*1fb0*/  FADD.FTZ R4, R37, -R4 ;  /* 0x8000000425047221 */ /* 0x000fe20000010000 */
[----:B------:R-:W-:Y:S02]  /*1fc0*/  PRMT R35, R32, 0x7610, R35 ;  /* 0x0000761020237816 */ /* 0x000fe40000000023 */
[----:B------:R-:W-:-:S02]  /*1fd0*/  F2FP.F16.F32.PACK_AB R31, R44, R31 ;  /* 0x0000001f2c1f723e */ /* 0x000fc400000000ff */
[----:B------:R-:W-:Y:S02]  /*1fe0*/  F2FP.F16.F32.PACK_AB R4, RZ, R4 ;  /* 0x00000004ff04723e */ /* 0x000fe400000000ff */
[----:B------:R-:W-:Y:S02]  /*1ff0*/  PRMT R37, R39, 0x7610, R37 ;  /* 0x0000761027257816 */ /* 0x000fe40000000025 */
        /* <DEDUP_REMOVED lines=10> */
.L_x_395:
[----:B------:R-:W-:Y:S02]  /*20a0*/  HADD2.F32 R42, -RZ, R42.H0_H0 ;  /* 0x2000002aff2a7230 */ /* 0x000fe40000004100 */
[----:B------:R-:W-:Y:S02]  /*20b0*/  HADD2.F32 R38, -RZ, R38.H0_H0 ;  /* 0x20000026ff267230 */ /* 0x000fe40000004100 */
[----:B------:R-:W-:Y:S02]  /*20c0*/  HADD2.F32 R45, -RZ, R45.H0_H0 ;  /* 0x2000002dff2d7230 */ /* 0x000fe40000004100 */
[----:B------:R-:W-:Y:S01]  /*20d0*/  FMUL.FTZ R46, R42, UR5 ;  /* 0x000000052a2e7c20 */ /* 0x000fe20008410000 */
[----:B------:R-:W-:Y:S02]  /*20e0*/  HADD2.F32 R40, -RZ, R40.H0_H0 ;  /* 0x20000028ff287230 */ /* 0x000fe40000004100 */
[----:B------:R-:W-:Y:S02]  /*20f0*/  HADD2.F32 R5, -RZ, R44.H0_H0 ;  /* 0x2000002cff057230 */ /* 0x000fe40000004100 */
        /* <DEDUP_REMOVED lines=15> */
[----:B------:R-:W-:-:S02]  /*21f0*/  HADD2.F32 R48, -RZ, R36.H0_H0 ;  /* 0x20000024ff307230 */ /* 0x000fc40000004100 */
        /* <DEDUP_REMOVED lines=79> */
.L_x_396:
        /* <DEDUP_REMOVED lines=35> */
.L_x_397:
        /* <DEDUP_REMOVED lines=53> */
.L_x_398:
[----:B------:R-:W-:-:S05]  /*2c70*/  IMAD R29, R28, 0x4, R29 ;  /* 0x000000041c1d7824 */ /* 0x000fca00078e021d */
[----:B------:R-:W-:-:S13]  /*2c80*/  ISETP.GE.AND P1, PT, R29, R26, PT ;  /* 0x0000001a1d00720c */ /* 0x000fda0003f26270 */
[----:B------:R-:W-:Y:S05]  /*2c90*/  @!P1 BRA `(.L_x_399) ;  /* 0xffffffe400789947 */ /* 0x000fea000383ffff */
[----:B------:R-:W-:Y:S05]  /*2ca0*/  EXIT ;  /* 0x000000000000794d */ /* 0x000fea0003800000 */
        .type           $_Z25multi_tensor_apply_kernelI18TensorListMetadataILi5EE25DistAdamCapturableFunctorIN3c104HalfES4_fEJPfffPiifS6_10adamMode_tfEEvlPViT_T0_DpT1_$__internal_accurate_pow,@function
        .size           $_Z25multi_tensor_apply_kernelI18TensorListMetadataILi5EE25DistAdamCapturableFunctorIN3c104HalfES4_fEJPfffPiifS6_10adamMode_tfEEvlPViT_T0_DpT1_$__internal_accurate_pow,(.L_x_941 - $_Z25multi_tensor_apply_kernelI18TensorListMetadataILi5EE25DistAdamCapturableFunctorIN3c104HalfES4_fEJPfffPiifS6_10adamMode_tfEEvlPViT_T0_DpT1_$__internal_accurate_pow)
$_Z25multi_tensor_apply_kernelI18TensorListMetadataILi5EE25DistAdamCapturableFunctorIN3c104HalfES4_fEJPfffPiifS6_10adamMode_tfEEvlPViT_T0_DpT1_$__internal_accurate_pow:
        /* <DEDUP_REMOVED lines=172> */
.L_x_400:
[----:B------:R-:W-:Y:S01]  /*3770*/  DSETP.NEU.AND P1, PT, |R18|, +INF , PT ;  /* 0x7ff000001200742a */ /* 0x000fe20003f2d200 */
[----:B------:R-:W-:Y:S01]  /*3780*/  IMAD.MOV.U32 R7, RZ, RZ, 0x0 ;  /* 0x00000000ff077424 */ /* 0x000fe200078e00ff */
[----:B------:R-:W-:-:S12]  /*3790*/  DADD R8, R10, R8 ;  /* 0x000000000a087229 */ /* 0x000fd80000000008 */
[----:B------:R-:W-:Y:S01]  /*37a0*/  @P1 DFMA R18, R8, R18, R18 ;  /* 0x000000120812122b */ /* 0x000fe20000000012 */
[----:B------:R-:W-:Y:S10]  /*37b0*/  RET.REL.NODEC R6 `(_Z25multi_tensor_apply_kernelI18TensorListMetadataILi5EE25DistAdamCapturableFunctorIN3c104HalfES4_fEJPfffPiifS6_10adamMode_tfEEvlPViT_T0_DpT1_) ;  /* 0xffffffc806107950 */ /* 0x000ff40003c3ffff */
.L_x_401:
        /* <DEDUP_REMOVED lines=12> */
.L_x_941:


//--------------------- .text._Z25multi_tensor_apply_kernelI18TensorListMetadataILi5EE25DistAdamCapturableFunctorIN3c104HalfEfNS3_8BFloat16EEJPfffPiifS7_10adamMode_tfEEvlPViT_T0_DpT1_ --------------------------
	.section	.text._Z25multi_tensor_apply_kernelI18TensorListMetadataILi5EE25DistAdamCapturableFunctorIN3c104HalfEfNS3_8BFloat16EEJPfffPiifS7_10adamMode_tfEEvlPViT_T0_DpT1_,"ax",@progbits
	.align	128
        .global         _Z25multi_tensor_apply_kernelI18TensorListMetadataILi5EE25DistAdamCapturableFunctorIN3c104HalfEfNS3_8BFloat16EEJPfffPiifS7_10adamMode_tfEEvlPViT_T0_DpT1_
        .type           _Z25multi_tensor_apply_kernelI18TensorListMetadataILi5EE25DistAdamCapturableFunctorIN3c104HalfEfNS3_8BFloat16EEJPfffPiifS7_10adamMode_tfEEvlPViT_T0_DpT1_,@function
        .size           _Z25multi_tensor_apply_kernelI18TensorListMetadataILi5EE25DistAdamCapturableFunctorIN3c104HalfEfNS3_8BFloat16EEJPfffPiifS7_10adamMode_tfEEvlPViT_T0_DpT1_,(.L_x_942 - _Z25multi_tensor_apply_kernelI18TensorListMetadataILi5EE25DistAdamCapturableFunctorIN3c104HalfEfNS3_8BFloat16EEJPfffPiifS7_10adamMode_tfEEvlPViT_T0_DpT1_)
        .other          _Z25multi_tensor_apply_kernelI18TensorListMetadataILi5EE25DistAdamCapturableFunctorIN3c104HalfEfNS3_8BFloat16EEJPfffPiifS7_10adamMode_tfEEvlPViT_T0_DpT1_,@"STO_CUDA_ENTRY STV_DEFAULT"
_Z25multi_tensor_apply_kernelI18TensorListMetadataILi5EE25DistAdamCapturableFunctorIN3c104HalfEfNS3_8BFloat16EEJPfffPiifS7_10adamMode_tfEEvlPViT_T0_DpT1_:
.text._Z25multi_tensor_apply_kernelI18TensorListMetadataILi5EE25DistAdamCapturableFunctorIN3c104HalfEfNS3_8BFloat16EEJPfffPiifS7_10adamMode_tfEEvlPViT_T0_DpT1_:
        /* <DEDUP_REMOVED lines=21> */
.L_x_402:
        /* <DEDUP_REMOVED lines=20> */
.L_x_403:
        /* <DEDUP_REMOVED lines=20> */
.L_x_404:
        /* <DEDUP_REMOVED lines=21> */
.L_x_405:
        /* <DEDUP_REMOVED lines=32> */
[----:B0-----:R-:W-:Y:S05]  /*0720*/  CALL.REL.NOINC `($_Z25multi_tensor_apply_kernelI18TensorListMetadataILi5EE25DistAdamCapturableFunctorIN3c104HalfEfNS3_8BFloat16EEJPfffPiifS7_10adamMode_tfEEvlPViT_T0_DpT1_$__internal_accurate_pow) ;  /* 0x0000002400207944 */ /* 0x001fea0003c00000 */
        /* <DEDUP_REMOVED lines=22> */
.L_x_407:
[----:B------:R-:W-:Y:S01]  /*0890*/  ISETP.GE.AND P2, PT, R3, RZ, PT ;  /* 0x000000ff0300720c */ /* 0x000fe20003f46270 */
[----:B------:R-:W-:Y:S01]  /*08a0*/  DSETP.NEU.AND P1, PT, |R2|, 0.5, !P0 ;  /* 0x3fe000000200742a */ /* 0x000fe2000472d200 */
[----:B------:R-:W-:-:S05]  /*08b0*/  IMAD.MOV.U32 R4, RZ, RZ, RZ ;  /* 0x000000ffff047224 */ /* 0x000fca00078e00ff */
[----:B0-----:R-:W-:-:S06]  /*08c0*/  SEL R5, R9, RZ, P1 ;  /* 0x000000ff09057207 */ /* 0x001fcc0000800000 */
[----:B------:R-:W-:-:S07]  /*08d0*/  @!P2 LOP3.LUT R5, R5, 0x7ff00000, RZ, 0xfc, !PT ;  /* 0x7ff000000505a812 */ /* 0x000fce00078efcff */
.L_x_408:
        /* <DEDUP_REMOVED lines=17> */
.L_x_411:
        /* <DEDUP_REMOVED lines=10> */
.L_x_410:
[----:B------:R-:W-:-:S11]  /*0a90*/  DADD R4, R2, R8 ;  /* 0x0000000002047229 */ /* 0x000fd60000000008 */
.L_x_409:
        /* <DEDUP_REMOVED lines=9> */
[----:B------:R-:W-:Y:S05]  /*0b30*/  CALL.REL.NOINC `($_Z25multi_tensor_apply_kernelI18TensorListMetadataILi5EE25DistAdamCapturableFunctorIN3c104HalfEfNS3_8BFloat16EEJPfffPiifS7_10adamMode_tfEEvlPViT_T0_DpT1_$__internal_accurate_pow) ;  /* 0x00000020001c7944 */ /* 0x000fea0003c00000 */
        /* <DEDUP_REMOVED lines=19> */
.L_x_412:
[----:B------:R-:W-:Y:S01]  /*0c70*/  ISETP.GE.AND P1, PT, R3, RZ, PT ;  /* 0x000000ff0300720c */ /* 0x000fe20003f26270 */
[----:B------:R-:W-:Y:S01]  /*0c80*/  DSETP.NEU.AND P0, PT, |R2|, 0.5, !P0 ;  /* 0x3fe000000200742a */ /* 0x000fe2000470d200 */
[----:B------:R-:W-:-:S05]  /*0c90*/  IMAD.MOV.U32 R6, RZ, RZ, RZ ;  /* 0x000000ffff067224 */ /* 0x000fca00078e00ff */
[----:B0-----:R-:W-:Y:S02]  /*0ca0*/  SEL R7, R11, RZ, P0 ;  /* 0x000000ff0b077207 */ /* 0x001fe40000000000 */
[----:B------:R-:W-:-:S04]  /*0cb0*/  SEL R24, RZ, 0x1, !P0 ;  /* 0x00000001ff187807 */ /* 0x000fc80004000000 */
[----:B------:R-:W-:-:S07]  /*0cc0*/  @!P1 LOP3.LUT R7, R7, 0x7ff00000, RZ, 0xfc, !PT ;  /* 0x7ff0000007079812 */ /* 0x000fce00078efcff */
.L_x_413:
        /* <DEDUP_REMOVED lines=17> */
.L_x_416:
        /* <DEDUP_REMOVED lines=11> */
.L_x_415:
[----:B------:R-:W-:-:S11]  /*0e90*/  DADD R6, R2, R10 ;  /* 0x0000000002067229 */ /* 0x000fd6000000000a */
.L_x_414:
        /* <DEDUP_REMOVED lines=17> */
.L_x_406:
        /* <DEDUP_REMOVED lines=41> */
.L_x_417:
[----:B------:R-:W-:Y:S05]  /*1240*/  @P2 EXIT ;  /* 0x000000000000294d */ /* 0x000fea0003800000 */
[----:B------:R-:W3:Y:S01]  /*1250*/  LDC R30, c[0x0][RZ] ;  /* 0x00000000ff1e7b82 */ /* 0x000ee20000000800 */
[----:B------:R-:W-:-:S04]  /*1260*/  PRMT R2, R4, 0x9910, RZ ;  /* 0x0000991004027816 */ /* 0x000fc800000000ff */
[----:B------:R-:W-:-:S13]  /*1270*/  ISETP.NE.AND P0, PT, R2, RZ, PT ;  /* 0x000000ff0200720c */ /* 0x000fda0003f05270 */
.L_x_423:
        /* <DEDUP_REMOVED lines=21> */
[----:B------:R-:W-:Y:S02]  /*13d0*/  LEA.HI.X R25, R7, R15, R6, 0x2, P1 ;  /* 0x0000000f07197211 */ /* 0x000fe400008f1406 */
[C---:B----4-:R-:W-:Y:S02]  /*13e0*/  @P0 SHF.R.U64 R34, R4.reuse, 0x10, R5 ;  /* 0x0000001004220819 */ /* 0x050fe40000001205 */
[----:B------:R-:W-:Y:S02]  /*13f0*/  @P0 PRMT R41, R4, 0x7610, R41 ;  /* 0x0000761004290816 */ /* 0x000fe40000000029 */
[----:B------:R-:W-:Y:S02]  /*1400*/  @P0 SHF.R.U32.HI R40, RZ, 0x10, R5 ;  /* 0x00000010ff280819 */ /* 0x000fe40000011605 */
[----:B------:R-:W-:Y:S02]  /*1410*/  @P0 PRMT R36, R5, 0x7610, R36 ;  /* 0x0000761005240816 */ /* 0x000fe40000000024 */
[--C-:B---3--:R-:W-:Y:S01]  /*1420*/  @P0 SHF.R.U64 R47, R38, 0x10, R39.reuse ;  /* 0x00000010262f0819 */ /* 0x108fe20000001227 */
[----:B-----5:R0:W5:Y:S01]  /*1430*/  @P0 LDG.E.128 R4, desc[UR4][R24.64] ;  /* 0x0000000418040981 */ /* 0x020162000c1e1d00 */
[----:B------:R-:W-:-:S02]  /*1440*/  @P0 SHF.R.U32.HI R46, RZ, 0x10, R39 ;  /* 0x00000010ff2e0819 */ /* 0x000fc40000011627 */
[----:B------:R-:W-:Y:S02]  /*1450*/  @P0 PRMT R37, R38, 0x7610, R37 ;  /* 0x0000761026250816 */ /* 0x000fe40000000025 */
        /* <DEDUP_REMOVED lines=75> */
.L_x_418:
        /* <DEDUP_REMOVED lines=12> */
[----:B------:R-:W-:Y:S02]  /*19d0*/  HADD2.F32 R45, -RZ, R45.H0_H0 ;  /* 0x2000002dff2d7230 */ /* 0x000fe40000004100 */
[C---:B------:R-:W-:Y:S01]  /*19e0*/  FMUL.FTZ R6, R28.reuse, R6 ;  /* 0x000000061c067220 */ /* 0x040fe20000410000 */
[----:B------:R-:W0:Y:S01]  /*19f0*/  MUFU.RCP R46, R26 ;  /* 0x0000001a002e7308 */ /* 0x000e220000001000 */
[----:B------:R-:W-:Y:S01]  /*1a00*/  FFMA.FTZ R48, R25, -UR7, R25 ;  /* 0x8000000719307c23 */ /* 0x000fe20008010019 */
[----:B------:R-:W-:Y:S01]  /*1a10*/  FMUL.FTZ R25, R28, R5 ;  /* 0x000000051c197220 */ /* 0x000fe20000410000 */
[----:B------:R-:W-:Y:S02]  /*1a20*/  HADD2.F32 R44, -RZ, R44.H0_H0 ;  /* 0x2000002cff2c7230 */ /* 0x000fe40000004100 */
[----:B------:R-:W-:Y:S01]  /*1a30*/  FMUL.FTZ R47, R6, R6 ;  /* 0x00000006062f7220 */ /* 0x000fe20000410000 */
[----:B------:R-:W-:Y:S01]  /*1a40*/  FFMA.FTZ R5, R45, UR7, R48 ;  /* 0x000000072d057c23 */ /* 0x000fe20008010030 */
[----:B------:R-:W-:Y:S01]  /*1a50*/  FMUL.FTZ R45, R25, R25 ;  /* 0x00000019192d7220 */ /* 0x000fe20000410000 */
[----:B------:R-:W-:-:S02]  /*1a60*/  HADD2.F32 R48, -RZ, R43.H0_H0 ;  /* 0x2000002bff307230 */ /* 0x000fc40000004100 */
[----:B------:R-:W-:Y:S01]  /*1a70*/  FFMA.FTZ R47, R47, -UR7, R47 ;  /* 0x800000072f2f7c23 */ /* 0x000fe2000801002f */
[----:B------:R-:W-:Y:S02]  /*1a80*/  HADD2.F32 R35, -RZ, R35.H0_H0 ;  /* 0x20000023ff237230 */ /* 0x000fe40000004100 */
[----:B------:R-:W-:Y:S01]  /*1a90*/  FFMA.FTZ R45, R45, -UR7, R45 ;  /* 0x800000072d2d7c23 */ /* 0x000fe2000801002d */
[----:B------:R-:W-:Y:S02]  /*1aa0*/  HADD2.F32 R39, -RZ, R39.H0_H0 ;  /* 0x20000027ff277230 */ /* 0x000fe40000004100 */
[----:B------:R-:W-:Y:S01]  /*1ab0*/  FFMA.FTZ R25, R25, -UR6, R25 ;  /* 0x8000000619197c23 */ /* 0x000fe20008010019 */
[----:B------:R-:W-:Y:S01]  /*1ac0*/  FFMA.FTZ R6, R6, -UR6, R6 ;  /* 0x8000000606067c23 */ /* 0x000fe20008010006 */
[----:B------:R-:W-:Y:S01]  /*1ad0*/  FFMA.FTZ R43, R44, UR7, R45 ;  /* 0x000000072c2b7c23 */ /* 0x000fe2000801002d */
[----:B------:R-:W-:Y:S01]  /*1ae0*/  FMUL.FTZ R44, R28, R7 ;  /* 0x000000071c2c7220 */ /* 0x000fe20000410000 */
[----:B------:R-:W-:Y:S01]  /*1af0*/  FFMA.FTZ R7, R48, UR7, R47 ;  /* 0x0000000730077c23 */ /* 0x000fe2000801002f */
[-C--:B0-----:R-:W-:Y:S01]  /*1b00*/  FMUL.FTZ R45, R5, R46.reuse ;  /* 0x0000002e052d7220 */ /* 0x081fe20000410000 */
[----:B------:R-:W-:Y:S01]  /*1b10*/  FMUL.FTZ R49, R43, R46 ;  /* 0x0000002e2b317220 */ /* 0x000fe20000410000 */
[----:B------:R-:W-:Y:S01]  /*1b20*/  FMUL.FTZ R47, R44, R44 ;  /* 0x0000002c2c2f7220 */ /* 0x000fe20000410000 */
[----:B------:R-:W-:Y:S01]  /*1b30*/  FFMA.FTZ R6, R39, UR6, R6 ;  /* 0x0000000627067c23 */ /* 0x000fe20008010006 */
[----:B------:R-:W-:-:S02]  /*1b40*/  HADD2.F32 R41, -RZ, R41.H0_H0 ;  /* 0x20000029ff297230 */ /* 0x000fc40000004100 */
[----:B------:R-:W-:Y:S01]  /*1b50*/  FFMA.FTZ R48, R47, -UR7, R47 ;  /* 0x800000072f307c23 */ /* 0x000fe2000801002f */
[----:B------:R-:W0:Y:S01]  /*1b60*/  MUFU.SQRT R45, R45 ;  /* 0x0000002d002d7308 */ /* 0x000e220000002000 */
[----:B------:R-:W-:Y:S02]  /*1b70*/  HADD2.F32 R34, -RZ, R34.H0_H0 ;  /* 0x20000022ff227230 */ /* 0x000fe40000004100 */
[----:B------:R-:W-:Y:S01]  /*1b80*/  FFMA.FTZ R35, R35, UR7, R48 ;  /* 0x0000000723237c23 */ /* 0x000fe20008010030 */
[-C--:B------:R-:W-:Y:S01]  /*1b90*/  FMUL.FTZ R48, R7, R46.reuse ;  /* 0x0000002e07307220 */ /* 0x080fe20000410000 */
[----:B------:R-:W-:Y:S02]  /*1ba0*/  HADD2.F32 R36, -RZ, R36.H0_H0 ;  /* 0x20000024ff247230 */ /* 0x000fe40000004100 */
[----:B------:R-:W-:Y:S01]  /*1bb0*/  FMUL.FTZ R47, R35, R46 ;  /* 0x0000002e232f7220 */ /* 0x000fe20000410000 */
[----:B------:R-:W1:Y:S01]  /*1bc0*/  MUFU.SQRT R49, R49 ;  /* 0x0000003100317308 */ /* 0x000e620000002000 */
[----:B------:R-:W-:-:S02]  /*1bd0*/  HADD2.F32 R46, -RZ, R37.H0_H0 ;  /* 0x20000025ff2e7230 */ /* 0x000fc40000004100 */
[----:B------:R-:W-:Y:S01]  /*1be0*/  FFMA.FTZ R37, R4, -UR6, R4 ;  /* 0x8000000604257c23 */ /* 0x000fe20008010004 */
[----:B------:R-:W-:Y:S02]  /*1bf0*/  HADD2.F32 R4, -RZ, R38.H0_H0 ;  /* 0x20000026ff047230 */ /* 0x000fe40000004100 */
[----:B------:R-:W-:Y:S02]  /*1c00*/  HADD2.F32 R38, -RZ, R42.H0_H0 ;  /* 0x2000002aff267230 */ /* 0x000fe40000004100 */
[----:B------:R-:W-:Y:S01]  /*1c10*/  FFMA.FTZ R46, R46, UR6, R37 ;  /* 0x000000062e2e7c23 */ /* 0x000fe20008010025 */
[----:B------:R-:W-:Y:S01]  /*1c20*/  HADD2.F32 R40, -RZ, R40.H0_H0 ;  /* 0x20000028ff287230 */ /* 0x000fe20000004100 */
[----:B------:R-:W2:Y:S01]  /*1c30*/  MUFU.SQRT R48, R48 ;  /* 0x0000003000307308 */ /* 0x000ea20000002000 */
[----:B0-----:R-:W-:Y:S01]  /*1c40*/  FADD.FTZ R50, R45, UR4 ;  /* 0x000000042d327e21 */ /* 0x001fe20008010000 */
[----:B------:R-:W-:-:S06]  /*1c50*/  FFMA.FTZ R4, R4, UR6, R25 ;  /* 0x0000000604047c23 */ /* 0x000fcc0008010019 */
[----:B------:R-:W0:Y:S01]  /*1c60*/  MUFU.SQRT R47, R47 ;  /* 0x0000002f002f7308 */ /* 0x000e220000002000 */
[----:B-1----:R-:W-:-:S07]  /*1c70*/  FADD.FTZ R49, R49, UR4 ;  /* 0x0000000431317e21 */ /* 0x002fce0008010000 */
[----:B------:R-:W1:Y:S01]  /*1c80*/  MUFU.RCP R37, R0 ;  /* 0x0000000000257308 */ /* 0x000e620000001000 */
[----:B--2---:R-:W-:-:S07]  /*1c90*/  FADD.FTZ R48, R48, UR4 ;  /* 0x0000000430307e21 */ /* 0x004fce0008010000 */
[----:B------:R-:W2:Y:S01]  /*1ca0*/  MUFU.RCP R45, R50 ;  /* 0x00000032002d7308 */ /* 0x000ea20000001000 */
[----:B0-----:R-:W-:Y:S01]  /*1cb0*/  FADD.FTZ R39, R47, UR4 ;  /* 0x000000042f277e21 */ /* 0x001fe20008010000 */
[----:B------:R-:W-:-:S04]  /*1cc0*/  FFMA.FTZ R47, R44, -UR6, R44 ;  /* 0x800000062c2f7c23 */ /* 0x000fc8000801002c */
[----:B------:R-:W-:Y:S02]  /*1cd0*/  FFMA.FTZ R38, R38, UR6, R47 ;  /* 0x0000000626267c23 */ /* 0x000fe4000801002f */
[----:B------:R-:W0:Y:S01]  /*1ce0*/  MUFU.RCP R25, R49 ;  /* 0x0000003100197308 */ /* 0x000e220000001000 */
[-C--:B-1----:R-:W-:Y:S01]  /*1cf0*/  FMUL.FTZ R42, R46, R37.reuse ;  /* 0x000000252e2a7220 */ /* 0x082fe20000410000 */
[----:B------:R-:W-:Y:S01]  /*1d00*/  FMUL.FTZ R44, R4, R37 ;  /* 0x00000025042c7220 */ /* 0x000fe20000410000 */
[----:B------:R-:W-:-:S05]  /*1d10*/  F2FP.F16.F32.PACK_AB R46, R5, R46 ;  /* 0x0000002e052e723e */ /* 0x000fca00000000ff */
[----:B------:R-:W1:Y:S01]  /*1d20*/  MUFU.RCP R48, R48 ;  /* 0x0000003000307308 */ /* 0x000e620000001000 */
[----:B--2---:R-:W-:Y:S01]  /*1d30*/  FMUL.FTZ R42, R42, R45 ;  /* 0x0000002d2a2a7220 */ /* 0x004fe20000410000 */
[----:B------:R-:W-:-:S06]  /*1d40*/  FMUL.FTZ R45, R6, R37 ;  /* 0x00000025062d7220 */ /* 0x000fcc0000410000 */
[----:B------:R-:W2:Y:S01]  /*1d50*/  MUFU.RCP R39, R39 ;  /* 0x0000002700277308 */ /* 0x000ea20000001000 */
[----:B0-----:R-:W-:Y:S01]  /*1d60*/  FMUL.FTZ R25, R44, R25 ;  /* 0x000000192c197220 */ /* 0x001fe20000410000 */
[----:B------:R-:W-:Y:S01]  /*1d70*/  FMUL.FTZ R44, R38, R37 ;  /* 0x00000025262c7220 */ /* 0x000fe20000410000 */
[----:B------:R-:W-:Y:S02]  /*1d80*/  FFMA.FTZ R37, R41, UR5, R42 ;  /* 0x0000000529257c23 */ /* 0x000fe4000801002a */
[----:B------:R-:W-:Y:S02]  /*1d90*/  FFMA.FTZ R25, R34, UR5, R25 ;  /* 0x0000000522197c23 */ /* 0x000fe40008010019 */
[C---:B-----5:R-:W-:Y:S01]  /*1da0*/  FMUL.FTZ R37, R24.reuse, R37 ;  /* 0x0000002518257220 */ /* 0x060fe20000410000 */
[----:B-1----:R-:W-:Y:S01]  /*1db0*/  FMUL.FTZ R45, R45, R48 ;  /* 0x000000302d2d7220 */ /* 0x002fe20000410000 */
[----:B------:R-:W-:-:S03]  /*1dc0*/  FMUL.FTZ R42, R24, R25 ;  /* 0x00000019182a7220 */ /* 0x000fc60000410000 */
[----:B------:R-:W-:Y:S01]  /*1dd0*/  F2FP.F16.F32.PACK_AB R25, RZ, R37 ;  /* 0x00000025ff19723e */ /* 0x000fe200000000ff */
[----:B------:R-:W-:Y:S01]  /*1de0*/  FFMA.FTZ R45, R36, UR5, R45 ;  /* 0x00000005242d7c23 */ /* 0x000fe2000801002d */
[----:B------:R-:W-:Y:S01]  /*1df0*/  F2FP.F16.F32.PACK_AB R37, R42, R43 ;  /* 0x0000002b2a25723e */ /* 0x000fe200000000ff */
[----:B--2---:R-:W-:Y:S02]  /*1e00*/  FMUL.FTZ R39, R44, R39 ;  /* 0x000000272c277220 */ /* 0x004fe40000410000 */
[----:B------:R-:W-:Y:S01]  /*1e10*/  FMUL.FTZ R44, R24, R45 ;  /* 0x0000002d182c7220 */ /* 0x000fe20000410000 */
[----:B------:R-:W-:Y:S02]  /*1e20*/  HADD2.F32 R42, -RZ, R25.H0_H0 ;  /* 0x20000019ff2a7230 */ /* 0x000fe40000004100 */
[----:B------:R-:W-:-:S03]  /*1e30*/  FFMA.FTZ R39, R40, UR5, R39 ;  /* 0x0000000528277c23 */ /* 0x000fc60008010027 */
[----:B------:R-:W-:Y:S01]  /*1e40*/  FADD.FTZ R41, R41, -R42 ;  /* 0x8000002a29297221 */ /* 0x000fe20000010000 */
[----:B------:R-:W-:Y:S01]  /*1e50*/  FMUL.FTZ R24, R24, R39 ;  /* 0x0000002718187220 */ /* 0x000fe20000410000 */
[----:B------:R-:W-:Y:S01]  /*1e60*/  F2FP.F16.F32.PACK_AB R39, R44, R7 ;  /* 0x000000072c27723e */ /* 0x000fe200000000ff */
[----:B------:R-:W-:Y:S02]  /*1e70*/  HADD2.F32 R7, -RZ, R37.H1_H1 ;  /* 0x30000025ff077230 */ /* 0x000fe40000004100 */
[----:B------:R-:W-:Y:S02]  /*1e80*/  F2FP.F16.F32.PACK_AB R41, R4, R41 ;  /* 0x000000290429723e */ /* 0x000fe400000000ff */
[----:B------:R-:W-:Y:S01]  /*1e90*/  F2FP.F16.F32.PACK_AB R24, R24, R35 ;  /* 0x000000231818723e */ /* 0x000fe200000000ff */
[----:B------:R-:W-:Y:S02]  /*1ea0*/  HADD2.F32 R25, -RZ, R39.H1_H1 ;  /* 0x30000027ff197230 */ /* 0x000fe40000004100 */
[--C-:B------:R-:W-:Y:S01]  /*1eb0*/  FADD.FTZ R5, R34, -R7.reuse ;  /* 0x8000000722057221 */ /* 0x100fe20000010000 */
[----:B------:R-:W-:Y:S01]  /*1ec0*/  PRMT R7, R46, 0x7610, R7 ;  /* 0x000076102e077816 */ /* 0x000fe20000000007 */
        /* <DEDUP_REMOVED lines=11> */
[----:B------:R-:W-:Y:S01]  /*1f80*/  PRMT R36, R35, 0x7610, R36 ;  /* 0x0000761023247816 */ /* 0x000fe20000000024 */
[----:B------:R-:W-:Y:S06]  /*1f90*/  BRA `(.L_x_420) ;  /* 0x0000000400747947 */ /* 0x000fec0003800000 */
.L_x_419:
[----:B------:R-:W-:Y:S01]  /*1fa0*/  HADD2.F32 R34, -RZ, R34.H0_H0 ;  /* 0x20000022ff227230 */ /* 0x000fe20000004100 */
[----:B------:R-:W0:Y:S01]  /*1fb0*/  MUFU.RCP R46, R26 ;  /* 0x0000001a002e7308 */ /* 0x000e220000001000 */
[----:B------:R-:W-:Y:S02]  /*1fc0*/  HADD2.F32 R41, -RZ, R41.H0_H0 ;  /* 0x20000029ff297230 */ /* 0x000fe40000004100 */
[----:B------:R-:W-:Y:S02]  /*1fd0*/  HADD2.F32 R36, -RZ, R36.H0_H0 ;  /* 0x20000024ff247230 */ /* 0x000fe40000004100 */
[----:B------:R-:W-:Y:S01]  /*1fe0*/  FMUL.FTZ R25, R34, UR5 ;  /* 0x0000000522197c20 */ /* 0x000fe20008410000 */
[----:B------:R-:W-:Y:S02]  /*1ff0*/  HADD2.F32 R48, -RZ, R45.H0_H0 ;  /* 0x2000002dff307230 */ /* 0x000fe40000004100 */
[----:B------:R-:W-:Y:S01]  /*2000*/  FFMA.FTZ R4, R41, UR5, R4 ;  /* 0x0000000529047c23 */ /* 0x000fe20008010004 */
[----:B------:R-:W-:-:S02]  /*2010*/  HADD2.F32 R40, -RZ, R40.H0_H0 ;  /* 0x20000028ff287230 */ /* 0x000fc40000004100 */
[----:B------:R-:W-:Y:S01]  /*2020*/  FFMA.FTZ R5, R28, R5, R25 ;  /* 0x000000051c057223 */ /* 0x000fe20000010019 */
[----:B------:R-:W-:Y:S01]  /*2030*/  FMUL.FTZ R47, R36, UR5 ;  /* 0x00000005242f7c20 */ /* 0x000fe20008410000 */
[----:B------:R-:W-:Y:S01]  /*2040*/  FMUL.FTZ R25, R4, R4 ;  /* 0x0000000404197220 */ /* 0x000fe20000410000 */
[----:B------:R-:W-:Y:S02]  /*2050*/  HADD2.F32 R50, -RZ, R35.H0_H0 ;  /* 0x20000023ff327230 */ /* 0x000fe40000004100 */
[----:B------:R-:W-:Y:S01]  /*2060*/  FMUL.FTZ R45, R5, R5 ;  /* 0x00000005052d7220 */ /* 0x000fe20000410000 */
[----:B------:R-:W-:Y:S01]  /*2070*/  FFMA.FTZ R6, R28, R6, R47 ;  /* 0x000000061c067223 */ /* 0x000fe2000001002f */
[----:B------:R-:W-:Y:S01]  /*2080*/  FFMA.FTZ R25, R25, -UR7, R25 ;  /* 0x8000000719197c23 */ /* 0x000fe20008010019 */
[----:B------:R-:W-:Y:S02]  /*2090*/  HADD2.F32 R47, -RZ, R44.H0_H0 ;  /* 0x2000002cff2f7230 */ /* 0x000fe40000004100 */
[----:B------:R-:W-:Y:S01]  /*20a0*/  FFMA.FTZ R44, R45, -UR7, R45 ;  /* 0x800000072d2c7c23 */ /* 0x000fe2000801002d */
[----:B------:R-:W-:Y:S01]  /*20b0*/  FMUL.FTZ R45, R6, R6 ;  /* 0x00000006062d7220 */ /* 0x000fe20000410000 */
[----:B------:R-:W-:Y:S01]  /*20c0*/  FFMA.FTZ R25, R48, UR7, R25 ;  /* 0x0000000730197c23 */ /* 0x000fe20008010019 */
[----:B------:R-:W-:-:S02]  /*20d0*/  HADD2.F32 R48, -RZ, R43.H0_H0 ;  /* 0x2000002bff307230 */ /* 0x000fc40000004100 */
[----:B------:R-:W-:Y:S01]  /*20e0*/  FMUL.FTZ R43, R40, UR5 ;  /* 0x00000005282b7c20 */ /* 0x000fe20008410000 */
[----:B------:R-:W-:Y:S01]  /*20f0*/  FFMA.FTZ R45, R45, -UR7, R45 ;  /* 0x800000072d2d7c23 */ /* 0x000fe2000801002d */
[----:B------:R-:W-:Y:S01]  /*2100*/  FFMA.FTZ R44, R47, UR7, R44 ;  /* 0x000000072f2c7c23 */ /* 0x000fe2000801002c */
[----:B------:R-:W-:Y:S02]  /*2110*/  HADD2.F32 R37, -RZ, R37.H0_H0 ;  /* 0x20000025ff257230 */ /* 0x000fe40000004100 */
[----:B------:R-:W-:Y:S01]  /*2120*/  FFMA.FTZ R43, R28, R7, R43 ;  /* 0x000000071c2b7223 */ /* 0x000fe2000001002b */
[----:B------:R-:W-:Y:S01]  /*2130*/  FFMA.FTZ R7, R48, UR7, R45 ;  /* 0x0000000730077c23 */ /* 0x000fe2000801002d */
[-C--:B0-----:R-:W-:Y:S01]  /*2140*/  FMUL.FTZ R48, R44, R46.reuse ;  /* 0x0000002e2c307220 */ /* 0x081fe20000410000 */
[-C--:B------:R-:W-:Y:S01]  /*2150*/  FMUL.FTZ R45, R25, R46.reuse ;  /* 0x0000002e192d7220 */ /* 0x080fe20000410000 */
[----:B------:R-:W-:Y:S01]  /*2160*/  FMUL.FTZ R47, R43, R43 ;  /* 0x0000002b2b2f7220 */ /* 0x000fe20000410000 */
[----:B------:R-:W-:Y:S01]  /*2170*/  FMUL.FTZ R49, R7, R46 ;  /* 0x0000002e07317220 */ /* 0x000fe20000410000 */
[----:B------:R-:W-:-:S02]  /*2180*/  HADD2.F32 R51, -RZ, R38.H0_H0 ;  /* 0x20000026ff337230 */ /* 0x000fc40000004100 */
[----:B------:R-:W-:Y:S01]  /*2190*/  FFMA.FTZ R35, R47, -UR7, R47 ;  /* 0x800000072f237c23 */ /* 0x000fe2000801002f */
[----:B------:R-:W0:Y:S03]  /*21a0*/  MUFU.SQRT R48, R48 ;  /* 0x0000003000307308 */ /* 0x000e260000002000 */
[----:B------:R-:W-:-:S04]  /*21b0*/  FFMA.FTZ R35, R50, UR7, R35 ;  /* 0x0000000732237c23 */ /* 0x000fc80008010023 */
[----:B------:R-:W-:Y:S01]  /*21c0*/  FMUL.FTZ R47, R35, R46 ;  /* 0x0000002e232f7220 */ /* 0x000fe20000410000 */
[----:B------:R-:W1:Y:S08]  /*21d0*/  MUFU.SQRT R45, R45 ;  /* 0x0000002d002d7308 */ /* 0x000e700000002000 */
[----:B------:R-:W2:Y:S01]  /*21e0*/  MUFU.SQRT R49, R49 ;  /* 0x0000003100317308 */ /* 0x000ea20000002000 */
[----:B0-----:R-:W-:Y:S01]  /*21f0*/  FADD.FTZ R46, R48, UR4 ;  /* 0x00000004302e7e21 */ /* 0x001fe20008010000 */
[----:B------:R-:W-:Y:S01]  /*2200*/  FFMA.FTZ R48, R4, -UR6, R4 ;  /* 0x8000000604307c23 */ /* 0x000fe20008010004 */
[----:B------:R-:W-:Y:S01]  /*2210*/  FFMA.FTZ R4, R5, -UR6, R5 ;  /* 0x8000000605047c23 */ /* 0x000fe20008010005 */
[----:B------:R-:W-:Y:S01]  /*2220*/  FFMA.FTZ R5, R6, -UR6, R6 ;  /* 0x8000000606057c23 */ /* 0x000fe20008010006 */
[----:B------:R-:W-:Y:S01]  /*2230*/  FFMA.FTZ R6, R43, -UR6, R43 ;  /* 0x800000062b067c23 */ /* 0x000fe2000801002b */
[----:B------:R-:W-:Y:S01]  /*2240*/  FFMA.FTZ R48, R37, UR6, R48 ;  /* 0x0000000625307c23 */ /* 0x000fe20008010030 */
[----:B------:R-:W-:Y:S01]  /*2250*/  FFMA.FTZ R4, R51, UR6, R4 ;  /* 0x0000000633047c23 */ /* 0x000fe20008010004 */
[----:B------:R-:W0:Y:S01]  /*2260*/  MUFU.SQRT R47, R47 ;  /* 0x0000002f002f7308 */ /* 0x000e220000002000 */
[----:B-1----:R-:W-:-:S07]  /*2270*/  FADD.FTZ R50, R45, UR4 ;  /* 0x000000042d327e21 */ /* 0x002fce0008010000 */
[----:B------:R-:W1:Y:S01]  /*2280*/  MUFU.RCP R37, R0 ;  /* 0x0000000000257308 */ /* 0x000e620000001000 */
[----:B--2---:R-:W-:-:S07]  /*2290*/  FADD.FTZ R38, R49, UR4 ;  /* 0x0000000431267e21 */ /* 0x004fce0008010000 */
[----:B------:R2:W3:Y:S01]  /*22a0*/  MUFU.RCP R45, R50 ;  /* 0x00000032002d7308 */ /* 0x0004e20000001000 */
[----:B0-----:R-:W-:Y:S01]  /*22b0*/  FADD.FTZ R49, R47, UR4 ;  /* 0x000000042f317e21 */ /* 0x001fe20008010000 */
[----:B------:R-:W-:-:S05]  /*22c0*/  HADD2.F32 R47, -RZ, R42.H0_H0 ;  /* 0x2000002aff2f7230 */ /* 0x000fca0000004100 */
[----:B------:R-:W-:Y:S01]  /*22d0*/  FFMA.FTZ R6, R47, UR6, R6 ;  /* 0x000000062f067c23 */ /* 0x000fe20008010006 */
[----:B------:R-:W0:Y:S01]  /*22e0*/  MUFU.RCP R46, R46 ;  /* 0x0000002e002e7308 */ /* 0x000e220000001000 */
[----:B--2---:R-:W-:Y:S02]  /*22f0*/  HADD2.F32 R50, -RZ, R39.H0_H0 ;  /* 0x20000027ff327230 */ /* 0x004fe40000004100 */
[-C--:B-1----:R-:W-:Y:S01]  /*2300*/  FMUL.FTZ R42, R48, R37.reuse ;  /* 0x00000025302a7220 */ /* 0x082fe20000410000 */
[----:B------:R-:W-:Y:S01]  /*2310*/  FMUL.FTZ R43, R4, R37 ;  /* 0x00000025042b7220 */ /* 0x000fe20000410000 */
[----:B------:R-:W-:Y:S01]  /*2320*/  F2FP.F16.F32.PACK_AB R48, R25, R48 ;  /* 0x000000301930723e */ /* 0x000fe200000000ff */
[----:B------:R-:W-:Y:S02]  /*2330*/  FFMA.FTZ R5, R50, UR6, R5 ;  /* 0x0000000632057c23 */ /* 0x000fe40008010005 */
[----:B------:R-:W1:Y:S01]  /*2340*/  MUFU.RCP R38, R38 ;  /* 0x0000002600267308 */ /* 0x000e620000001000 */
[----:B---3--:R-:W-:Y:S01]  /*2350*/  FMUL.FTZ R45, R42, R45 ;  /* 0x0000002d2a2d7220 */ /* 0x008fe20000410000 */
[-C--:B------:R-:W-:Y:S01]  /*2360*/  FMUL.FTZ R47, R5, R37.reuse ;  /* 0x00000025052f7220 */ /* 0x080fe20000410000 */
[----:B------:R-:W-:Y:S01]  /*2370*/  FMUL.FTZ R42, R6, R37 ;  /* 0x00000025062a7220 */ /* 0x000fe20000410000 */
[----:B------:R-:W-:Y:S01]  /*2380*/  PRMT R25, R48, 0x7632, R25 ;  /* 0x0000763230197816 */ /* 0x000fe20000000019 */
[----:B-----5:R-:W-:-:S03]  /*2390*/  FMUL.FTZ R45, R24, R45 ;  /* 0x0000002d182d7220 */ /* 0x020fc60000410000 */
[----:B------:R-:W2:Y:S01]  /*23a0*/  MUFU.RCP R39, R49 ;  /* 0x0000003100277308 */ /* 0x000ea20000001000 */
[----:B0-----:R-:W-:Y:S01]  /*23b0*/  FMUL.FTZ R43, R43, R46 ;  /* 0x0000002e2b2b7220 */ /* 0x001fe20000410000 */
[----:B------:R-:W-:-:S03]  /*23c0*/  F2FP.F16.F32.PACK_AB R45, RZ, R45 ;  /* 0x0000002dff2d723e */ /* 0x000fc600000000ff */
[----:B------:R-:W-:Y:S01]  /*23d0*/  FMUL.FTZ R37, R24, R43 ;  /* 0x0000002b18257220 */ /* 0x000fe20000410000 */
[----:B-1----:R-:W-:-:S04]  /*23e0*/  FMUL.FTZ R47, R47, R38 ;  /* 0x000000262f2f7220 */ /* 0x002fc80000410000 */
[----:B------:R-:W-:Y:S01]  /*23f0*/  F2FP.F16.F32.PACK_AB R37, R37, R44 ;  /* 0x0000002c2525723e */ /* 0x000fe200000000ff */
[----:B------:R-:W-:Y:S01]  /*2400*/  FMUL.FTZ R38, R24, R47 ;  /* 0x0000002f18267220 */ /* 0x000fe20000410000 */
[----:B--2---:R-:W-:-:S04]  /*2410*/  FMUL.FTZ R39, R42, R39 ;  /* 0x000000272a277220 */ /* 0x004fc80000410000 */
[----:B------:R-:W-:Y:S01]  /*2420*/  FMUL.FTZ R24, R24, R39 ;  /* 0x0000002718187220 */ /* 0x000fe20000410000 */
[----:B------:R-:W-:Y:S01]  /*2430*/  F2FP.F16.F32.PACK_AB R39, R38, R7 ;  /* 0x000000072627723e */ /* 0x000fe200000000ff */
[----:B------:R-:W-:Y:S02]  /*2440*/  HADD2.F32 R38, -RZ, R45.H0_H0 ;  /* 0x2000002dff267230 */ /* 0x000fe40000004100 */
[----:B------:R-:W-:Y:S01]  /*2450*/  HADD2.F32 R7, -RZ, R37.H1_H1 ;  /* 0x30000025ff077230 */ /* 0x000fe20000004100 */
[----:B------:R-:W-:Y:S01]  /*2460*/  F2FP.F16.F32.PACK_AB R24, R24, R35 ;  /* 0x000000231818723e */ /* 0x000fe200000000ff */
[----:B------:R-:W-:Y:S02]  /*2470*/  HADD2.F32 R35, -RZ, R39.H1_H1 ;  /* 0x30000027ff237230 */ /* 0x000fe40000004100 */
[----:B------:R-:W-:Y:S01]  /*2480*/  FADD.FTZ R41, R41, -R38 ;  /* 0x8000002629297221 */ /* 0x000fe20000010000 */
[----:B------:R-:W-:Y:S01]  /*2490*/  FADD.FTZ R34, R34, -R7 ;  /* 0x8000000722227221 */ /* 0x000fe20000010000 */
[----:B------:R-:W-:-:S02]  /*24a0*/  HADD2.F32 R43, -RZ, R24.H1_H1 ;  /* 0x30000018ff2b7230 */ /* 0x000fc40000004100 */
[----:B------:R-:W-:Y:S01]  /*24b0*/  FADD.FTZ R35, R36, -R35 ;  /* 0x8000002324237221 */ /* 0x000fe20000010000 */
[----:B------:R-:W-:Y:S02]  /*24c0*/  F2FP.F16.F32.PACK_AB R41, R4, R41 ;  /* 0x000000290429723e */ /* 0x000fe400000000ff */
[----:B------:R-:W-:Y:S01]  /*24d0*/  F2FP.F16.F32.PACK_AB R34, R5, R34 ;  /* 0x000000220522723e */ /* 0x000fe200000000ff */
[----:B------:R-:W-:Y:S01]  /*24e0*/  FADD.FTZ R43, R40, -R43 ;  /* 0x8000002b282b7221 */ /* 0x000fe20000010000 */
[----:B------:R-:W-:Y:S02]  /*24f0*/  F2FP.F16.F32.PACK_AB R35, R6, R35 ;  /* 0x000000230623723e */ /* 0x000fe400000000ff */
[----:B------:R-:W-:Y:S02]  /*2500*/  PRMT R7, R48, 0x7610, R7 ;  /* 0x0000761030077816 */ /* 0x000fe40000000007 */
[----:B------:R-:W-:Y:S02]  /*2510*/  F2FP.F16.F32.PACK_AB R51, RZ, R43 ;  /* 0x0000002bff33723e */ /* 0x000fe400000000ff */
[----:B------:R-:W-:-:S02]  /*2520*/  PRMT R43, R41, 0x7632, R43 ;  /* 0x00007632292b7816 */ /* 0x000fc4000000002b */
[C---:B------:R-:W-:Y:S02]  /*2530*/  PRMT R6, R34.reuse, 0x7632, R6 ;  /* 0x0000763222067816 */ /* 0x040fe40000000006 */
[----:B------:R-:W-:Y:S02]  /*2540*/  PRMT R45, R34, 0x7610, R45 ;  /* 0x00007610222d7816 */ /* 0x000fe4000000002d */
[C---:B------:R-:W-:Y:S02]  /*2550*/  PRMT R47, R35.reuse, 0x7632, R47 ;  /* 0x00007632232f7816 */ /* 0x040fe4000000002f */
[----:B------:R-:W-:-:S07]  /*2560*/  PRMT R36, R35, 0x7610, R36 ;  /* 0x0000761023247816 */ /* 0x000fce0000000024 */
.L_x_420:
        /* <DEDUP_REMOVED lines=16> */
[----:B------:R-:W-:Y:S01]  /*2670*/  R2UR UR4, R16 ;  /* 0x00000000100472ca */ /* 0x000fe200000e0000 */
[----:B------:R-:W-:Y:S01]  /*2680*/  IMAD.WIDE.U32 R42, R42, 0x10000, RZ ;  /* 0x000100002a2a7825 */ /* 0x000fe200078e00ff */
[----:B--2---:R-:W-:Y:S02]  /*2690*/  LOP3.LUT R35, R35, R38, R53, 0xfe, !PT ;  /* 0x0000002623237212 */ /* 0x004fe400078efe35 */
[----:B------:R-:W-:-:S02]  /*26a0*/  R2UR UR5, R17 ;  /* 0x00000000110572ca */ /* 0x000fc400000e0000 */
[----:B------:R-:W-:Y:S01]  /*26b0*/  LOP3.LUT R38, R37, 0xffff, RZ, 0xc0, !PT ;  /* 0x0000ffff25267812 */ /* 0x000fe200078ec0ff */
[----:B------:R-:W-:Y:S01]  /*26c0*/  IMAD.WIDE.U32 R36, R36, 0x10000, RZ ;  /* 0x0001000024247825 */ /* 0x000fe200078e00ff */
[C---:B------:R-:W-:Y:S02]  /*26d0*/  R2UR UR6, R16.reuse ;  /* 0x00000000100672ca */ /* 0x040fe400000e0000 */
[C---:B------:R-:W-:Y:S02]  /*26e0*/  R2UR UR7, R17.reuse ;  /* 0x00000000110772ca */ /* 0x040fe400000e0000 */
[C---:B------:R-:W-:Y:S02]  /*26f0*/  R2UR UR8, R16.reuse ;  /* 0x00000000100872ca */ /* 0x040fe400000e0000 */
[----:B------:R-:W-:Y:S02]  /*2700*/  R2UR UR9, R17 ;  /* 0x00000000110972ca */ /* 0x000fe400000e0000 */
[----:B------:R-:W-:-:S02]  /*2710*/  R2UR UR10, R16 ;  /* 0x00000000100a72ca */ /* 0x000fc400000e0000 */
[----:B------:R-:W-:Y:S02]  /*2720*/  R2UR UR11, R17 ;  /* 0x00000000110b72ca */ /* 0x000fe400000e0000 */
        /* <DEDUP_REMOVED lines=15> */
.L_x_421:
        /* <DEDUP_REMOVED lines=53> */
.L_x_422:
[----:B------:R-:W-:-:S05]  /*2b70*/  IMAD R32, R30, 0x4, R32 ;  /* 0x000000041e207824 */ /* 0x000fca00078e0220 */
[----:B------:R-:W-:-:S13]  /*2b80*/  ISETP.GE.AND P1, PT, R32, R29, PT ;  /* 0x0000001d2000720c */ /* 0x000fda0003f26270 */
[----:B------:R-:W-:Y:S05]  /*2b90*/  @!P1 BRA `(.L_x_423) ;  /* 0xffffffe400b89947 */ /* 0x000fea000383ffff */
[----:B------:R-:W-:Y:S05]  /*2ba0*/  EXIT ;  /* 0x000000000000794d */ /* 0x000fea0003800000 */
        .type           $_Z25multi_tensor_apply_kernelI18TensorListMetadataILi5EE25DistAdamCapturableFunctorIN3c104HalfEfNS3_8BFloat16EEJPfffPiifS7_10adamMode_tfEEvlPViT_T0_DpT1_$__internal_accurate_pow,@function
        .size           $_Z25multi_tensor_apply_kernelI18TensorListMetadataILi5EE25DistAdamCapturableFunctorIN3c104HalfEfNS3_8BFloat16EEJPfffPiifS7_10adamMode_tfEEvlPViT_T0_DpT1_$__internal_accurate_pow,(.L_x_942 - $_Z25multi_tensor_apply_kernelI18TensorListMetadataILi5EE25DistAdamCapturableFunctorIN3c104HalfEfNS3_8BFloat16EEJPfffPiifS7_10adamMode_tfEEvlPViT_T0_DpT1_$__internal_accurate_pow)
$_Z25multi_tensor_apply_kernelI18TensorListMetadataILi5EE25DistAdamCapturableFunctorIN3c104HalfEfNS3_8BFloat16EEJPfffPiifS7_10adamMode_tfEEvlPViT_T0_DpT1_$__internal_accurate_pow:
        /* <DEDUP_REMOVED lines=172> */
.L_x_424:
[----:B------:R-:W-:Y:S01]  /*3670*/  DSETP.NEU.AND P1, PT, |R18|, +INF , PT ;  /* 0x7ff000001200742a */ /* 0x000fe20003f2d200 */
[----:B------:R-:W-:Y:S01]  /*3680*/  IMAD.MOV.U32 R7, RZ, RZ, 0x0 ;  /* 0x00000000ff077424 */ /* 0x000fe200078e00ff */
[----:B------:R-:W-:-:S12]  /*3690*/  DADD R8, R10, R8 ;  /* 0x000000000a087229 */ /* 0x000fd80000000008 */
[----:B------:R-:W-:Y:S01]  /*36a0*/  @P1 DFMA R18, R8, R18, R18 ;  /* 0x000000120812122b */ /* 0x000fe20000000012 */
[----:B------:R-:W-:Y:S10]  /*36b0*/  RET.REL.NODEC R6 `(_Z25multi_tensor_apply_kernelI18TensorListMetadataILi5EE25DistAdamCapturableFunctorIN3c104HalfEfNS3_8BFloat16EEJPfffPiifS7_10adamMode_tfEEvlPViT_T0_DpT1_) ;  /* 0xffffffc806507950 */ /* 0x000ff40003c3ffff */
.L_x_425:
        /* <DEDUP_REMOVED lines=12> */
.L_x_942:


//--------------------- .text._Z25multi_tensor_apply_kernelI18TensorListMetadataILi5EE25DistAdamCapturableFunctorIN3c104HalfEfS4_EJPfffPiifS6_10adamMode_tfEEvlPViT_T0_DpT1_ --------------------------
	.section	.text._Z25multi_tensor_apply_kernelI18TensorListMetadataILi5EE25DistAdamCapturableFunctorIN3c104HalfEfS4_EJPfffPiifS6_10adamMode_tfEEvlPViT_T0_DpT1_,"ax",@progbits
	.align	128
        .global         _Z25multi_tensor_apply_kernelI18TensorListMetadataILi5EE25DistAdamCapturableFunctorIN3c104HalfEfS4_EJPfffPiifS6_10adamMode_tfEEvlPViT_T0_DpT1_
        .type           _Z25multi_tensor_apply_kernelI18TensorListMetadataILi5EE25DistAdamCapturableFunctorIN3c104HalfEfS4_EJPfffPiifS6_10adamMode_tfEEvlPViT_T0_DpT1_,@function
        .size           _Z25multi_tensor_apply_kernelI18TensorListMetadataILi5EE25DistAdamCapturableFunctorIN3c104HalfEfS4_EJPfffPiifS6_10adamMode_tfEEvlPViT_T0_DpT1_,(.L_x_943 - _Z25multi_tensor_apply_kernelI18TensorListMetadataILi5EE25DistAdamCapturableFunctorIN3c104HalfEfS4_EJPfffPiifS6_10adamMode_tfEEvlPViT_T0_DpT1_)
        .other          _Z25multi_tensor_apply_kernelI18TensorListMetadataILi5EE25DistAdamCapturableFunctorIN3c104HalfEfS4_EJPfffPiifS6_10adamMode_tfEEvlPViT_T0_DpT1_,@"STO_CUDA_ENTRY STV_DEFAULT"
_Z25multi_tensor_apply_kernelI18TensorListMetadataILi5EE25DistAdamCapturableFunctorIN3c104HalfEfS4_EJPfffPiifS6_10adamMode_tfEEvlPViT_T0_DpT1_:
.text._Z25multi_tensor_apply_kernelI18TensorListMetadataILi5EE25DistAdamCapturableFunctorIN3c104HalfEfS4_EJPfffPiifS6_10adamMode_tfEEvlPViT_T0_DpT1_:
        /* <DEDUP_REMOVED lines=21> */
.L_x_426:
        /* <DEDUP_REMOVED lines=20> */
.L_x_427:
        /* <DEDUP_REMOVED lines=20> */
.L_x_428:
        /* <DEDUP_REMOVED lines=21> */
.L_x_429:
        /* <DEDUP_REMOVED lines=32> */
[----:B0-----:R-:W-:Y:S05]  /*0720*/  CALL.REL.NOINC `($_Z25multi_tensor_apply_kernelI18TensorListMetadataILi5EE25DistAdamCapturableFunctorIN3c104HalfEfS4_EJPfffPiifS6_10adamMode_tfEEvlPViT_T0_DpT1_$__internal_accurate_pow) ;  /* 0x0000002400047944 */ /* 0x001fea0003c00000 */
        /* <DEDUP_REMOVED lines=22> */
.L_x_431:
[----:B------:R-:W-:Y:S01]  /*0890*/  ISETP.GE.AND P2, PT, R3, RZ, PT ;  /* 0x000000ff0300720c */ /* 0x000fe20003f46270 */
[----:B------:R-:W-:Y:S01]  /*08a0*/  DSETP.NEU.AND P1, PT, |R2|, 0.5, !P0 ;  /* 0x3fe000000200742a */ /* 0x000fe2000472d200 */
[----:B------:R-:W-:-:S05]  /*08b0*/  IMAD.MOV.U32 R4, RZ, RZ, RZ ;  /* 0x000000ffff047224 */ /* 0x000fca00078e00ff */
[----:B0-----:R-:W-:-:S06]  /*08c0*/  SEL R5, R9, RZ, P1 ;  /* 0x000000ff09057207 */ /* 0x001fcc0000800000 */
[----:B------:R-:W-:-:S07]  /*08d0*/  @!P2 LOP3.LUT R5, R5, 0x7ff00000, RZ, 0xfc, !PT ;  /* 0x7ff000000505a812 */ /* 0x000fce00078efcff */
.L_x_432:
        /* <DEDUP_REMOVED lines=17> */
.L_x_435:
        /* <DEDUP_REMOVED lines=10> */
.L_x_434:
[----:B------:R-:W-:-:S11]  /*0a90*/  DADD R4, R2, R8 ;  /* 0x0000000002047229 */ /* 0x000fd60000000008 */
.L_x_433:
        /* <DEDUP_REMOVED lines=9> */
[----:B------:R-:W-:Y:S05]  /*0b30*/  CALL.REL.NOINC `($_Z25multi_tensor_apply_kernelI18TensorListMetadataILi5EE25DistAdamCapturableFunctorIN3c104HalfEfS4_EJPfffPiifS6_10adamMode_tfEEvlPViT_T0_DpT1_$__internal_accurate_pow) ;  /* 0x0000002000007944 */ /* 0x000fea0003c00000 */
        /* <DEDUP_REMOVED lines=19> */
.L_x_436:
[----:B------:R-:W-:Y:S01]  /*0c70*/  ISETP.GE.AND P1, PT, R3, RZ, PT ;  /* 0x000000ff0300720c */ /* 0x000fe20003f26270 */
[----:B------:R-:W-:Y:S01]  /*0c80*/  DSETP.NEU.AND P0, PT, |R2|, 0.5, !P0 ;  /* 0x3fe000000200742a */ /* 0x000fe2000470d200 */
[----:B------:R-:W-:-:S05]  /*0c90*/  IMAD.MOV.U32 R6, RZ, RZ, RZ ;  /* 0x000000ffff067224 */ /* 0x000fca00078e00ff */
[----:B0-----:R-:W-:Y:S02]  /*0ca0*/  SEL R7, R11, RZ, P0 ;  /* 0x000000ff0b077207 */ /* 0x001fe40000000000 */
[----:B------:R-:W-:-:S04]  /*0cb0*/  SEL R24, RZ, 0x1, !P0 ;  /* 0x00000001ff187807 */ /* 0x000fc80004000000 */
[----:B------:R-:W-:-:S07]  /*0cc0*/  @!P1 LOP3.LUT R7, R7, 0x7ff00000, RZ, 0xfc, !PT ;  /* 0x7ff0000007079812 */ /* 0x000fce00078efcff */
.L_x_437:
        /* <DEDUP_REMOVED lines=17> */
.L_x_440:
        /* <DEDUP_REMOVED lines=11> */
.L_x_439:
[----:B------:R-:W-:-:S11]  /*0e90*/  DADD R6, R2, R10 ;  /* 0x0000000002067229 */ /* 0x000fd6000000000a */
.L_x_438:
        /* <DEDUP_REMOVED lines=17> */
.L_x_430:
        /* <DEDUP_REMOVED lines=41> */
.L_x_441:
[----:B------:R-:W-:Y:S05]  /*1240*/  @P2 EXIT ;  /* 0x000000000000294d */ /* 0x000fea0003800000 */
[----:B------:R-:W3:Y:S01]  /*1250*/  LDC R30, c[0x0][RZ] ;  /* 0x00000000ff1e7b82 */ /* 0x000ee20000000800 */
[----:B------:R-:W-:-:S04]  /*1260*/  PRMT R2, R4, 0x9910, RZ ;  /* 0x0000991004027816 */ /* 0x000fc800000000ff */
[----:B------:R-:W-:-:S13]  /*1270*/  ISETP.NE.AND P0, PT, R2, RZ, PT ;  /* 0x000000ff0200720c */ /* 0x000fda0003f05270 */
.L_x_447:
[----:B-1----:R-:W-:Y:S02]  /*1280*/  IADD3 R7, P1, R27, R32, RZ ;  /* 0x000000201b077210 */ /* 0x002fe40007f3e0ff */
[----:B0-----:R-:W-:Y:S02]  /*1290*/  SHF.R.S32.HI R2, RZ, 0x1f, R32 ;  /* 0x0000001fff027819 */ /* 0x001fe40000011420 */
        /* <DEDUP_REMOVED lines=16> */
[----:B------:R-:W3:Y:S05]  /*13a0*/  @P0 LDG.E.64 R38, desc[UR6][R8.64] ;  /* 0x0000000608260981 */ /* 0x000eea000c1e1b00 */
        /* <DEDUP_REMOVED lines=86> */
.L_x_442:
        /* <DEDUP_REMOVED lines=14> */
[----:B------:R-:W-:Y:S02]  /*19f0*/  HADD2.F32 R44, -RZ, R44.H0_H0 ;  /* 0x2000002cff2c7230 */ /* 0x000fe40000004100 */
[----:B------:R-:W-:Y:S01]  /*1a00*/  FFMA.FTZ R48, R25, -UR7, R25 ;  /* 0x8000000719307c23 */ /* 0x000fe20008010019 */
[----:B------:R-:W-:Y:S01]  /*1a10*/  FMUL.FTZ R25, R28, R5 ;  /* 0x000000051c197220 */ /* 0x000fe20000410000 */
[----:B------:R-:W-:Y:S01]  /*1a20*/  FMUL.FTZ R47, R6, R6 ;  /* 0x00000006062f7220 */ /* 0x000fe20000410000 */
[----:B------:R-:W0:Y:S01]  /*1a30*/  MUFU.RCP R46, R26 ;  /* 0x0000001a002e7308 */ /* 0x000e220000001000 */
        /* <DEDUP_REMOVED lines=8> */
[----:B------:R-:W-:Y:S02]  /*1ac0*/  HADD2.F32 R39, -RZ, R39.H0_H0 ;  /* 0x20000027ff277230 */ /* 0x000fe40000004100 */
[----:B------:R-:W-:Y:S01]  /*1ad0*/  FFMA.FTZ R43, R44, UR7, R45 ;  /* 0x000000072c2b7c23 */ /* 0x000fe2000801002d */
[----:B------:R-:W-:Y:S01]  /*1ae0*/  FMUL.FTZ R44, R28, R7 ;  /* 0x000000071c2c7220 */ /* 0x000fe20000410000 */
[----:B------:R-:W-:Y:S01]  /*1af0*/  FFMA.FTZ R7, R48, UR7, R47 ;  /* 0x0000000730077c23 */ /* 0x000fe2000801002f */
[----:B------:R-:W-:-:S02]  /*1b00*/  HADD2.F32 R38, -RZ, R38.H0_H0 ;  /* 0x20000026ff267230 */ /* 0x000fc40000004100 */
[----:B------:R-:W-:Y:S01]  /*1b10*/  FFMA.FTZ R25, R25, -UR6, R25 ;  /* 0x8000000619197c23 */ /* 0x000fe20008010019 */
[----:B------:R-:W-:Y:S01]  /*1b20*/  FMUL.FTZ R47, R44, R44 ;  /* 0x0000002c2c2f7220 */ /* 0x000fe20000410000 */
[----:B------:R-:W-:Y:S01]  /*1b30*/  FFMA.FTZ R6, R6, -UR6, R6 ;  /* 0x8000000606067c23 */ /* 0x000fe20008010006 */
[-C--:B0-----:R-:W-:Y:S01]  /*1b40*/  FMUL.FTZ R48, R43, R46.reuse ;  /* 0x0000002e2b307220 */ /* 0x081fe20000410000 */
[-C--:B------:R-:W-:Y:S01]  /*1b50*/  FMUL.FTZ R45, R5, R46.reuse ;  /* 0x0000002e052d7220 */ /* 0x080fe20000410000 */
[----:B------:R-:W-:Y:S01]  /*1b60*/  FFMA.FTZ R50, R47, -UR7, R47 ;  /* 0x800000072f327c23 */ /* 0x000fe2000801002f */
[----:B------:R-:W-:Y:S01]  /*1b70*/  FMUL.FTZ R47, R7, R46 ;  /* 0x0000002e072f7220 */ /* 0x000fe20000410000 */
[----:B------:R-:W-:Y:S01]  /*1b80*/  FFMA.FTZ R4, R37, UR6, R4 ;  /* 0x0000000625047c23 */ /* 0x000fe20008010004 */
[----:B------:R-:W-:Y:S01]  /*1b90*/  FFMA.FTZ R6, R39, UR6, R6 ;  /* 0x0000000627067c23 */ /* 0x000fe20008010006 */
[----:B------:R-:W-:Y:S01]  /*1ba0*/  FFMA.FTZ R35, R35, UR7, R50 ;  /* 0x0000000723237c23 */ /* 0x000fe20008010032 */
[----:B------:R-:W0:Y:S01]  /*1bb0*/  MUFU.SQRT R48, R48 ;  /* 0x0000003000307308 */ /* 0x000e220000002000 */
[----:B------:R-:W-:Y:S01]  /*1bc0*/  FFMA.FTZ R38, R38, UR6, R25 ;  /* 0x0000000626267c23 */ /* 0x000fe20008010019 */
[----:B------:R-:W-:-:S02]  /*1bd0*/  HADD2.F32 R42, -RZ, R42.H0_H0 ;  /* 0x2000002aff2a7230 */ /* 0x000fc40000004100 */
[----:B------:R-:W-:Y:S01]  /*1be0*/  FMUL.FTZ R46, R35, R46 ;  /* 0x0000002e232e7220 */ /* 0x000fe20000410000 */
[----:B------:R-:W-:Y:S02]  /*1bf0*/  HADD2.F32 R41, -RZ, R41.H0_H0 ;  /* 0x20000029ff297230 */ /* 0x000fe40000004100 */
[----:B------:R-:W-:Y:S01]  /*1c00*/  HADD2.F32 R34, -RZ, R34.H0_H0 ;  /* 0x20000022ff227230 */ /* 0x000fe20000004100 */
[----:B------:R-:W1:Y:S01]  /*1c10*/  MUFU.SQRT R47, R47 ;  /* 0x0000002f002f7308 */ /* 0x000e620000002000 */
[----:B------:R-:W-:Y:S02]  /*1c20*/  HADD2.F32 R36, -RZ, R36.H0_H0 ;  /* 0x20000024ff247230 */ /* 0x000fe40000004100 */
[----:B------:R-:W-:-:S05]  /*1c30*/  HADD2.F32 R40, -RZ, R40.H0_H0 ;  /* 0x20000028ff287230 */ /* 0x000fca0000004100 */
[----:B------:R-:W2:Y:S01]  /*1c40*/  MUFU.SQRT R46, R46 ;  /* 0x0000002e002e7308 */ /* 0x000ea20000002000 */
[----:B0-----:R-:W-:-:S07]  /*1c50*/  FADD.FTZ R48, R48, UR4 ;  /* 0x0000000430307e21 */ /* 0x001fce0008010000 */
[----:B------:R-:W0:Y:S01]  /*1c60*/  MUFU.SQRT R45, R45 ;  /* 0x0000002d002d7308 */ /* 0x000e220000002000 */
[----:B-1----:R-:W-:-:S07]  /*1c70*/  FADD.FTZ R47, R47, UR4 ;  /* 0x000000042f2f7e21 */ /* 0x002fce0008010000 */
[----:B------:R-:W1:Y:S01]  /*1c80*/  MUFU.RCP R37, R0 ;  /* 0x0000000000257308 */ /* 0x000e620000001000 */
[----:B--2---:R-:W-:-:S07]  /*1c90*/  FADD.FTZ R39, R46, UR4 ;  /* 0x000000042e277e21 */ /* 0x004fce0008010000 */
[----:B------:R2:W3:Y:S01]  /*1ca0*/  MUFU.RCP R25, R48 ;  /* 0x0000003000197308 */ /* 0x0004e20000001000 */
[----:B0-----:R-:W-:-:S07]  /*1cb0*/  FADD.FTZ R49, R45, UR4 ;  /* 0x000000042d317e21 */ /* 0x001fce0008010000 */
[----:B------:R0:W4:Y:S01]  /*1cc0*/  MUFU.RCP R45, R49 ;  /* 0x00000031002d7308 */ /* 0x0001220000001000 */
[-C--:B-1----:R-:W-:Y:S01]  /*1cd0*/  FMUL.FTZ R46, R38, R37.reuse ;  /* 0x00000025262e7220 */ /* 0x082fe20000410000 */
[----:B--2---:R-:W-:-:S06]  /*1ce0*/  FMUL.FTZ R48, R6, R37 ;  /* 0x0000002506307220 */ /* 0x004fcc0000410000 */
[----:B------:R-:W1:Y:S01]  /*1cf0*/  MUFU.RCP R47, R47 ;  /* 0x0000002f002f7308 */ /* 0x000e620000001000 */
[----:B0-----:R-:W-:Y:S01]  /*1d00*/  FFMA.FTZ R49, R44, -UR6, R44 ;  /* 0x800000062c317c23 */ /* 0x001fe2000801002c */
[----:B------:R-:W-:Y:S01]  /*1d10*/  FMUL.FTZ R44, R4, R37 ;  /* 0x00000025042c7220 */ /* 0x000fe20000410000 */
[----:B---3--:R-:W-:Y:S01]  /*1d20*/  FMUL.FTZ R25, R46, R25 ;  /* 0x000000192e197220 */ /* 0x008fe20000410000 */
[----:B------:R-:W-:Y:S01]  /*1d30*/  F2FP.F16.F32.PACK_AB R4, R5, R4 ;  /* 0x000000040504723e */ /* 0x000fe200000000ff */
[----:B------:R-:W-:Y:S02]  /*1d40*/  FFMA.FTZ R42, R42, UR6, R49 ;  /* 0x000000062a2a7c23 */ /* 0x000fe40008010031 */
[----:B------:R-:W-:Y:S01]  /*1d50*/  FFMA.FTZ R25, R34, UR5, R25 ;  /* 0x0000000522197c23 */ /* 0x000fe20008010019 */
[----:B------:R-:W0:Y:S01]  /*1d60*/  MUFU.RCP R39, R39 ;  /* 0x0000002700277308 */ /* 0x000e220000001000 */
[----:B------:R-:W-:Y:S01]  /*1d70*/  FMUL.FTZ R46, R42, R37 ;  /* 0x000000252a2e7220 */ /* 0x000fe20000410000 */
[----:B----4-:R-:W-:-:S04]  /*1d80*/  FMUL.FTZ R44, R44, R45 ;  /* 0x0000002d2c2c7220 */ /* 0x010fc80000410000 */
[----:B------:R-:W-:Y:S01]  /*1d90*/  FFMA.FTZ R37, R41, UR5, R44 ;  /* 0x0000000529257c23 */ /* 0x000fe2000801002c */
[----:B-----5:R-:W-:Y:S01]  /*1da0*/  FMUL.FTZ R44, R24, R25 ;  /* 0x00000019182c7220 */ /* 0x020fe20000410000 */
[----:B-1----:R-:W-:Y:S02]  /*1db0*/  FMUL.FTZ R47, R48, R47 ;  /* 0x0000002f302f7220 */ /* 0x002fe40000410000 */
[----:B------:R-:W-:Y:S02]  /*1dc0*/  FMUL.FTZ R37, R24, R37 ;  /* 0x0000002518257220 */ /* 0x000fe40000410000 */
[----:B------:R-:W-:Y:S01]  /*1dd0*/  F2FP.F16.F32.PACK_AB R43, R44, R43 ;  /* 0x0000002b2c2b723e */ /* 0x000fe200000000ff */
[----:B------:R-:W-:Y:S02]  /*1de0*/  FFMA.FTZ R47, R36, UR5, R47 ;  /* 0x00000005242f7c23 */ /* 0x000fe4000801002f */
[----:B------:R-:W-:Y:S01]  /*1df0*/  F2FP.F16.F32.PACK_AB R25, RZ, R37 ;  /* 0x00000025ff19723e */ /* 0x000fe200000000ff */
[----:B0-----:R-:W-:Y:S01]  /*1e00*/  FMUL.FTZ R39, R46, R39 ;  /* 0x000000272e277220 */ /* 0x001fe20000410000 */
[----:B------:R-:W-:-:S03]  /*1e10*/  FMUL.FTZ R46, R24, R47 ;  /* 0x0000002f182e7220 */ /* 0x000fc60000410000 */
[----:B------:R-:W-:Y:S02]  /*1e20*/  HADD2.F32 R44, -RZ, R25.H0_H0 ;  /* 0x20000019ff2c7230 */ /* 0x000fe40000004100 */
[----:B------:R-:W-:-:S04]  /*1e30*/  FFMA.FTZ R39, R40, UR5, R39 ;  /* 0x0000000528277c23 */ /* 0x000fc80008010027 */
[----:B------:R-:W-:Y:S01]  /*1e40*/  FMUL.FTZ R48, R24, R39 ;  /* 0x0000002718307220 */ /* 0x000fe20000410000 */
[----:B------:R-:W-:Y:S01]  /*1e50*/  F2FP.F16.F32.PACK_AB R24, R46, R7 ;  /* 0x000000072e18723e */ /* 0x000fe200000000ff */
[----:B------:R-:W-:Y:S02]  /*1e60*/  HADD2.F32 R7, -RZ, R43.H1_H1 ;  /* 0x3000002bff077230 */ /* 0x000fe40000004100 */
[----:B------:R-:W-:Y:S01]  /*1e70*/  FADD.FTZ R41, R41, -R44 ;  /* 0x8000002c29297221 */ /* 0x000fe20000010000 */
[----:B------:R-:W-:Y:S01]  /*1e80*/  F2FP.F16.F32.PACK_AB R37, R48, R35 ;  /* 0x000000233025723e */ /* 0x000fe200000000ff */
[----:B------:R-:W-:Y:S02]  /*1e90*/  HADD2.F32 R25, -RZ, R24.H1_H1 ;  /* 0x30000018ff197230 */ /* 0x000fe40000004100 */
[----:B------:R-:W-:Y:S01]  /*1ea0*/  FADD.FTZ R5, R34, -R7 ;  /* 0x8000000722057221 */ /* 0x000fe20000010000 */
[----:B------:R-:W-:Y:S01]  /*1eb0*/  F2FP.F16.F32.PACK_AB R41, R38, R41 ;  /* 0x000000292629723e */ /* 0x000fe200000000ff */
[----:B------:R-:W-:-:S02]  /*1ec0*/  HADD2.F32 R35, -RZ, R37.H1_H1 ;  /* 0x30000025ff237230 */ /* 0x000fc40000004100 */
[----:B------:R-:W-:Y:S01]  /*1ed0*/  FADD.FTZ R45, R36, -R25 ;  /* 0x80000019242d7221 */ /* 0x000fe20000010000 */
[----:B------:R-:W-:Y:S02]  /*1ee0*/  F2FP.F16.F32.PACK_AB R5, R6, R5 ;  /* 0x000000050605723e */ /* 0x000fe400000000ff */
[----:B------:R-:W-:Y:S01]  /*1ef0*/  PRMT R39, R41, 0x7632, R39 ;  /* 0x0000763229277816 */ /* 0x000fe20000000027 */
[--C-:B------:R-:W-:Y:S01]  /*1f00*/  FADD.FTZ R40, R40, -R35.reuse ;  /* 0x8000002328287221 */ /* 0x100fe20000010000 */
[----:B------:R-:W-:Y:S02]  /*1f10*/  F2FP.F16.F32.PACK_AB R42, R42, R45 ;  /* 0x0000002d2a2a723e */ /* 0x000fe400000000ff */
[----:B------:R-:W-:Y:S02]  /*1f20*/  PRMT R35, R24, 0x7610, R35 ;  /* 0x0000761018237816 */ /* 0x000fe40000000023 */
[----:B------:R-:W-:Y:S02]  /*1f30*/  F2FP.F16.F32.PACK_AB R40, RZ, R40 ;  /* 0x00000028ff28723e */ /* 0x000fe400000000ff */
[----:B------:R-:W-:-:S02]  /*1f40*/  PRMT R24, R37, 0x7610, R24 ;  /* 0x0000761025187816 */ /* 0x000fc40000000018 */
[----:B------:R-:W-:Y:S02]  /*1f50*/  PRMT R37, R41, 0x7610, R37 ;  /* 0x0000761029257816 */ /* 0x000fe40000000025 */
[C---:B------:R-:W-:Y:S02]  /*1f60*/  PRMT R7, R4.reuse, 0x7632, R7 ;  /* 0x0000763204077816 */ /* 0x040fe40000000007 */
[----:B------:R-:W-:Y:S02]  /*1f70*/  PRMT R25, R4, 0x7610, R25 ;  /* 0x0000761004197816 */ /* 0x000fe40000000019 */
[----:B------:R-:W-:Y:S02]  /*1f80*/  PRMT R49, R40, 0x7610, R49 ;  /* 0x0000761028317816 */ /* 0x000fe40000000031 */
[C---:B------:R-:W-:Y:S02]  /*1f90*/  PRMT R45, R5.reuse, 0x7632, R45 ;  /* 0x00007632052d7816 */ /* 0x040fe4000000002d */
[----:B------:R-:W-:-:S02]  /*1fa0*/  PRMT R41, R5, 0x7610, R41 ;  /* 0x0000761005297816 */ /* 0x000fc40000000029 */
[C---:B------:R-:W-:Y:S02]  /*1fb0*/  PRMT R6, R42.reuse, 0x7632, R6 ;  /* 0x000076322a067816 */ /* 0x040fe40000000006 */
[----:B------:R-:W-:Y:S01]  /*1fc0*/  PRMT R47, R42, 0x7610, R47 ;  /* 0x000076102a2f7816 */ /* 0x000fe2000000002f */
[----:B------:R-:W-:Y:S06]  /*1fd0*/  BRA `(.L_x_444) ;  /* 0x0000000400787947 */ /* 0x000fec0003800000 */
.L_x_443:
        /* <DEDUP_REMOVED lines=45> */
[----:B-1----:R-:W-:-:S02]  /*22b0*/  FADD.FTZ R50, R45, UR4 ;  /* 0x000000042d327e21 */ /* 0x002fc40008010000 */
[----:B------:R-:W-:-:S05]  /*22c0*/  F2FP.F16.F32.PACK_AB R25, R25, R48 ;  /* 0x000000301919723e */ /* 0x000fca00000000ff */
        /* <DEDUP_REMOVED lines=9> */
[----:B------:R-:W-:Y:S02]  /*2360*/  FMUL.FTZ R43, R4, R37 ;  /* 0x00000025042b7220 */ /* 0x000fe40000410000 */
[----:B------:R-:W-:Y:S02]  /*2370*/  FFMA.FTZ R5, R50, UR6, R5 ;  /* 0x0000000632057c23 */ /* 0x000fe40008010005 */
[----:B------:R-:W1:Y:S01]  /*2380*/  MUFU.RCP R38, R38 ;  /* 0x0000002600267308 */ /* 0x000e620000001000 */
[----:B---3--:R-:W-:Y:S01]  /*2390*/  FMUL.FTZ R45, R42, R45 ;  /* 0x0000002d2a2d7220 */ /* 0x008fe20000410000 */
[-C--:B------:R-:W-:Y:S01]  /*23a0*/  FMUL.FTZ R47, R5, R37.reuse ;  /* 0x00000025052f7220 */ /* 0x080fe20000410000 */
[----:B------:R-:W-:-:S02]  /*23b0*/  FMUL.FTZ R42, R6, R37 ;  /* 0x00000025062a7220 */ /* 0x000fc40000410000 */
        /* <DEDUP_REMOVED lines=24> */
[----:B------:R-:W-:Y:S02]  /*2540*/  PRMT R24, R37, 0x7610, R24 ;  /* 0x0000761025187816 */ /* 0x000fe40000000018 */
[----:B------:R-:W-:-:S02]  /*2550*/  F2FP.F16.F32.PACK_AB R49, RZ, R39 ;  /* 0x00000027ff31723e */ /* 0x000fc400000000ff */
[C---:B------:R-:W-:Y:S02]  /*2560*/  PRMT R39, R41.reuse, 0x7632, R39 ;  /* 0x0000763229277816 */ /* 0x040fe40000000027 */
[----:B------:R-:W-:Y:S02]  /*2570*/  PRMT R37, R41, 0x7610, R37 ;  /* 0x0000761029257816 */ /* 0x000fe40000000025 */
[----:B------:R-:W-:Y:S02]  /*2580*/  PRMT R7, R25, 0x7632, R7 ;  /* 0x0000763219077816 */ /* 0x000fe40000000007 */
[C---:B------:R-:W-:Y:S02]  /*2590*/  PRMT R45, R34.reuse, 0x7632, R45 ;  /* 0x00007632222d7816 */ /* 0x040fe4000000002d */
[----:B------:R-:W-:Y:S02]  /*25a0*/  PRMT R41, R34, 0x7610, R41 ;  /* 0x0000761022297816 */ /* 0x000fe40000000029 */
[----:B------:R-:W-:-:S07]  /*25b0*/  PRMT R6, R47, 0x7632, R6 ;  /* 0x000076322f067816 */ /* 0x000fce0000000006 */
.L_x_444:
[----:B------:R-:W-:-:S05]  /*25c0*/  IADD3 R4, P1, R12, R31, RZ ;  /* 0x0000001f0c047210 */ /* 0x000fca0007f3e0ff */
[----:B------:R-:W-:Y:S01]  /*25d0*/  IMAD.X R5, R13, 0x1, R33, P1 ;  /* 0x000000010d057824 */ /* 0x000fe200008e0621 */
[----:B------:R-:W-:Y:S07]  /*25e0*/  @!P0 BRA `(.L_x_445) ;  /* 0x0000000000708947 */ /* 0x000fee0003800000 */
[----:B------:R-:W-:Y:S02]  /*25f0*/  LOP3.LUT R34, R41, 0xffff, RZ, 0xc0, !PT ;  /* 0x0000ffff29227812 */ /* 0x000fe400078ec0ff */
[----:B------:R-:W-:Y:S02]  /*2600*/  LOP3.LUT R39, R39, 0xffff, RZ, 0xc0, !PT ;  /* 0x0000ffff27277812 */ /* 0x000fe400078ec0ff */
[C---:B------:R-:W-:Y:S02]  /*2610*/  R2UR UR4, R16.reuse ;  /* 0x00000000100472ca */ /* 0x040fe400000e0000 */
[----:B------:R-:W-:Y:S01]  /*2620*/  R2UR UR5, R17 ;  /* 0x00000000110572ca */ /* 0x000fe200000e0000 */
[----:B------:R-:W-:Y:S01]  /*2630*/  IMAD.WIDE.U32 R38, R39, 0x10000, RZ ;  /* 0x0001000027267825 */ /* 0x000fe200078e00ff */
[----:B------:R-:W-:Y:S02]  /*2640*/  LOP3.LUT R40, R43, 0xffff, RZ, 0xc0, !PT ;  /* 0x0000ffff2b287812 */ /* 0x000fe400078ec0ff */
[----:B------:R-:W-:-:S02]  /*2650*/  R2UR UR6, R16 ;  /* 0x00000000100672ca */ /* 0x000fc400000e0000 */
[----:B------:R-:W-:Y:S01]  /*2660*/  R2UR UR7, R17 ;  /* 0x00000000110772ca */ /* 0x000fe200000e0000 */
[----:B------:R-:W-:Y:S01]  /*2670*/  IMAD.WIDE.U32 R40, R40, 0x10000, RZ ;  /* 0x0001000028287825 */ /* 0x000fe200078e00ff */
[----:B------:R-:W-:Y:S02]  /*2680*/  PRMT R31, R35, 0x5410, R24 ;  /* 0x00005410231f7816 */ /* 0x000fe40000000018 */
[----:B------:R-:W-:Y:S01]  /*2690*/  R2UR UR8, R16 ;  /* 0x00000000100872ca */ /* 0x000fe200000e0000 */
[----:B------:R-:W-:Y:S01]  /*26a0*/  IMAD.WIDE.U32 R34, R34, 0x10000, RZ ;  /* 0x0001000022227825 */ /* 0x000fe200078e00ff */
[C---:B------:R-:W-:Y:S02]  /*26b0*/  R2UR UR9, R17.reuse ;  /* 0x00000000110972ca */ /* 0x040fe400000e0000 */
[----:B------:R-:W-:Y:S02]  /*26c0*/  R2UR UR10, R16 ;  /* 0x00000000100a72ca */ /* 0x000fe400000e0000 */
[----:B------:R-:W-:-:S02]  /*26d0*/  R2UR UR11, R17 ;  /* 0x00000000110b72ca */ /* 0x000fc400000e0000 */
        /* <DEDUP_REMOVED lines=13> */
.L_x_445:
        /* <DEDUP_REMOVED lines=53> */
.L_x_446:
[----:B------:R-:W-:-:S05]  /*2b00*/  IMAD R32, R30, 0x4, R32 ;  /* 0x000000041e207824 */ /* 0x000fca00078e0220 */
[----:B------:R-:W-:-:S13]  /*2b10*/  ISETP.GE.AND P1, PT, R32, R29, PT ;  /* 0x0000001d2000720c */ /* 0x000fda0003f26270 */
[----:B------:R-:W-:Y:S05]  /*2b20*/  @!P1 BRA `(.L_x_447) ;  /* 0xffffffe400d49947 */ /* 0x000fea000383ffff */
[----:B------:R-:W-:Y:S05]  /*2b30*/  EXIT ;  /* 0x000000000000794d */ /* 0x000fea0003800000 */
        .type           $_Z25multi_tensor_apply_kernelI18TensorListMetadataILi5EE25DistAdamCapturableFunctorIN3c104HalfEfS4_EJPfffPiifS6_10adamMode_tfEEvlPViT_T0_DpT1_$__internal_accurate_pow,@function
        .size           $_Z25multi_tensor_apply_kernelI18TensorListMetadataILi5EE25DistAdamCapturableFunctorIN3c104HalfEfS4_EJPfffPiifS6_10adamMode_tfEEvlPViT_T0_DpT1_$__internal_accurate_pow,(.L_x_943 - $_Z25multi_tensor_apply_kernelI18TensorListMetadataILi5EE25DistAdamCapturableFunctorIN3c104HalfEfS4_EJPfffPiifS6_10adamMode_tfEEvlPViT_T0_DpT1_$__internal_accurate_pow)
$_Z25multi_tensor_apply_kernelI18TensorListMetadataILi5EE25DistAdamCapturableFunctorIN3c104HalfEfS4_EJPfffPiifS6_10adamMode_tfEEvlPViT_T0_DpT1_$__internal_accurate_pow:
        /* <DEDUP_REMOVED lines=172> */
.L_x_448:
[----:B------:R-:W-:Y:S01]  /*3600*/  DSETP.NEU.AND P1, PT, |R18|, +INF , PT ;  /* 0x7ff000001200742a */ /* 0x000fe20003f2d200 */
[----:B------:R-:W-:Y:S01]  /*3610*/  IMAD.MOV.U32 R7, RZ, RZ, 0x0 ;  /* 0x00000000ff077424 */ /* 0x000fe200078e00ff */
[----:B------:R-:W-:-:S12]  /*3620*/  DADD R8, R10, R8 ;  /* 0x000000000a087229 */ /* 0x000fd80000000008 */
[----:B------:R-:W-:Y:S01]  /*3630*/  @P1 DFMA R18, R8, R18, R18 ;  /* 0x000000120812122b */ /* 0x000fe20000000012 */
[----:B------:R-:W-:Y:S10]  /*3640*/  RET.REL.NODEC R6 `(_Z25multi_tensor_apply_kernelI18TensorListMetadataILi5EE25DistAdamCapturableFunctorIN3c104HalfEfS4_EJPfffPiifS6_10adamMode_tfEEvlPViT_T0_DpT1_) ;  /* 0xffffffc8066c7950 */ /* 0x000ff40003c3ffff */
.L_x_449:
        /* <DEDUP_REMOVED lines=11> */
.L_x_943:


//--------------------- .text._Z25multi_tensor_apply_kernelI18TensorListMetadataILi5EE25DistAdamCapturableFunctorIN3c104HalfEffEJPfffPiifS6_10adamMode_tfEEvlPViT_T0_DpT1_ --------------------------
	.section	.text._Z25multi_tensor_apply_kernelI18TensorListMetadataILi5EE25DistAdamCapturableFunctorIN3c104HalfEffEJPfffPiifS6_10adamMode_tfEEvlPViT_T0_DpT1_,"ax",@progbits
	.align	128
        .global         _Z25multi_tensor_apply_kernelI18TensorListMetadataILi5EE25DistAdamCapturableFunctorIN3c104HalfEffEJPfffPiifS6_10adamMode_tfEEvlPViT_T0_DpT1_
        .type           _Z25multi_tensor_apply_kernelI18TensorListMetadataILi5EE25DistAdamCapturableFunctorIN3c104HalfEffEJPfffPiifS6_10adamMode_tfEEvlPViT_T0_DpT1_,@function
        .size           _Z25multi_tensor_apply_kernelI18TensorListMetadataILi5EE25DistAdamCapturableFunctorIN3c104HalfEffEJPfffPiifS6_10adamMode_tfEEvlPViT_T0_DpT1_,(.L_x_944 - _Z25multi_tensor_apply_kernelI18TensorListMetadataILi5EE25DistAdamCapturableFunctorIN3c104HalfEffEJPfffPiifS6_10adamMode_tfEEvlPViT_T0_DpT1_)
        .other          _Z25multi_tensor_apply_kernelI18TensorListMetadataILi5EE25DistAdamCapturableFunctorIN3c104HalfEffEJPfffPiifS6_10adamMode_tfEEvlPViT_T0_DpT1_,@"STO_CUDA_ENTRY STV_DEFAULT"
_Z25multi_tensor_apply_kernelI18TensorListMetadataILi5EE25DistAdamCapturableFunctorIN3c104HalfEffEJPfffPiifS6_10adamMode_tfEEvlPViT_T0_DpT1_:
.text._Z25multi_tensor_apply_kernelI18TensorListMetadataILi5EE25DistAdamCapturableFunctorIN3c104HalfEffEJPfffPiifS6_10adamMode_tfEEvlPViT_T0_DpT1_:
        /* <DEDUP_REMOVED lines=21> */
.L_x_450:
        /* <DEDUP_REMOVED lines=20> */
.L_x_451:
        /* <DEDUP_REMOVED lines=20> */
.L_x_452:
        /* <DEDUP_REMOVED lines=21> */
.L_x_453:
        /* <DEDUP_REMOVED lines=32> */
[----:B0-----:R-:W-:Y:S05]  /*0720*/  CALL.REL.NOINC `($_Z25multi_tensor_apply_kernelI18TensorListMetadataILi5EE25DistAdamCapturableFunctorIN3c104HalfEffEJPfffPiifS6_10adamMode_tfEEvlPViT_T0_DpT1_$__internal_accurate_pow) ;  /* 0x0000002400207944 */ /* 0x001fea0003c00000 */
        /* <DEDUP_REMOVED lines=22> */
.L_x_455:
[----:B------:R-:W-:Y:S01]  /*0890*/  ISETP.GE.AND P2, PT, R3, RZ, PT ;  /* 0x000000ff0300720c */ /* 0x000fe20003f46270 */
[----:B------:R-:W-:Y:S01]  /*08a0*/  DSETP.NEU.AND P1, PT, |R2|, 0.5, !P0 ;  /* 0x3fe000000200742a */ /* 0x000fe2000472d200 */
[----:B------:R-:W-:-:S05]  /*08b0*/  IMAD.MOV.U32 R4, RZ, RZ, RZ ;  /* 0x000000ffff047224 */ /* 0x000fca00078e00ff */
[----:B0-----:R-:W-:-:S06]  /*08c0*/  SEL R5, R9, RZ, P1 ;  /* 0x000000ff09057207 */ /* 0x001fcc0000800000 */
[----:B------:R-:W-:-:S07]  /*08d0*/  @!P2 LOP3.LUT R5, R5, 0x7ff00000, RZ, 0xfc, !PT ;  /* 0x7ff000000505a812 */ /* 0x000fce00078efcff */
.L_x_456:
        /* <DEDUP_REMOVED lines=17> */
.L_x_459:
        /* <DEDUP_REMOVED lines=10> */
.L_x_458:
[----:B------:R-:W-:-:S11]  /*0a90*/  DADD R4, R2, R8 ;  /* 0x0000000002047229 */ /* 0x000fd60000000008 */
.L_x_457:
        /* <DEDUP_REMOVED lines=9> */
[----:B------:R-:W-:Y:S05]  /*0b30*/  CALL.REL.NOINC `($_Z25multi_tensor_apply_kernelI18TensorListMetadataILi5EE25DistAdamCapturableFunctorIN3c104HalfEffEJPfffPiifS6_10adamMode_tfEEvlPViT_T0_DpT1_$__internal_accurate_pow) ;  /* 0x00000020001c7944 */ /* 0x000fea0003c00000 */
        /* <DEDUP_REMOVED lines=19> */
.L_x_460:
[----:B------:R-:W-:Y:S01]  /*0c70*/  ISETP.GE.AND P1, PT, R3, RZ, PT ;  /* 0x000000ff0300720c */ /* 0x000fe20003f26270 */
[----:B------:R-:W-:Y:S01]  /*0c80*/  DSETP.NEU.AND P0, PT, |R2|, 0.5, !P0 ;  /* 0x3fe000000200742a */ /* 0x000fe2000470d200 */
[----:B------:R-:W-:-:S05]  /*0c90*/  IMAD.MOV.U32 R6, RZ, RZ, RZ ;  /* 0x000000ffff067224 */ /* 0x000fca00078e00ff */
[----:B0-----:R-:W-:Y:S02]  /*0ca0*/  SEL R7, R11, RZ, P0 ;  /* 0x000000ff0b077207 */ /* 0x001fe40000000000 */
[----:B------:R-:W-:-:S04]  /*0cb0*/  SEL R24, RZ, 0x1, !P0 ;  /* 0x00000001ff187807 */ /* 0x000fc80004000000 */
[----:B------:R-:W-:-:S07]  /*0cc0*/  @!P1 LOP3.LUT R7, R7, 0x7ff00000, RZ, 0xfc, !PT ;  /* 0x7ff0000007079812 */ /* 0x000fce00078efcff */
.L_x_461:
        /* <DEDUP_REMOVED lines=17> */
.L_x_464:
        /* <DEDUP_REMOVED lines=11> */
.L_x_463:
[----:B------:R-:W-:-:S11]  /*0e90*/  DADD R6, R2, R10 ;  /* 0x0000000002067229 */ /* 0x000fd6000000000a */
.L_x_462:
        /* <DEDUP_REMOVED lines=17> */
.L_x_454:
        /* <DEDUP_REMOVED lines=39> */
.L_x_465:
[----:B------:R-:W3:Y:S02]  /*1220*/  S2R R32, SR_TID.X ;  /* 0x0000000000207919 */ /* 0x000ee40000002100 */
[----:B---3--:R-:W-:-:S05]  /*1230*/  IMAD.SHL.U32 R32, R32, 0x4, RZ ;  /* 0x0000000420207824 */ /* 0x008fca00078e00ff */
[----:B------:R-:W-:-:S13]  /*1240*/  ISETP.GE.AND P0, PT, R32, R29, PT ;  /* 0x0000001d2000720c */ /* 0x000fda0003f06270 */
[----:B------:R-:W-:Y:S05]  /*1250*/  @P0 EXIT ;  /* 0x000000000000094d */ /* 0x000fea0003800000 */
[----:B------:R-:W3:Y:S01]  /*1260*/  LDC R30, c[0x0][RZ] ;  /* 0x00000000ff1e7b82 */ /* 0x000ee20000000800 */
[----:B------:R-:W-:-:S04]  /*1270*/  PRMT R2, R2, 0x9910, RZ ;  /* 0x0000991002027816 */ /* 0x000fc800000000ff */
[----:B------:R-:W-:-:S13]  /*1280*/  ISETP.NE.AND P0, PT, R2, RZ, PT ;  /* 0x000000ff0200720c */ /* 0x000fda0003f05270 */
.L_x_471:
        /* <DEDUP_REMOVED lines=17> */
[----:B------:R-:W-:Y:S01]  /*13a0*/  IMAD.X R3, R19, 0x1, R7, P1 ;  /* 0x0000000113037824 */ /* 0x000fe200008e0607 */
[----:B------:R-:W3:Y:S05]  /*13b0*/  @P0 LDG.E.64 R38, desc[UR6][R8.64] ;  /* 0x0000000608260981 */ /* 0x000eea000c1e1b00 */
[----:B------:R-:W3:Y:S01]  /*13c0*/  @P0 LDG.E.64 R42, desc[UR8][R2.64] ;  /* 0x00000008022a0981 */ /* 0x000ee2000c1e1b00 */
[C---:B------:R-:W-:Y:S01]  /*13d0*/  SHF.L.U64.HI R31, R33.reuse, 0x2, R6 ;  /* 0x00000002211f7819 */ /* 0x040fe20000010206 */
[----:B------:R-:W-:-:S05]  /*13e0*/  IMAD.SHL.U32 R33, R33, 0x4, RZ ;  /* 0x0000000421217824 */ /* 0x000fca00078e00ff */
[----:B--2---:R-:W-:-:S05]  /*13f0*/  IADD3 R24, P1, R14, R33, RZ ;  /* 0x000000210e187210 */ /* 0x004fca0007f3e0ff */
[----:B------:R-:W-:Y:S01]  /*1400*/  IMAD.X R25, R15, 0x1, R31, P1 ;  /* 0x000000010f197824 */ /* 0x000fe200008e061f */
        /* <DEDUP_REMOVED lines=83> */
.L_x_466:
        /* <DEDUP_REMOVED lines=70> */
[----:B----4-:R-:W-:Y:S01]  /*1da0*/  FMUL.FTZ R44, R44, R45 ;  /* 0x0000002d2c2c7220 */ /* 0x010fe20000410000 */
[----:B------:R-:W-:-:S03]  /*1db0*/  FMUL.FTZ R46, R42, R37 ;  /* 0x000000252a2e7220 */ /* 0x000fc60000410000 */
[----:B------:R-:W-:Y:S01]  /*1dc0*/  FFMA.FTZ R37, R41, UR5, R44 ;  /* 0x0000000529257c23 */ /* 0x000fe2000801002c */
[----:B-----5:R-:W-:Y:S01]  /*1dd0*/  FMUL.FTZ R44, R24, R25 ;  /* 0x00000019182c7220 */ /* 0x020fe20000410000 */
[----:B-1----:R-:W-:Y:S02]  /*1de0*/  FMUL.FTZ R47, R48, R47 ;  /* 0x0000002f302f7220 */ /* 0x002fe40000410000 */
[----:B------:R-:W-:Y:S02]  /*1df0*/  FMUL.FTZ R37, R24, R37 ;  /* 0x0000002518257220 */ /* 0x000fe40000410000 */
[----:B------:R-:W-:-:S03]  /*1e00*/  FFMA.FTZ R47, R36, UR5, R47 ;  /* 0x00000005242f7c23 */ /* 0x000fc6000801002f */
[----:B------:R-:W-:Y:S01]  /*1e10*/  F2FP.F16.F32.PACK_AB R37, RZ, R37 ;  /* 0x00000025ff25723e */ /* 0x000fe200000000ff */
[----:B0-----:R-:W-:Y:S01]  /*1e20*/  FMUL.FTZ R39, R46, R39 ;  /* 0x000000272e277220 */ /* 0x001fe20000410000 */
[----:B------:R-:W-:-:S03]  /*1e30*/  FMUL.FTZ R46, R24, R47 ;  /* 0x0000002f182e7220 */ /* 0x000fc60000410000 */
[----:B------:R-:W-:Y:S02]  /*1e40*/  FFMA.FTZ R39, R40, UR5, R39 ;  /* 0x0000000528277c23 */ /* 0x000fe40008010027 */
[----:B------:R-:W-:Y:S02]  /*1e50*/  F2FP.F16.F32.PACK_AB R7, R46, R7 ;  /* 0x000000072e07723e */ /* 0x000fe400000000ff */
[----:B------:R-:W-:Y:S01]  /*1e60*/  FMUL.FTZ R24, R24, R39 ;  /* 0x0000002718187220 */ /* 0x000fe20000410000 */
[----:B------:R-:W-:Y:S01]  /*1e70*/  F2FP.F16.F32.PACK_AB R39, R44, R43 ;  /* 0x0000002b2c27723e */ /* 0x000fe200000000ff */
[----:B------:R-:W-:Y:S02]  /*1e80*/  HADD2.F32 R44, -RZ, R37.H0_H0 ;  /* 0x20000025ff2c7230 */ /* 0x000fe40000004100 */
[----:B------:R-:W-:Y:S01]  /*1e90*/  HADD2.F32 R37, -RZ, R7.H1_H1 ;  /* 0x30000007ff257230 */ /* 0x000fe20000004100 */
[----:B------:R-:W-:Y:S01]  /*1ea0*/  F2FP.F16.F32.PACK_AB R24, R24, R35 ;  /* 0x000000231818723e */ /* 0x000fe200000000ff */
[----:B------:R-:W-:-:S02]  /*1eb0*/  HADD2.F32 R35, -RZ, R39.H1_H1 ;  /* 0x30000027ff237230 */ /* 0x000fc40000004100 */
[----:B------:R-:W-:Y:S01]  /*1ec0*/  FADD.FTZ R25, R41, -R44 ;  /* 0x8000002c29197221 */ /* 0x000fe20000010000 */
[----:B------:R-:W-:Y:S01]  /*1ed0*/  PRMT R41, R7, 0x7610, R41 ;  /* 0x0000761007297816 */ /* 0x000fe20000000029 */
[----:B------:R-:W-:Y:S01]  /*1ee0*/  FADD.FTZ R47, R36, -R37 ;  /* 0x80000025242f7221 */ /* 0x000fe20000010000 */
[----:B------:R-:W-:Y:S02]  /*1ef0*/  HADD2.F32 R43, -RZ, R24.H1_H1 ;  /* 0x30000018ff2b7230 */ /* 0x000fe40000004100 */
[----:B------:R-:W-:Y:S01]  /*1f00*/  FADD.FTZ R5, R34, -R35 ;  /* 0x8000002322057221 */ /* 0x000fe20000010000 */
[----:B------:R-:W-:Y:S02]  /*1f10*/  F2FP.F16.F32.PACK_AB R25, R38, R25 ;  /* 0x000000192619723e */ /* 0x000fe400000000ff */
[----:B------:R-:W-:Y:S01]  /*1f20*/  F2FP.F16.F32.PACK_AB R42, R42, R47 ;  /* 0x0000002f2a2a723e */ /* 0x000fe200000000ff */
[----:B------:R-:W-:Y:S01]  /*1f30*/  FADD.FTZ R43, R40, -R43 ;  /* 0x8000002b282b7221 */ /* 0x000fe20000010000 */
[----:B------:R-:W-:-:S02]  /*1f40*/  F2FP.F16.F32.PACK_AB R5, R6, R5 ;  /* 0x000000050605723e */ /* 0x000fc400000000ff */
[C---:B------:R-:W-:Y:S02]  /*1f50*/  PRMT R35, R4.reuse, 0x7632, R35 ;  /* 0x0000763204237816 */ /* 0x040fe40000000023 */
[----:B------:R-:W-:Y:S02]  /*1f60*/  F2FP.F16.F32.PACK_AB R38, RZ, R43 ;  /* 0x0000002bff26723e */ /* 0x000fe400000000ff */
[----:B------:R-:W-:Y:S02]  /*1f70*/  PRMT R37, R4, 0x7610, R37 ;  /* 0x0000761004257816 */ /* 0x000fe40000000025 */
[----:B------:R-:W-:Y:S02]  /*1f80*/  PRMT R34, R24, 0x7610, R34 ;  /* 0x0000761018227816 */ /* 0x000fe40000000022 */
[C---:B------:R-:W-:Y:S02]  /*1f90*/  PRMT R45, R25.reuse, 0x7632, R45 ;  /* 0x00007632192d7816 */ /* 0x040fe4000000002d */
[----:B------:R-:W-:-:S02]  /*1fa0*/  PRMT R43, R25, 0x7610, R43 ;  /* 0x00007610192b7816 */ /* 0x000fc4000000002b */
[C---:B------:R-:W-:Y:S02]  /*1fb0*/  PRMT R49, R5.reuse, 0x7632, R49 ;  /* 0x0000763205317816 */ /* 0x040fe40000000031 */
[----:B------:R-:W-:Y:S02]  /*1fc0*/  PRMT R47, R5, 0x7610, R47 ;  /* 0x00007610052f7816 */ /* 0x000fe4000000002f */
[C---:B------:R-:W-:Y:S02]  /*1fd0*/  PRMT R36, R42.reuse, 0x7632, R36 ;  /* 0x000076322a247816 */ /* 0x040fe40000000024 */
[----:B------:R-:W-:Y:S01]  /*1fe0*/  PRMT R51, R42, 0x7610, R51 ;  /* 0x000076102a337816 */ /* 0x000fe20000000033 */
[----:B------:R-:W-:Y:S06]  /*1ff0*/  BRA `(.L_x_468) ;  /* 0x00000004007c7947 */ /* 0x000fec0003800000 */
.L_x_467:
        /* <DEDUP_REMOVED lines=65> */
[----:B------:R-:W-:Y:S01]  /*2410*/  F2FP.F16.F32.PACK_AB R45, RZ, R45 ;  /* 0x0000002dff2d723e */ /* 0x000fe200000000ff */
[----:B-1----:R-:W-:-:S04]  /*2420*/  FMUL.FTZ R47, R47, R38 ;  /* 0x000000262f2f7220 */ /* 0x002fc80000410000 */
[----:B------:R-:W-:Y:S01]  /*2430*/  FMUL.FTZ R38, R24, R47 ;  /* 0x0000002f18267220 */ /* 0x000fe20000410000 */
[----:B--2---:R-:W-:Y:S01]  /*2440*/  FMUL.FTZ R37, R42, R39 ;  /* 0x000000272a257220 */ /* 0x004fe20000410000 */
[----:B------:R-:W-:-:S03]  /*2450*/  FMUL.FTZ R39, R24, R43 ;  /* 0x0000002b18277220 */ /* 0x000fc60000410000 */
[----:B------:R-:W-:Y:S01]  /*2460*/  F2FP.F16.F32.PACK_AB R7, R38, R7 ;  /* 0x000000072607723e */ /* 0x000fe200000000ff */
[----:B------:R-:W-:Y:S02]  /*2470*/  HADD2.F32 R38, -RZ, R45.H0_H0 ;  /* 0x2000002dff267230 */ /* 0x000fe40000004100 */
[----:B------:R-:W-:Y:S01]  /*2480*/  FMUL.FTZ R24, R24, R37 ;  /* 0x0000002518187220 */ /* 0x000fe20000410000 */
[----:B------:R-:W-:Y:S01]  /*2490*/  F2FP.F16.F32.PACK_AB R39, R39, R44 ;  /* 0x0000002c2727723e */ /* 0x000fe200000000ff */
[----:B------:R-:W-:Y:S02]  /*24a0*/  HADD2.F32 R37, -RZ, R7.H1_H1 ;  /* 0x30000007ff257230 */ /* 0x000fe40000004100 */
[----:B------:R-:W-:Y:S01]  /*24b0*/  FADD.FTZ R43, R41, -R38 ;  /* 0x80000026292b7221 */ /* 0x000fe20000010000 */
[----:B------:R-:W-:Y:S01]  /*24c0*/  F2FP.F16.F32.PACK_AB R24, R24, R35 ;  /* 0x000000231818723e */ /* 0x000fe200000000ff */
[----:B------:R-:W-:Y:S02]  /*24d0*/  HADD2.F32 R35, -RZ, R39.H1_H1 ;  /* 0x30000027ff237230 */ /* 0x000fe40000004100 */
[--C-:B------:R-:W-:Y:S01]  /*24e0*/  FADD.FTZ R25, R36, -R37.reuse ;  /* 0x8000002524197221 */ /* 0x100fe20000010000 */
[----:B------:R-:W-:Y:S01]  /*24f0*/  F2FP.F16.F32.PACK_AB R43, R4, R43 ;  /* 0x0000002b042b723e */ /* 0x000fe200000000ff */
[----:B------:R-:W-:Y:S01]  /*2500*/  HADD2.F32 R45, -RZ, R24.H1_H1 ;  /* 0x30000018ff2d7230 */ /* 0x000fe20000004100 */
[----:B------:R-:W-:Y:S01]  /*2510*/  PRMT R37, R48, 0x7610, R37 ;  /* 0x0000761030257816 */ /* 0x000fe20000000025 */
[----:B------:R-:W-:Y:S01]  /*2520*/  FADD.FTZ R38, R34, -R35 ;  /* 0x8000002322267221 */ /* 0x000fe20000010000 */
[----:B------:R-:W-:-:S02]  /*2530*/  F2FP.F16.F32.PACK_AB R25, R6, R25 ;  /* 0x000000190619723e */ /* 0x000fc400000000ff */
[----:B------:R-:W-:Y:S01]  /*2540*/  FADD.FTZ R45, R40, -R45 ;  /* 0x8000002d282d7221 */ /* 0x000fe20000010000 */
[----:B------:R-:W-:Y:S02]  /*2550*/  PRMT R35, R48, 0x7632, R35 ;  /* 0x0000763230237816 */ /* 0x000fe40000000023 */
[----:B------:R-:W-:Y:S02]  /*2560*/  F2FP.F16.F32.PACK_AB R5, R5, R38 ;  /* 0x000000260505723e */ /* 0x000fe400000000ff */
[----:B------:R-:W-:Y:S02]  /*2570*/  F2FP.F16.F32.PACK_AB R38, RZ, R45 ;  /* 0x0000002dff26723e */ /* 0x000fe400000000ff */
[----:B------:R-:W-:Y:S02]  /*2580*/  PRMT R41, R7, 0x7610, R41 ;  /* 0x0000761007297816 */ /* 0x000fe40000000029 */
[----:B------:R-:W-:Y:S02]  /*2590*/  PRMT R34, R24, 0x7610, R34 ;  /* 0x0000761018227816 */ /* 0x000fe40000000022 */
[----:B------:R-:W-:-:S02]  /*25a0*/  PRMT R45, R43, 0x7632, R45 ;  /* 0x000076322b2d7816 */ /* 0x000fc4000000002d */
[C---:B------:R-:W-:Y:S02]  /*25b0*/  PRMT R49, R5.reuse, 0x7632, R49 ;  /* 0x0000763205317816 */ /* 0x040fe40000000031 */
[----:B------:R-:W-:Y:S02]  /*25c0*/  PRMT R47, R5, 0x7610, R47 ;  /* 0x00007610052f7816 */ /* 0x000fe4000000002f */
[C---:B------:R-:W-:Y:S02]  /*25d0*/  PRMT R36, R25.reuse, 0x7632, R36 ;  /* 0x0000763219247816 */ /* 0x040fe40000000024 */
[----:B------:R-:W-:-:S07]  /*25e0*/  PRMT R51, R25, 0x7610, R51 ;  /* 0x0000761019337816 */ /* 0x000fce0000000033 */
.L_x_468:
[----:B------:R-:W-:Y:S01]  /*25f0*/  IADD3 R24, P1, R12, R33, RZ ;  /* 0x000000210c187210 */ /* 0x000fe20007f3e0ff */
[----:B------:R-:W-:Y:S02]  /*2600*/  HADD2.F32 R4, -RZ, R43.H0_H0 ;  /* 0x2000002bff047230 */ /* 0x000fe40000004100 */
[----:B------:R-:W-:Y:S02]  /*2610*/  HADD2.F32 R5, -RZ, R47.H0_H0 ;  /* 0x2000002fff057230 */ /* 0x000fe40000004100 */
[----:B------:R-:W-:Y:S02]  /*2620*/  IMAD.X R25, R13, 0x1, R31, P1 ;  /* 0x000000010d197824 */ /* 0x000fe400008e061f */
[----:B------:R-:W-:Y:S02]  /*2630*/  HADD2.F32 R6, -RZ, R51.H0_H0 ;  /* 0x20000033ff067230 */ /* 0x000fe40000004100 */
[----:B------:R-:W-:Y:S01]  /*2640*/  HADD2.F32 R7, -RZ, R38.H0_H0 ;  /* 0x20000026ff077230 */ /* 0x000fe20000004100 */
[----:B------:R-:W-:Y:S06]  /*2650*/  @!P0 BRA `(.L_x_469) ;  /* 0x0000000000708947 */ /* 0x000fec0003800000 */
[----:B------:R-:W-:Y:S02]  /*2660*/  LOP3.LUT R40, R47, 0xffff, RZ, 0xc0, !PT ;  /* 0x0000ffff2f287812 */ /* 0x000fe400078ec0ff */
[----:B------:R-:W-:Y:S02]  /*2670*/  LOP3.LUT R45, R45, 0xffff, RZ, 0xc0, !PT ;  /* 0x0000ffff2d2d7812 */ /* 0x000fe400078ec0ff */
[C---:B------:R-:W-:Y:S02]  /*2680*/  R2UR UR4, R16.reuse ;  /* 0x00000000100472ca */ /* 0x040fe400000e0000 */
[----:B------:R-:W-:Y:S01]  /*2690*/  R2UR UR5, R17 ;  /* 0x00000000110572ca */ /* 0x000fe200000e0000 */
[----:B------:R-:W-:Y:S01]  /*26a0*/  IMAD.WIDE.U32 R44, R45, 0x10000, RZ ;  /* 0x000100002d2c7825 */ /* 0x000fe200078e00ff */
[----:B------:R-:W-:Y:S02]  /*26b0*/  LOP3.LUT R39, R39, 0xffff, RZ, 0xc0, !PT ;  /* 0x0000ffff27277812 */ /* 0x000fe400078ec0ff */
[----:B------:R-:W-:-:S02]  /*26c0*/  R2UR UR6, R16 ;  /* 0x00000000100672ca */ /* 0x000fc400000e0000 */
[----:B------:R-:W-:Y:S02]  /*26d0*/  R2UR UR7, R17 ;  /* 0x00000000110772ca */ /* 0x000fe400000e0000 */
[----:B------:R-:W-:Y:S01]  /*26e0*/  PRMT R31, R41, 0x5410, R34 ;  /* 0x00005410291f7816 */ /* 0x000fe20000000022 */
[----:B------:R-:W-:Y:S01]  /*26f0*/  IMAD.WIDE.U32 R40, R40, 0x10000, RZ ;  /* 0x0001000028287825 */ /* 0x000fe200078e00ff */
[C---:B------:R-:W-:Y:S02]  /*2700*/  R2UR UR8, R16.reuse ;  /* 0x00000000100872ca */ /* 0x040fe400000e0000 */
[C---:B------:R-:W-:Y:S02]  /*2710*/  R2UR UR9, R17.reuse ;  /* 0x00000000110972ca */ /* 0x040fe400000e0000 */
[----:B------:R-:W-:Y:S02]  /*2720*/  R2UR UR10, R16 ;  /* 0x00000000100a72ca */ /* 0x000fe400000e0000 */
[----:B------:R-:W-:-:S02]  /*2730*/  R2UR UR11, R17 ;  /* 0x00000000110b72ca */ /* 0x000fc400000e0000 */
[----:B------:R-:W-:Y:S01]  /*2740*/  PRMT R51, R51, 0x5410, R38 ;  /* 0x0000541033337816 */ /* 0x000fe20000000026 */
[----:B------:R-:W-:Y:S01]  /*2750*/  IMAD.WIDE.U32 R38, R39, 0x10000, RZ ;  /* 0x0001000027267825 */ /* 0x000fe200078e00ff */
        /* <DEDUP_REMOVED lines=12> */
.L_x_469:
        /* <DEDUP_REMOVED lines=53> */
.L_x_470:
[----:B------:R-:W-:-:S05]  /*2b70*/  IMAD R32, R30, 0x4, R32 ;  /* 0x000000041e207824 */ /* 0x000fca00078e0220 */
[----:B------:R-:W-:-:S13]  /*2b80*/  ISETP.GE.AND P1, PT, R32, R29, PT ;  /* 0x0000001d2000720c */ /* 0x000fda0003f26270 */
[----:B------:R-:W-:Y:S05]  /*2b90*/  @!P1 BRA `(.L_x_471) ;  /* 0xffffffe400bc9947 */ /* 0x000fea000383ffff */
[----:B------:R-:W-:Y:S05]  /*2ba0*/  EXIT ;  /* 0x000000000000794d */ /* 0x000fea0003800000 */
        .type           $_Z25multi_tensor_apply_kernelI18TensorListMetadataILi5EE25DistAdamCapturableFunctorIN3c104HalfEffEJPfffPiifS6_10adamMode_tfEEvlPViT_T0_DpT1_$__internal_accurate_pow,@function
        .size           $_Z25multi_tensor_apply_kernelI18TensorListMetadataILi5EE25DistAdamCapturableFunctorIN3c104HalfEffEJPfffPiifS6_10adamMode_tfEEvlPViT_T0_DpT1_$__internal_accurate_pow,(.L_x_944 - $_Z25multi_tensor_apply_kernelI18TensorListMetadataILi5EE25DistAdamCapturableFunctorIN3c104HalfEffEJPfffPiifS6_10adamMode_tfEEvlPViT_T0_DpT1_$__internal_accurate_pow)
$_Z25multi_tensor_apply_kernelI18TensorListMetadataILi5EE25DistAdamCapturableFunctorIN3c104HalfEffEJPfffPiifS6_10adamMode_tfEEvlPViT_T0_DpT1_$__internal_accurate_pow:
        /* <DEDUP_REMOVED lines=172> */
.L_x_472:
[----:B------:R-:W-:Y:S01]  /*3670*/  DSETP.NEU.AND P1, PT, |R18|, +INF , PT ;  /* 0x7ff000001200742a */ /* 0x000fe20003f2d200 */
[----:B------:R-:W-:Y:S01]  /*3680*/  IMAD.MOV.U32 R7, RZ, RZ, 0x0 ;  /* 0x00000000ff077424 */ /* 0x000fe200078e00ff */
[----:B------:R-:W-:-:S12]  /*3690*/  DADD R8, R10, R8 ;  /* 0x000000000a087229 */ /* 0x000fd80000000008 */
[----:B------:R-:W-:Y:S01]  /*36a0*/  @P1 DFMA R18, R8, R18, R18 ;  /* 0x000000120812122b */ /* 0x000fe20000000012 */
[----:B------:R-:W-:Y:S10]  /*36b0*/  RET.REL.NODEC R6 `(_Z25multi_tensor_apply_kernelI18TensorListMetadataILi5EE25DistAdamCapturableFunctorIN3c104HalfEffEJPfffPiifS6_10adamMode_tfEEvlPViT_T0_DpT1_) ;  /* 0xffffffc806507950 */ /* 0x000ff40003c3ffff */
.L_x_473:
        /* <DEDUP_REMOVED lines=12> */
.L_x_944:


//--------------------- .text._Z25multi_tensor_apply_kernelI18TensorListMetadataILi5EE25DistAdamCapturableFunctorIfN3c108BFloat16ES4_EJPfffPiifS6_10adamMode_tfEEvlPViT_T0_DpT1_ --------------------------
	.section	.text._Z25multi_tensor_apply_kernelI18TensorListMetadataILi5EE25DistAdamCapturableFunctorIfN3c108BFloat16ES4_EJPfffPiifS6_10adamMode_tfEEvlPViT_T0_DpT1_,"ax",@progbits
	.align	128
        .global         _Z25multi_tensor_apply_kernelI18TensorListMetadataILi5EE25DistAdamCapturableFunctorIfN3c108BFloat16ES4_EJPfffPiifS6_10adamMode_tfEEvlPViT_T0_DpT1_
        .type           _Z25multi_tensor_apply_kernelI18TensorListMetadataILi5EE25DistAdamCapturableFunctorIfN3c108BFloat16ES4_EJPfffPiifS6_10adamMode_tfEEvlPViT_T0_DpT1_,@function
        .size           _Z25multi_tensor_apply_kernelI18TensorListMetadataILi5EE25DistAdamCapturableFunctorIfN3c108BFloat16ES4_EJPfffPiifS6_10adamMode_tfEEvlPViT_T0_DpT1_,(.L_x_945 - _Z25multi_tensor_apply_kernelI18TensorListMetadataILi5EE25DistAdamCapturableFunctorIfN3c108BFloat16ES4_EJPfffPiifS6_10adamMode_tfEEvlPViT_T0_DpT1_)
        .other          _Z25multi_tensor_apply_kernelI18TensorListMetadataILi5EE25DistAdamCapturableFunctorIfN3c108BFloat16ES4_EJPfffPiifS6_10adamMode_tfEEvlPViT_T0_DpT1_,@"STO_CUDA_ENTRY STV_DEFAULT"
_Z25multi_tensor_apply_kernelI18TensorListMetadataILi5EE25DistAdamCapturableFunctorIfN3c108BFloat16ES4_EJPfffPiifS6_10adamMode_tfEEvlPViT_T0_DpT1_:
.text._Z25multi_tensor_apply_kernelI18TensorListMetadataILi5EE25DistAdamCapturableFunctorIfN3c108BFloat16ES4_EJPfffPiifS6_10adamMode_tfEEvlPViT_T0_DpT1_:
        /* <DEDUP_REMOVED lines=21> */
.L_x_474:
        /* <DEDUP_REMOVED lines=11> */
[----:B------:R-:W-:Y:S01]  /*0200*/  MOV R10, UR6 ;  /* 0x00000006000a7c02 */ /* 0x000fe20008000f00 */
        /* <DEDUP_REMOVED lines=8> */
.L_x_475:
        /* <DEDUP_REMOVED lines=11> */
[----:B------:R-:W-:Y:S01]  /*0340*/  HFMA2.MMA R13, -RZ, RZ, 0, 0 ;  /* 0x00000000ff0d7435 */ /* 0x000fe200000001ff */
[----:B------:R-:W-:Y:S02]  /*0350*/  IMAD.U32 R6, RZ, RZ, UR4 ;  /* 0x00000004ff067e24 */ /* 0x000fe4000f8e00ff */
[----:B------:R-:W-:-:S02]  /*0360*/  IMAD.U32 R7, RZ, RZ, UR5 ;  /* 0x00000005ff077e24 */ /* 0x000fc4000f8e00ff */
[----:B------:R-:W-:Y:S02]  /*0370*/  IMAD.U32 R10, RZ, RZ, UR6 ;  /* 0x00000006ff0a7e24 */ /* 0x000fe4000f8e00ff */
[----:B------:R-:W-:Y:S02]  /*0380*/  IMAD.U32 R11, RZ, RZ, UR7 ;  /* 0x00000007ff0b7e24 */ /* 0x000fe4000f8e00ff */
[----:B------:R-:W-:Y:S02]  /*0390*/  IMAD.MOV.U32 R8, RZ, RZ, 0xdc ;  /* 0x000000dcff087424 */ /* 0x000fe400078e00ff */
[----:B-1----:R-:W-:-:S07]  /*03a0*/  IMAD.MOV.U32 R12, RZ, RZ, 0x1 ;  /* 0x00000001ff0c7424 */ /* 0x002fce00078e00ff */
[----:B------:R-:W-:-:S07]  /*03b0*/  LEPC R20, `(.L_x_476) ;  /* 0x000000001014794e */ /* 0x000fce0000000000 */
[----:B0-2---:R-:W-:Y:S05]  /*03c0*/  CALL.ABS.NOINC R2 ;  /* 0x0000000002007343 */ /* 0x005fea0003c00000 */
.L_x_476:
        /* <DEDUP_REMOVED lines=21> */
.L_x_477:
        /* <DEDUP_REMOVED lines=28> */
[----:B------:R-:W-:Y:S02]  /*06e0*/  ISETP.NE.AND.EX P0, PT, R11, -0x80000000, PT, P0 ;  /* 0x800000000b00780c */ /* 0x000fe40003f05300 */
[----:B------:R-:W-:Y:S01]  /*06f0*/  MOV R11, R7 ;  /* 0x00000007000b7202 */ /* 0x000fe20000000f00 */
[----:B------:R-:W-:Y:S01]  /*0700*/  IMAD.MOV.U32 R7, RZ, RZ, R3 ;  /* 0x000000ffff077224 */ /* 0x000fe200078e0003 */
[----:B------:R-:W-:-:S09]  /*0710*/  SEL R24, RZ, 0x1, P0 ;  /* 0x00000001ff187807 */ /* 0x000fd20000000000 */
[----:B0-----:R-:W-:Y:S05]  /*0720*/  CALL.REL.NOINC `($_Z25multi_tensor_apply_kernelI18TensorListMetadataILi5EE25DistAdamCapturableFunctorIfN3c108BFloat16ES4_EJPfffPiifS6_10adamMode_tfEEvlPViT_T0_DpT1_$__internal_accurate_pow) ;  /* 0x0000001c00ac7944 */ /* 0x001fea0003c00000 */
        /* <DEDUP_REMOVED lines=22> */
.L_x_479:
[----:B------:R-:W-:Y:S01]  /*0890*/  ISETP.GE.AND P2, PT, R3, RZ, PT ;  /* 0x000000ff0300720c */ /* 0x000fe20003f46270 */
[----:B------:R-:W-:Y:S01]  /*08a0*/  DSETP.NEU.AND P1, PT, |R2|, 0.5, !P0 ;  /* 0x3fe000000200742a */ /* 0x000fe2000472d200 */
[----:B------:R-:W-:-:S05]  /*08b0*/  IMAD.MOV.U32 R4, RZ, RZ, RZ ;  /* 0x000000ffff047224 */ /* 0x000fca00078e00ff */
[----:B0-----:R-:W-:-:S06]  /*08c0*/  SEL R5, R9, RZ, P1 ;  /* 0x000000ff09057207 */ /* 0x001fcc0000800000 */
[----:B------:R-:W-:-:S07]  /*08d0*/  @!P2 LOP3.LUT R5, R5, 0x7ff00000, RZ, 0xfc, !PT ;  /* 0x7ff000000505a812 */ /* 0x000fce00078efcff */
.L_x_480:
        /* <DEDUP_REMOVED lines=17> */
.L_x_483:
        /* <DEDUP_REMOVED lines=10> */
.L_x_482:
[----:B------:R-:W-:-:S11]  /*0a90*/  DADD R4, R2, R8 ;  /* 0x0000000002047229 */ /* 0x000fd60000000008 */
.L_x_481:
[----:B------:R-:W0:Y:S01]  /*0aa0*/  LDC R9, c[0x0][0xe1c] ;  /* 0x00038700ff097b82 */ /* 0x000e220000000800 */
[----:B------:R-:W-:Y:S01]  /*0ab0*/  MOV R8, R2 ;  /* 0x0000000200087202 */ /* 0x000fe20000000f00 */
[----:B0-----:R-:W-:-:S04]  /*0ac0*/  FMUL.FTZ R9, R9, 1 ;  /* 0x3f80000009097820 */ /* 0x001fc80000410000 */
[----:B------:R-:W0:Y:S02]  /*0ad0*/  F2F.F64.F32 R6, R9 ;  /* 0x0000000900067310 */ /* 0x000e240000201800 */
[----:B0-----:R-:W-:-:S10]  /*0ae0*/  DADD R6, -RZ, |R6| ;  /* 0x00000000ff067229 */ /* 0x001fd40000000506 */
[----:B------:R-:W-:Y:S01]  /*0af0*/  IMAD.MOV.U32 R14, RZ, RZ, R6 ;  /* 0x000000ffff0e7224 */ /* 0x000fe200078e0006 */
[----:B------:R-:W-:Y:S01]  /*0b00*/  MOV R6, 0xb40 ;  /* 0x00000b4000067802 */ /* 0x000fe20000000f00 */
[----:B------:R-:W-:Y:S02]  /*0b10*/  IMAD.MOV.U32 R11, RZ, RZ, R7 ;  /* 0x000000ffff0b7224 */ /* 0x000fe400078e0007 */
[----:B------:R-:W-:-:S07]  /*0b20*/  IMAD.MOV.U32 R7, RZ, RZ, R3 ;  /* 0x000000ffff077224 */ /* 0x000fce00078e0003 */
[----:B------:R-:W-:Y:S05]  /*0b30*/  CALL.REL.NOINC `($_Z25multi_tensor_apply_kernelI18TensorListMetadataILi5EE25DistAdamCapturableFunctorIfN3c108BFloat16ES4_EJPfffPiifS6_10adamMode_tfEEvlPViT_T0_DpT1_$__internal_accurate_pow) ;  /* 0x0000001800a87944 */ /* 0x000fea0003c00000 */
        /* <DEDUP_REMOVED lines=19> */
.L_x_484:
[----:B------:R-:W-:Y:S01]  /*0c70*/  ISETP.GE.AND P1, PT, R3, RZ, PT ;  /* 0x000000ff0300720c */ /* 0x000fe20003f26270 */
[----:B------:R-:W-:Y:S01]  /*0c80*/  DSETP.NEU.AND P0, PT, |R2|, 0.5, !P0 ;  /* 0x3fe000000200742a */ /* 0x000fe2000470d200 */
[----:B------:R-:W-:-:S05]  /*0c90*/  IMAD.MOV.U32 R6, RZ, RZ, RZ ;  /* 0x000000ffff067224 */ /* 0x000fca00078e00ff */
[----:B0-----:R-:W-:Y:S02]  /*0ca0*/  SEL R7, R11, RZ, P0 ;  /* 0x000000ff0b077207 */ /* 0x001fe40000000000 */
[----:B------:R-:W-:-:S04]  /*0cb0*/  SEL R24, RZ, 0x1, !P0 ;  /* 0x00000001ff187807 */ /* 0x000fc80004000000 */
[----:B------:R-:W-:-:S07]  /*0cc0*/  @!P1 LOP3.LUT R7, R7, 0x7ff00000, RZ, 0xfc, !PT ;  /* 0x7ff0000007079812 */ /* 0x000fce00078efcff */
.L_x_485:
        /* <DEDUP_REMOVED lines=17> */
.L_x_488:
        /* <DEDUP_REMOVED lines=11> */
.L_x_487:
[----:B------:R-:W-:-:S11]  /*0e90*/  DADD R6, R2, R10 ;  /* 0x0000000002067229 */ /* 0x000fd6000000000a */
.L_x_486:
        /* <DEDUP_REMOVED lines=17> */
.L_x_478:
        /* <DEDUP_REMOVED lines=8> */
[----:B------:R-:W-:-:S07]  /*1030*/  LEA R4, R6, R7, 0x2 ;  /* 0x0000000706047211 */ /* 0x000fce00078e10ff */
[----:B------:R-:W3:Y:S01]  /*1040*/  LDC R4, c[0x0][R4+0x8f0] ;  /* 0x00023c0004047b82 */ /* 0x000ee20000000800 */
[----:B-1----:R-:W-:-:S07]  /*1050*/  IMAD R5, R5, 0x8, R7 ;  /* 0x0000000805057824 */ /* 0x002fce00078e0207 */
[----:B------:R-:W1:Y:S01]  /*1060*/  LDC R35, c[0x0][R5+0x6c0] ;  /* 0x0001b00005237b82 */ /* 0x000e620000000800 */
[----:B---3--:R-:W-:Y:S01]  /*1070*/  IMAD R34, R4, UR4, RZ ;  /* 0x0000000404227c24 */ /* 0x008fe2000f8e02ff */
[----:B------:R-:W-:-:S06]  /*1080*/  PRMT R4, RZ, 0x7610, R4 ;  /* 0x00007610ff047816 */ /* 0x000fcc0000000004 */
[----:B------:R3:W4:Y:S08]  /*1090*/  LDC.64 R24, c[0x0][R5+0x210] ;  /* 0x0000840005187b82 */ /* 0x0007300000000a00 */
[----:B------:R3:W0:Y:S08]  /*10a0*/  LDC.64 R22, c[0x0][R5+0x300] ;  /* 0x0000c00005167b82 */ /* 0x0006300000000a00 */
[----:B------:R3:W0:Y:S01]  /*10b0*/  LDC.64 R20, c[0x0][R5+0x3f0] ;  /* 0x0000fc0005147b82 */ /* 0x0006220000000a00 */
[----:B-1----:R-:W-:-:S04]  /*10c0*/  VIADDMNMX R35, R35, -R34, UR4, PT ;  /* 0x0000000423237e46 */ /* 0x002fc8000b800922 */
[----:B------:R-:W-:-:S03]  /*10d0*/  LOP3.LUT P0, RZ, R35, 0x3, RZ, 0xc0, !PT ;  /* 0x0000000323ff7812 */ /* 0x000fc6000780c0ff */
[----:B------:R3:W1:Y:S08]  /*10e0*/  LDC.64 R18, c[0x0][R5+0x4e0] ;  /* 0x0001380005127b82 */ /* 0x0006700000000a00 */
[----:B--2---:R3:W2:Y:S02]  /*10f0*/  LDC.64 R2, c[0x0][R5+0x5d0] ;  /* 0x0001740005027b82 */ /* 0x0046a40000000a00 */
[----:B----4-:R-:W-:Y:S05]  /*1100*/  @P0 BRA `(.L_x_489) ;  /* 0x0000000000440947 */ /* 0x010fea0003800000 */
[----:B---3--:R-:W-:-:S04]  /*1110*/  IMAD.SHL.U32 R5, R34, 0x4, RZ ;  /* 0x0000000422057824 */ /* 0x008fc800078e00ff */
[----:B------:R-:W-:-:S05]  /*1120*/  IMAD.IADD R6, R24, 0x1, R5 ;  /* 0x0000000118067824 */ /* 0x000fca00078e0205 */
[----:B------:R-:W-:-:S13]  /*1130*/  LOP3.LUT P0, RZ, R6, 0xf, RZ, 0xc0, !PT ;  /* 0x0000000f06ff7812 */ /* 0x000fda000780c0ff */
[----:B------:R-:W-:Y:S05]  /*1140*/  @P0 BRA `(.L_x_489) ;  /* 0x0000000000340947 */ /* 0x000fea0003800000 */
[--C-:B0-----:R-:W-:Y:S02]  /*1150*/  IMAD.IADD R6, R22, 0x1, R5.reuse ;  /* 0x0000000116067824 */ /* 0x101fe400078e0205 */
[----:B------:R-:W-:-:S03]  /*1160*/  IMAD.IADD R5, R20, 0x1, R5 ;  /* 0x0000000114057824 */ /* 0x000fc600078e0205 */
[----:B------:R-:W-:Y:S02]  /*1170*/  LOP3.LUT P0, RZ, R6, 0xf, RZ, 0xc0, !PT ;  /* 0x0000000f06ff7812 */ /* 0x000fe4000780c0ff */
[----:B------:R-:W-:-:S04]  /*1180*/  LOP3.LUT P1, RZ, R5, 0xf, RZ, 0xc0, !PT ;  /* 0x0000000f05ff7812 */ /* 0x000fc8000782c0ff */
[----:B------:R-:W-:-:S13]  /*1190*/  PLOP3.LUT P0, PT, P0, P1, PT, 0xa8, 0x0 ;  /* 0x000000000000781c */ /* 0x000fda0000703570 */
[----:B------:R-:W-:Y:S05]  /*11a0*/  @P0 BRA `(.L_x_489) ;  /* 0x00000000001c0947 */ /* 0x000fea0003800000 */
[----:B------:R-:W-:-:S04]  /*11b0*/  IMAD.SHL.U32 R5, R34, 0x2, RZ ;  /* 0x0000000222057824 */ /* 0x000fc800078e00ff */
[----:B-1----:R-:W-:-:S05]  /*11c0*/  IMAD.IADD R6, R18, 0x1, R5 ;  /* 0x0000000112067824 */ /* 0x002fca00078e0205 */
[----:B------:R-:W-:-:S13]  /*11d0*/  LOP3.LUT P0, RZ, R6, 0x7, RZ, 0xc0, !PT ;  /* 0x0000000706ff7812 */ /* 0x000fda000780c0ff */
[----:B--2---:R-:W-:-:S05]  /*11e0*/  @!P0 IMAD.IADD R5, R2, 0x1, R5 ;  /* 0x0000000102058824 */ /* 0x004fca00078e0205 */
[----:B------:R-:W-:-:S04]  /*11f0*/  @!P0 LOP3.LUT P1, RZ, R5, 0x7, RZ, 0xc0, !PT ;  /* 0x0000000705ff8812 */ /* 0x000fc8000782c0ff */
[----:B------:R-:W-:-:S04]  /*1200*/  @!P0 SEL R5, RZ, 0x1, P1 ;  /* 0x00000001ff058807 */ /* 0x000fc80000800000 */
[----:B------:R-:W-:-:S07]  /*1210*/  @!P0 PRMT R4, R5, 0x7610, R4 ;  /* 0x0000761005048816 */ /* 0x000fce0000000004 */
.L_x_489:
[----:B------:R-:W4:Y:S02]  /*1220*/  S2R R38, SR_TID.X ;  /* 0x0000000000267919 */ /* 0x000f240000002100 */
[----:B----4-:R-:W-:-:S05]  /*1230*/  IMAD.SHL.U32 R38, R38, 0x4, RZ ;  /* 0x0000000426267824 */ /* 0x010fca00078e00ff */
[----:B------:R-:W-:-:S13]  /*1240*/  ISETP.GE.AND P0, PT, R38, R35, PT ;  /* 0x000000232600720c */ /* 0x000fda0003f06270 */
[----:B------:R-:W-:Y:S05]  /*1250*/  @P0 EXIT ;  /* 0x000000000000094d */ /* 0x000fea0003800000 */
[----:B------:R-:W4:Y:S01]  /*1260*/  LDC R36, c[0x0][RZ] ;  /* 0x00000000ff247b82 */ /* 0x000f220000000800 */
[----:B------:R-:W-:-:S04]  /*1270*/  PRMT R4, R4, 0x9910, RZ ;  /* 0x0000991004047816 */ /* 0x000fc800000000ff */
[----:B------:R-:W-:-:S13]  /*1280*/  ISETP.NE.AND P0, PT, R4, RZ, PT ;  /* 0x000000ff0400720c */ /* 0x000fda0003f05270 */
.L_x_495:
[----:B01----:R-:W-:Y:S02]  /*1290*/  IADD3 R7, P1, R34, R38, RZ ;  /* 0x0000002622077210 */ /* 0x003fe40007f3e0ff */
[----:B---3--:R-:W-:Y:S02]  /*12a0*/  SHF.R.S32.HI R5, RZ, 0x1f, R38 ;  /* 0x0000001fff057819 */ /* 0x008fe40000011426 */
[----:B------:R-:W-:Y:S01]  /*12b0*/  @P0 R2UR UR4, R16 ;  /* 0x00000000100402ca */ /* 0x000fe200000e0000 */
[----:B------:R-:W-:Y:S01]  /*12c0*/  IMAD.SHL.U32 R37, R7, 0x2, RZ ;  /* 0x0000000207257824 */ /* 0x000fe200078e00ff */
[----:B------:R-:W-:Y:S02]  /*12d0*/  LEA.HI.X.SX32 R6, R34, R5, 0x1, P1 ;  /* 0x0000000522067211 */ /* 0x000fe400008f0eff */
[----:B------:R-:W-:Y:S02]  /*12e0*/  @P0 R2UR UR5, R17 ;  /* 0x00000000110502ca */ /* 0x000fe400000e0000 */
[----:B------:R-:W-:-:S02]  /*12f0*/  SHF.L.U64.HI R39, R7, 0x1, R6 ;  /* 0x0000000107277819 */ /* 0x000fc40000010206 */
[----:B-1----:R-:W-:-:S05]  /*1300*/  IADD3 R40, P1, R18, R37, RZ ;  /* 0x0000002512287210 */ /* 0x002fca0007f3e0ff */
[----:B------:R-:W-:-:S05]  /*1310*/  IMAD.X R41, R19, 0x1, R39, P1 ;  /* 0x0000000113297824 */ /* 0x000fca00008e0627 */
[----:B------:R-:W3:Y:S01]  /*1320*/  @P0 LDG.E.64 R4, desc[UR4][R40.64] ;  /* 0x0000000428040981 */ /* 0x000ee2000c1e1b00 */
[----:B------:R-:W-:Y:S01]  /*1330*/  IMAD.SHL.U32 R31, R7, 0x4, RZ ;  /* 0x00000004071f7824 */ /* 0x000fe200078e00ff */
[C---:B------:R-:W-:Y:S02]  /*1340*/  @P0 R2UR UR6, R16.reuse ;  /* 0x00000000100602ca */ /* 0x040fe400000e0000 */
[C---:B------:R-:W-:Y:S02]  /*1350*/  @P0 R2UR UR7, R17.reuse ;  /* 0x00000000110702ca */ /* 0x040fe400000e0000 */
[----:B------:R-:W-:Y:S02]  /*1360*/  @P0 R2UR UR8, R16 ;  /* 0x00000000100802ca */ /* 0x000fe400000e0000 */
[----:B------:R-:W-:Y:S02]  /*1370*/  @P0 R2UR UR9, R17 ;  /* 0x00000000110902ca */ /* 0x000fe400000e0000 */
[----:B------:R-:W-:-:S02]  /*1380*/  SHF.L.U64.HI R7, R7, 0x2, R6 ;  /* 0x0000000207077819 */ /* 0x000fc40000010206 */
[-C--:B0-----:R-:W-:Y:S02]  /*1390*/  IADD3 R28, P2, R22, R31.reuse, RZ ;  /* 0x0000001f161c7210 */ /* 0x081fe40007f5e0ff */
[-C--:B------:R-:W-:Y:S02]  /*13a0*/  IADD3 R30, P3, R20, R31.reuse, RZ ;  /* 0x0000001f141e7210 */ /* 0x080fe40007f7e0ff */
[----:B------:R-:W-:Y:S01]  /*13b0*/  IADD3 R26, P1, R24, R31, RZ ;  /* 0x0000001f181a7210 */ /* 0x000fe20007f3e0ff */
[--C-:B------:R-:W-:Y:S02]  /*13c0*/  IMAD.X R29, R23, 0x1, R7.reuse, P2 ;  /* 0x00000001171d7824 */ /* 0x100fe400010e0607 */
[----:B------:R-:W-:Y:S01]  /*13d0*/  IMAD.X R31, R21, 0x1, R7, P3 ;  /* 0x00000001151f7824 */ /* 0x000fe200018e0607 */
[----:B------:R-:W-:Y:S02]  /*13e0*/  IADD3.X R27, R25, R7, RZ, P1, !PT ;  /* 0x00000007191b7210 */ /* 0x000fe40000ffe4ff */
[----:B-----5:R0:W5:Y:S04]  /*13f0*/  @P0 LDG.E.128 R12, desc[UR6][R28.64] ;  /* 0x000000061c0c0981 */ /* 0x020168000c1e1d00 */
[----:B------:R0:W5:Y:S01]  /*1400*/  @P0 LDG.E.128 R8, desc[UR8][R30.64] ;  /* 0x000000081e080981 */ /* 0x000162000c1e1d00 */
[----:B---3--:R-:W-:-:S02]  /*1410*/  @P0 SHF.R.U64 R46, R4, 0x10, R5 ;  /* 0x00000010042e0819 */ /* 0x008fc40000001205 */
[----:B------:R-:W-:Y:S02]  /*1420*/  @P0 PRMT R43, R4, 0x7610, R43 ;  /* 0x00007610042b0816 */ /* 0x000fe4000000002b */
[----:B------:R-:W-:Y:S02]  /*1430*/  @P0 SHF.R.U32.HI R44, RZ, 0x10, R5 ;  /* 0x00000010ff2c0819 */ /* 0x000fe40000011605 */
[----:B------:R-:W-:Y:S02]  /*1440*/  @P0 PRMT R42, R5, 0x7610, R42 ;  /* 0x00007610052a0816 */ /* 0x000fe4000000002a */
[----:B------:R0:W5:Y:S01]  /*1450*/  @P0 LDG.E.128 R4, desc[UR4][R26.64] ;  /* 0x000000041a040981 */ /* 0x000162000c1e1d00 */
[----:B------:R-:W-:Y:S05]  /*1460*/  @P0 BRA `(.L_x_490) ;  /* 0x0000000400140947 */ /* 0x000fea0003800000 */
[C---:B-----5:R-:W-:Y:S01]  /*1470*/  VIADD R4, R38.reuse, 0x1 ;  /* 0x0000000126047836 */ /* 0x060fe20000000000 */
        /* <DEDUP_REMOVED lines=41> */
[----:B------:R-:W-:Y:S01]  /*1710*/  @!P4 R2UR UR27, R17 ;  /* 0x00000000111bc2ca */ /* 0x000fe200000e0000 */
[----:B------:R-:W-:Y:S01]  /*1720*/  @P1 IMAD.MOV.U32 R4, RZ, RZ, RZ ;  /* 0x000000ffff041224 */ /* 0x000fe200078e00ff */
[----:B------:R-:W-:Y:S01]  /*1730*/  @P1 PRMT R43, RZ, 0x7610, R43 ;  /* 0x00007610ff2b1816 */ /* 0x000fe2000000002b */
[----:B------:R-:W-:Y:S01]  /*1740*/  @P1 IMAD.MOV.U32 R12, RZ, RZ, RZ ;  /* 0x000000ffff0c1224 */ /* 0x000fe200078e00ff */
[----:B------:R-:W-:Y:S01]  /*1750*/  @P3 MOV R6, RZ ;  /* 0x000000ff00063202 */ /* 0x000fe20000000f00 */
[----:B------:R-:W-:Y:S02]  /*1760*/  @P1 IMAD.MOV.U32 R8, RZ, RZ, RZ ;  /* 0x000000ffff081224 */ /* 0x000fe400078e00ff */
[----:B------:R-:W-:Y:S01]  /*1770*/  @P2 IMAD.MOV.U32 R5, RZ, RZ, RZ ;  /* 0x000000ffff052224 */ /* 0x000fe200078e00ff */
[----:B------:R1:W5:Y:S01]  /*1780*/  @!P1 LDG.E.U16 R43, desc[UR4][R40.64] ;  /* 0x00000004282b9981 */ /* 0x000362000c1e1500 */
[----:B------:R-:W-:-:S02]  /*1790*/  @P2 IMAD.MOV.U32 R13, RZ, RZ, RZ ;  /* 0x000000ffff0d2224 */ /* 0x000fc400078e00ff */
[----:B------:R-:W-:Y:S01]  /*17a0*/  @P2 IMAD.MOV.U32 R9, RZ, RZ, RZ ;  /* 0x000000ffff092224 */ /* 0x000fe200078e00ff */
[----:B------:R1:W5:Y:S01]  /*17b0*/  @!P1 LDG.E R4, desc[UR4][R26.64] ;  /* 0x000000041a049981 */ /* 0x000362000c1e1900 */
[----:B------:R-:W-:Y:S02]  /*17c0*/  @P3 IMAD.MOV.U32 R14, RZ, RZ, RZ ;  /* 0x000000ffff0e3224 */ /* 0x000fe400078e00ff */
[----:B------:R-:W-:Y:S01]  /*17d0*/  @P3 IMAD.MOV.U32 R10, RZ, RZ, RZ ;  /* 0x000000ffff0a3224 */ /* 0x000fe200078e00ff */
[----:B------:R1:W5:Y:S01]  /*17e0*/  @!P1 LDG.E R12, desc[UR6][R28.64] ;  /* 0x000000061c0c9981 */ /* 0x000362000c1e1900 */
[----:B------:R-:W-:Y:S02]  /*17f0*/  @P4 IMAD.MOV.U32 R7, RZ, RZ, RZ ;  /* 0x000000ffff074224 */ /* 0x000fe400078e00ff */
[----:B------:R-:W-:Y:S01]  /*1800*/  @P4 IMAD.MOV.U32 R15, RZ, RZ, RZ ;  /* 0x000000ffff0f4224 */ /* 0x000fe200078e00ff */
[----:B------:R1:W5:Y:S01]  /*1810*/  @!P1 LDG.E R8, desc[UR8][R30.64] ;  /* 0x000000081e089981 */ /* 0x000362000c1e1900 */
[----:B------:R-:W-:-:S03]  /*1820*/  @P4 IMAD.MOV.U32 R11, RZ, RZ, RZ ;  /* 0x000000ffff0b4224 */ /* 0x000fc600078e00ff */
[----:B------:R1:W5:Y:S04]  /*1830*/  @!P2 LDG.E R5, desc[UR10][R26.64+0x4] ;  /* 0x0000040a1a05a981 */ /* 0x000368000c1e1900 */
[----:B------:R1:W5:Y:S04]  /*1840*/  @!P2 LDG.E R13, desc[UR12][R28.64+0x4] ;  /* 0x0000040c1c0da981 */ /* 0x000368000c1e1900 */
[----:B------:R1:W5:Y:S04]  /*1850*/  @!P2 LDG.E R9, desc[UR14][R30.64+0x4] ;  /* 0x0000040e1e09a981 */ /* 0x000368000c1e1900 */
[----:B------:R1:W5:Y:S04]  /*1860*/  @!P3 LDG.E R6, desc[UR16][R26.64+0x8] ;  /* 0x000008101a06b981 */ /* 0x000368000c1e1900 */
[----:B------:R1:W5:Y:S04]  /*1870*/  @!P3 LDG.E R14, desc[UR18][R28.64+0x8] ;  /* 0x000008121c0eb981 */ /* 0x000368000c1e1900 */
[----:B------:R1:W5:Y:S04]  /*1880*/  @!P3 LDG.E R10, desc[UR20][R30.64+0x8] ;  /* 0x000008141e0ab981 */ /* 0x000368000c1e1900 */
[----:B------:R1:W5:Y:S04]  /*1890*/  @!P4 LDG.E R7, desc[UR22][R26.64+0xc] ;  /* 0x00000c161a07c981 */ /* 0x000368000c1e1900 */
[----:B------:R1:W5:Y:S04]  /*18a0*/  @!P4 LDG.E R15, desc[UR24][R28.64+0xc] ;  /* 0x00000c181c0fc981 */ /* 0x000368000c1e1900 */
[----:B------:R1:W5:Y:S02]  /*18b0*/  @!P4 LDG.E R11, desc[UR26][R30.64+0xc] ;  /* 0x00000c1a1e0bc981 */ /* 0x000364000c1e1900 */
.L_x_490:
[----:B-1----:R-:W1:Y:S01]  /*18c0*/  LDC.64 R40, c[0x0][0xe30] ;  /* 0x00038c00ff287b82 */ /* 0x002e620000000a00 */
[----:B------:R-:W-:Y:S02]  /*18d0*/  R2UR UR4, R16 ;  /* 0x00000000100472ca */ /* 0x000fe400000e0000 */
[----:B------:R-:W-:Y:S01]  /*18e0*/  R2UR UR5, R17 ;  /* 0x00000000110572ca */ /* 0x000fe200000e0000 */
[----:B-----5:R-:W-:Y:S01]  /*18f0*/  IMAD.U32 R48, R43, 0x10000, RZ ;  /* 0x000100002b307824 */ /* 0x020fe200078e00ff */
[----:B------:R-:W-:-:S11]  /*1900*/  ULDC.64 UR6, c[0x0][0xe18] ;  /* 0x0003860000067ab9 */ /* 0x000fd60000000a00 */
[----:B-1----:R1:W5:Y:S01]  /*1910*/  LDG.E R41, desc[UR4][R40.64] ;  /* 0x0000000428297981 */ /* 0x002362000c1e1900 */
[----:B------:R-:W-:Y:S01]  /*1920*/  ULDC UR4, c[0x0][0xe38] ;  /* 0x00038e0000047ab9 */ /* 0x000fe20000000800 */
[----:B------:R-:W-:Y:S01]  /*1930*/  ULDC UR5, c[0x0][0xe3c] ;  /* 0x00038f0000057ab9 */ /* 0x000fe20000000800 */
[----:B------:R-:W-:Y:S01]  /*1940*/  ISETP.NE.AND P1, PT, RZ, UR4, PT ;  /* 0x00000004ff007c0c */ /* 0x000fe2000bf25270 */
[----:B------:R-:W-:Y:S01]  /*1950*/  ULDC UR4, c[0x0][0xe2c] ;  /* 0x00038b0000047ab9 */ /* 0x000fe20000000800 */
[----:B------:R-:W-:-:S11]  /*1960*/  FMUL.FTZ R45, R33, R48 ;  /* 0x00000030212d7220 */ /* 0x000fd60000410000 */
[----:B-1----:R-:W-:Y:S05]  /*1970*/  @!P1 BRA `(.L_x_491) ;  /* 0x0000000000e49947 */ /* 0x002fea0003800000 */
[----:B------:R-:W-:Y:S02]  /*1980*/  IMAD.U32 R48, R42, 0x10000, RZ ;  /* 0x000100002a307824 */ /* 0x000fe400078e00ff */
[----:B------:R-:W-:Y:S01]  /*1990*/  FMUL.FTZ R42, R45, R45 ;  /* 0x0000002d2d2a7220 */ /* 0x000fe20000410000 */
[----:B------:R-:W-:Y:S02]  /*19a0*/  IMAD.U32 R40, R46, 0x10000, RZ ;  /* 0x000100002e287824 */ /* 0x000fe400078e00ff */
[----:B------:R-:W-:Y:S02]  /*19b0*/  IMAD.U32 R44, R44, 0x10000, RZ ;  /* 0x000100002c2c7824 */ /* 0x000fe400078e00ff */
[----:B------:R-:W-:Y:S01]  /*19c0*/  FFMA.FTZ R43, R42, -UR7, R42 ;  /* 0x800000072a2b7c23 */ /* 0x000fe2000801002a */
[C---:B------:R-:W-:Y:S01]  /*19d0*/  FMUL.FTZ R40, R33.reuse, R40 ;  /* 0x0000002821287220 */ /* 0x040fe20000410000 */
[----:B------:R-:W-:Y:S01]  /*19e0*/  FMUL.FTZ R42, R33, R48 ;  /* 0x00000030212a7220 */ /* 0x000fe20000410000 */
[----:B------:R-:W1:Y:S01]  /*19f0*/  MUFU.RCP R46, R32 ;  /* 0x00000020002e7308 */ /* 0x000e620000001000 */
[----:B------:R-:W-:Y:S01]  /*1a00*/  FFMA.FTZ R8, R8, UR7, R43 ;  /* 0x0000000708087c23 */ /* 0x000fe2000801002b */
[----:B------:R-:W-:Y:S01]  /*1a10*/  FMUL.FTZ R47, R40, R40 ;  /* 0x00000028282f7220 */ /* 0x000fe20000410000 */
[----:B------:R-:W-:-:S03]  /*1a20*/  FMUL.FTZ R43, R42, R42 ;  /* 0x0000002a2a2b7220 */ /* 0x000fc60000410000 */
[----:B------:R-:W-:Y:S01]  /*1a30*/  FFMA.FTZ R48, R47, -UR7, R47 ;  /* 0x800000072f307c23 */ /* 0x000fe2000801002f */
[----:B------:R-:W-:Y:S01]  /*1a40*/  FFMA.FTZ R47, R43, -UR7, R43 ;  /* 0x800000072b2f7c23 */ /* 0x000fe2000801002b */
[----:B------:R-:W-:Y:S02]  /*1a50*/  FMUL.FTZ R43, R33, R44 ;  /* 0x0000002c212b7220 */ /* 0x000fe40000410000 */
[----:B------:R-:W-:Y:S01]  /*1a60*/  FFMA.FTZ R9, R9, UR7, R48 ;  /* 0x0000000709097c23 */ /* 0x000fe20008010030 */
[----:B------:R-:W-:Y:S01]  /*1a70*/  FFMA.FTZ R10, R10, UR7, R47 ;  /* 0x000000070a0a7c23 */ /* 0x000fe2000801002f */
[----:B------:R-:W-:-:S04]  /*1a80*/  FMUL.FTZ R47, R43, R43 ;  /* 0x0000002b2b2f7220 */ /* 0x000fc80000410000 */
[----:B------:R-:W-:Y:S01]  /*1a90*/  FFMA.FTZ R48, R47, -UR7, R47 ;  /* 0x800000072f307c23 */ /* 0x000fe2000801002f */
[-C--:B-1----:R-:W-:Y:S01]  /*1aa0*/  FMUL.FTZ R50, R8, R46.reuse ;  /* 0x0000002e08327220 */ /* 0x082fe20000410000 */
[-C--:B------:R-:W-:Y:S01]  /*1ab0*/  FMUL.FTZ R51, R9, R46.reuse ;  /* 0x0000002e09337220 */ /* 0x080fe20000410000 */
[-C--:B------:R-:W-:Y:S01]  /*1ac0*/  FMUL.FTZ R52, R10, R46.reuse ;  /* 0x0000002e0a347220 */ /* 0x080fe20000410000 */
[----:B------:R-:W-:Y:S01]  /*1ad0*/  FFMA.FTZ R11, R11, UR7, R48 ;  /* 0x000000070b0b7c23 */ /* 0x000fe20008010030 */
[----:B------:R-:W1:Y:S03]  /*1ae0*/  MUFU.SQRT R44, R50 ;  /* 0x00000032002c7308 */ /* 0x000e660000002000 */
[----:B------:R-:W-:-:S05]  /*1af0*/  FMUL.FTZ R48, R11, R46 ;  /* 0x0000002e0b307220 */ /* 0x000fca0000410000 */
[----:B------:R-:W3:Y:S08]  /*1b00*/  MUFU.SQRT R47, R51 ;  /* 0x00000033002f7308 */ /* 0x000ef00000002000 */
[----:B------:R-:W0:Y:S01]  /*1b10*/  MUFU.SQRT R49, R52 ;  /* 0x0000003400317308 */ /* 0x000e220000002000 */
[----:B-1----:R-:W-:-:S07]  /*1b20*/  FADD.FTZ R44, R44, UR4 ;  /* 0x000000042c2c7e21 */ /* 0x002fce0008010000 */
[----:B------:R-:W1:Y:S01]  /*1b30*/  MUFU.SQRT R48, R48 ;  /* 0x0000003000307308 */ /* 0x000e620000002000 */
[----:B---3--:R-:W-:-:S07]  /*1b40*/  FADD.FTZ R46, R47, UR4 ;  /* 0x000000042f2e7e21 */ /* 0x008fce0008010000 */
[----:B------:R-:W3:Y:S01]  /*1b50*/  MUFU.RCP R47, R0 ;  /* 0x00000000002f7308 */ /* 0x000ee20000001000 */
[----:B0-----:R-:W-:Y:S01]  /*1b60*/  FADD.FTZ R50, R49, UR4 ;  /* 0x0000000431327e21 */ /* 0x001fe20008010000 */
[----:B------:R-:W-:-:S04]  /*1b70*/  FFMA.FTZ R49, R45, -UR6, R45 ;  /* 0x800000062d317c23 */ /* 0x000fc8000801002d */
[----:B------:R-:W-:Y:S01]  /*1b80*/  FFMA.FTZ R12, R12, UR6, R49 ;  /* 0x000000060c0c7c23 */ /* 0x000fe20008010031 */
[----:B------:R-:W-:Y:S01]  /*1b90*/  FFMA.FTZ R49, R42, -UR6, R42 ;  /* 0x800000062a317c23 */ /* 0x000fe2000801002a */
[----:B------:R-:W0:Y:S01]  /*1ba0*/  MUFU.RCP R44, R44 ;  /* 0x0000002c002c7308 */ /* 0x000e220000001000 */
[----:B-1----:R-:W-:Y:S01]  /*1bb0*/  FADD.FTZ R51, R48, UR4 ;  /* 0x0000000430337e21 */ /* 0x002fe20008010000 */
[----:B------:R-:W-:Y:S01]  /*1bc0*/  FFMA.FTZ R48, R40, -UR6, R40 ;  /* 0x8000000628307c23 */ /* 0x000fe20008010028 */
[----:B------:R-:W-:Y:S01]  /*1bd0*/  FFMA.FTZ R42, R43, -UR6, R43 ;  /* 0x800000062b2a7c23 */ /* 0x000fe2000801002b */
[----:B------:R-:W-:Y:S02]  /*1be0*/  FFMA.FTZ R14, R14, UR6, R49 ;  /* 0x000000060e0e7c23 */ /* 0x000fe40008010031 */
[----:B------:R-:W-:Y:S01]  /*1bf0*/  FFMA.FTZ R13, R13, UR6, R48 ;  /* 0x000000060d0d7c23 */ /* 0x000fe20008010030 */
[----:B------:R-:W-:Y:S01]  /*1c00*/  FFMA.FTZ R15, R15, UR6, R42 ;  /* 0x000000060f0f7c23 */ /* 0x000fe2000801002a */
[----:B------:R-:W1:Y:S01]  /*1c10*/  MUFU.RCP R46, R46 ;  /* 0x0000002e002e7308 */ /* 0x000e620000001000 */
[-C--:B---3--:R-:W-:Y:S01]  /*1c20*/  FMUL.FTZ R43, R12, R47.reuse ;  /* 0x0000002f0c2b7220 */ /* 0x088fe20000410000 */
[-C--:B------:R-:W-:Y:S01]  /*1c30*/  FMUL.FTZ R49, R13, R47.reuse ;  /* 0x0000002f0d317220 */ /* 0x080fe20000410000 */
[-C--:B------:R-:W-:Y:S01]  /*1c40*/  FMUL.FTZ R42, R14, R47.reuse ;  /* 0x0000002f0e2a7220 */ /* 0x080fe20000410000 */
[----:B------:R-:W-:-:S04]  /*1c50*/  FMUL.FTZ R47, R15, R47 ;  /* 0x0000002f0f2f7220 */ /* 0x000fc80000410000 */
[----:B------:R-:W3:Y:S01]  /*1c60*/  MUFU.RCP R45, R50 ;  /* 0x00000032002d7308 */ /* 0x000ee20000001000 */
[----:B0-----:R-:W-:-:S04]  /*1c70*/  FMUL.FTZ R43, R43, R44 ;  /* 0x0000002c2b2b7220 */ /* 0x001fc80000410000 */
[----:B------:R-:W-:-:S03]  /*1c80*/  FFMA.FTZ R44, R4, UR5, R43 ;  /* 0x00000005042c7c23 */ /* 0x000fc6000801002b */
[----:B------:R-:W0:Y:S01]  /*1c90*/  MUFU.RCP R40, R51 ;  /* 0x0000003300287308 */ /* 0x000e220000001000 */
[----:B-1----:R-:W-:-:S04]  /*1ca0*/  FMUL.FTZ R46, R49, R46 ;  /* 0x0000002e312e7220 */ /* 0x002fc80000410000 */
[----:B------:R-:W-:Y:S01]  /*1cb0*/  FFMA.FTZ R46, R5, UR5, R46 ;  /* 0x00000005052e7c23 */ /* 0x000fe2000801002e */
[----:B---3--:R-:W-:-:S04]  /*1cc0*/  FMUL.FTZ R45, R42, R45 ;  /* 0x0000002d2a2d7220 */ /* 0x008fc80000410000 */
[----:B------:R-:W-:Y:S01]  /*1cd0*/  FFMA.FTZ R45, R6, UR5, R45 ;  /* 0x00000005062d7c23 */ /* 0x000fe2000801002d */
[----:B0-----:R-:W-:-:S04]  /*1ce0*/  FMUL.FTZ R40, R47, R40 ;  /* 0x000000282f287220 */ /* 0x001fc80000410000 */
[----:B------:R-:W-:Y:S01]  /*1cf0*/  FFMA.FTZ R40, R7, UR5, R40 ;  /* 0x0000000507287c23 */ /* 0x000fe20008010028 */
[----:B------:R-:W-:Y:S06]  /*1d00*/  BRA `(.L_x_492) ;  /* 0x0000000000e07947 */ /* 0x000fec0003800000 */
.L_x_491:
[----:B------:R-:W-:Y:S01]  /*1d10*/  FFMA.FTZ R45, R4, UR5, R45 ;  /* 0x00000005042d7c23 */ /* 0x000fe2000801002d */
[----:B------:R-:W-:Y:S02]  /*1d20*/  IMAD.U32 R46, R46, 0x10000, RZ ;  /* 0x000100002e2e7824 */ /* 0x000fe400078e00ff */
[----:B------:R-:W-:Y:S01]  /*1d30*/  FMUL.FTZ R40, R5, UR5 ;  /* 0x0000000505287c20 */ /* 0x000fe20008410000 */
[----:B------:R-:W-:Y:S02]  /*1d40*/  IMAD.U32 R48, R42, 0x10000, RZ ;  /* 0x000100002a307824 */ /* 0x000fe400078e00ff */
[----:B------:R-:W-:Y:S01]  /*1d50*/  FMUL.FTZ R43, R45, R45 ;  /* 0x0000002d2d2b7220 */ /* 0x000fe20000410000 */
[----:B------:R-:W-:Y:S01]  /*1d60*/  FMUL.FTZ R42, R6, UR5 ;  /* 0x00000005062a7c20 */ /* 0x000fe20008410000 */
[----:B------:R-:W-:Y:S02]  /*1d70*/  FFMA.FTZ R40, R33, R46, R40 ;  /* 0x0000002e21287223 */ /* 0x000fe40000010028 */
[----:B------:R-:W-:Y:S01]  /*1d80*/  FFMA.FTZ R47, R43, -UR7, R43 ;  /* 0x800000072b2f7c23 */ /* 0x000fe2000801002b */
[----:B------:R-:W-:Y:S01]  /*1d90*/  FFMA.FTZ R43, R33, R48, R42 ;  /* 0x00000030212b7223 */ /* 0x000fe2000001002a */
[----:B------:R-:W-:Y:S01]  /*1da0*/  FMUL.FTZ R42, R40, R40 ;  /* 0x00000028282a7220 */ /* 0x000fe20000410000 */
[----:B------:R-:W1:Y:S01]  /*1db0*/  MUFU.RCP R46, R32 ;  /* 0x00000020002e7308 */ /* 0x000e620000001000 */
[----:B------:R-:W-:Y:S01]  /*1dc0*/  FFMA.FTZ R8, R8, UR7, R47 ;  /* 0x0000000708087c23 */ /* 0x000fe2000801002f */
[----:B------:R-:W-:Y:S01]  /*1dd0*/  SHF.L.U32 R48, R44, 0x10, RZ ;  /* 0x000000102c307819 */ /* 0x000fe200000006ff */
[----:B------:R-:W-:Y:S01]  /*1de0*/  FMUL.FTZ R47, R43, R43 ;  /* 0x0000002b2b2f7220 */ /* 0x000fe20000410000 */
[----:B------:R-:W-:Y:S01]  /*1df0*/  FFMA.FTZ R44, R42, -UR7, R42 ;  /* 0x800000072a2c7c23 */ /* 0x000fe2000801002a */
[----:B------:R-:W-:Y:S01]  /*1e00*/  FMUL.FTZ R42, R7, UR5 ;  /* 0x00000005072a7c20 */ /* 0x000fe20008410000 */
[----:B------:R-:W-:Y:S01]  /*1e10*/  FFMA.FTZ R43, R43, -UR6, R43 ;  /* 0x800000062b2b7c23 */ /* 0x000fe2000801002b */
[----:B------:R-:W-:Y:S01]  /*1e20*/  FFMA.FTZ R47, R47, -UR7, R47 ;  /* 0x800000072f2f7c23 */ /* 0x000fe2000801002f */
[----:B------:R-:W-:Y:S01]  /*1e30*/  FFMA.FTZ R9, R9, UR7, R44 ;  /* 0x0000000709097c23 */ /* 0x000fe2000801002c */
[----:B------:R-:W-:Y:S01]  /*1e40*/  FFMA.FTZ R42, R33, R48, R42 ;  /* 0x00000030212a7223 */ /* 0x000fe2000001002a */
[----:B------:R-:W-:Y:S01]  /*1e50*/  FFMA.FTZ R14, R14, UR6, R43 ;  /* 0x000000060e0e7c23 */ /* 0x000fe2000801002b */
[----:B------:R-:W-:-:S02]  /*1e60*/  FFMA.FTZ R10, R10, UR7, R47 ;  /* 0x000000070a0a7c23 */ /* 0x000fc4000801002f */
[C---:B------:R-:W-:Y:S01]  /*1e70*/  FMUL.FTZ R47, R42.reuse, R42 ;  /* 0x0000002a2a2f7220 */ /* 0x040fe20000410000 */
[----:B------:R-:W-:-:S03]  /*1e80*/  FFMA.FTZ R42, R42, -UR6, R42 ;  /* 0x800000062a2a7c23 */ /* 0x000fc6000801002a */
[----:B------:R-:W-:Y:S01]  /*1e90*/  FFMA.FTZ R48, R47, -UR7, R47 ;  /* 0x800000072f307c23 */ /* 0x000fe2000801002f */
[-C--:B-1----:R-:W-:Y:S01]  /*1ea0*/  FMUL.FTZ R50, R8, R46.reuse ;  /* 0x0000002e08327220 */ /* 0x082fe20000410000 */
[-C--:B------:R-:W-:Y:S01]  /*1eb0*/  FMUL.FTZ R52, R10, R46.reuse ;  /* 0x0000002e0a347220 */ /* 0x080fe20000410000 */
[-C--:B------:R-:W-:Y:S01]  /*1ec0*/  FMUL.FTZ R51, R9, R46.reuse ;  /* 0x0000002e09337220 */ /* 0x080fe20000410000 */
[----:B------:R-:W-:Y:S01]  /*1ed0*/  FFMA.FTZ R11, R11, UR7, R48 ;  /* 0x000000070b0b7c23 */ /* 0x000fe20008010030 */
[----:B------:R-:W1:Y:S01]  /*1ee0*/  MUFU.SQRT R44, R50 ;  /* 0x00000032002c7308 */ /* 0x000e620000002000 */
[----:B------:R-:W-:Y:S02]  /*1ef0*/  FFMA.FTZ R15, R15, UR6, R42 ;  /* 0x000000060f0f7c23 */ /* 0x000fe4000801002a */
[----:B------:R-:W-:-:S05]  /*1f00*/  FMUL.FTZ R48, R11, R46 ;  /* 0x0000002e0b307220 */ /* 0x000fca0000410000 */
[----:B------:R-:W3:Y:S08]  /*1f10*/  MUFU.SQRT R49, R52 ;  /* 0x0000003400317308 */ /* 0x000ef00000002000 */
[----:B------:R-:W0:Y:S01]  /*1f20*/  MUFU.SQRT R47, R51 ;  /* 0x00000033002f7308 */ /* 0x000e220000002000 */
[----:B-1----:R-:W-:-:S07]  /*1f30*/  FADD.FTZ R44, R44, UR4 ;  /* 0x000000042c2c7e21 */ /* 0x002fce0008010000 */
[----:B------:R-:W1:Y:S01]  /*1f40*/  MUFU.SQRT R48, R48 ;  /* 0x0000003000307308 */ /* 0x000e620000002000 */
[----:B---3--:R-:W-:Y:S01]  /*1f50*/  FADD.FTZ R50, R49, UR4 ;  /* 0x0000000431327e21 */ /* 0x008fe20008010000 */
[----:B------:R-:W-:-:S04]  /*1f60*/  FFMA.FTZ R49, R45, -UR6, R45 ;  /* 0x800000062d317c23 */ /* 0x000fc8000801002d */
[----:B------:R-:W-:Y:S02]  /*1f70*/  FFMA.FTZ R12, R12, UR6, R49 ;  /* 0x000000060c0c7c23 */ /* 0x000fe40008010031 */
[----:B------:R-:W3:Y:S01]  /*1f80*/  MUFU.RCP R46, R0 ;  /* 0x00000000002e7308 */ /* 0x000ee20000001000 */
[----:B0-----:R-:W-:-:S07]  /*1f90*/  FADD.FTZ R47, R47, UR4 ;  /* 0x000000042f2f7e21 */ /* 0x001fce0008010000 */
[----:B------:R-:W0:Y:S01]  /*1fa0*/  MUFU.RCP R44, R44 ;  /* 0x0000002c002c7308 */ /* 0x000e220000001000 */
[----:B-1----:R-:W-:Y:S01]  /*1fb0*/  FADD.FTZ R49, R48, UR4 ;  /* 0x0000000430317e21 */ /* 0x002fe20008010000 */
[----:B------:R-:W-:-:S04]  /*1fc0*/  FFMA.FTZ R48, R40, -UR6, R40 ;  /* 0x8000000628307c23 */ /* 0x000fc80008010028 */
[----:B------:R-:W-:Y:S02]  /*1fd0*/  FFMA.FTZ R13, R13, UR6, R48 ;  /* 0x000000060d0d7c23 */ /* 0x000fe40008010030 */
[----:B------:R-:W1:Y:S01]  /*1fe0*/  MUFU.RCP R47, R47 ;  /* 0x0000002f002f7308 */ /* 0x000e620000001000 */
[-C--:B---3--:R-:W-:Y:S01]  /*1ff0*/  FMUL.FTZ R43, R12, R46.reuse ;  /* 0x0000002e0c2b7220 */ /* 0x088fe20000410000 */
[-C--:B------:R-:W-:Y:S01]  /*2000*/  FMUL.FTZ R42, R13, R46.reuse ;  /* 0x0000002e0d2a7220 */ /* 0x080fe20000410000 */
[----:B------:R-:W-:-:S05]  /*2010*/  FMUL.FTZ R48, R14, R46 ;  /* 0x0000002e0e307220 */ /* 0x000fca0000410000 */
[----:B------:R-:W3:Y:S01]  /*2020*/  MUFU.RCP R45, R50 ;  /* 0x00000032002d7308 */ /* 0x000ee20000001000 */
[----:B0-----:R-:W-:Y:S01]  /*2030*/  FMUL.FTZ R44, R43, R44 ;  /* 0x0000002c2b2c7220 */ /* 0x001fe20000410000 */
[----:B------:R-:W-:-:S06]  /*2040*/  FMUL.FTZ R43, R15, R46 ;  /* 0x0000002e0f2b7220 */ /* 0x000fcc0000410000 */
[----:B------:R-:W0:Y:S01]  /*2050*/  MUFU.RCP R40, R49 ;  /* 0x0000003100287308 */ /* 0x000e220000001000 */
[----:B-1----:R-:W-:Y:S01]  /*2060*/  FMUL.FTZ R46, R42, R47 ;  /* 0x0000002f2a2e7220 */ /* 0x002fe20000410000 */
[----:B---3--:R-:W-:Y:S01]  /*2070*/  FMUL.FTZ R45, R48, R45 ;  /* 0x0000002d302d7220 */ /* 0x008fe20000410000 */
[----:B0-----:R-:W-:-:S07]  /*2080*/  FMUL.FTZ R40, R43, R40 ;  /* 0x000000282b287220 */ /* 0x001fce0000410000 */
.L_x_492:
[C---:B-----5:R-:W-:Y:S01]  /*2090*/  FFMA.FTZ R4, -R41.reuse, R44, R4 ;  /* 0x0000002c29047223 */ /* 0x060fe20000010104 */
[C---:B------:R-:W-:Y:S01]  /*20a0*/  FFMA.FTZ R5, -R41.reuse, R46, R5 ;  /* 0x0000002e29057223 */ /* 0x040fe20000010105 */
[C---:B------:R-:W-:Y:S01]  /*20b0*/  FFMA.FTZ R6, -R41.reuse, R45, R6 ;  /* 0x0000002d29067223 */ /* 0x040fe20000010106 */
[----:B------:R-:W-:Y:S01]  /*20c0*/  FFMA.FTZ R7, -R41, R40, R7 ;  /* 0x0000002829077223 */ /* 0x000fe20000010107 */
[----:B------:R0:W1:Y:S01]  /*20d0*/  F2F.BF16.F32 R43, R4 ;  /* 0x00000004002b7304 */ /* 0x0000620000202000 */
[----:B--2---:R-:W-:-:S05]  /*20e0*/  IADD3 R40, P1, R2, R37, RZ ;  /* 0x0000002502287210 */ /* 0x004fca0007f3e0ff */
[----:B------:R-:W-:Y:S02]  /*20f0*/  IMAD.X R41, R3, 0x1, R39, P1 ;  /* 0x0000000103297824 */ /* 0x000fe400008e0627 */
[----:B------:R0:W2:Y:S08]  /*2100*/  F2F.BF16.F32 R49, R5 ;  /* 0x0000000500317304 */ /* 0x0000b00000202000 */
[----:B------:R0:W3:Y:S08]  /*2110*/  F2F.BF16.F32 R47, R6 ;  /* 0x00000006002f7304 */ /* 0x0000f00000202000 */
[----:B------:R0:W0:Y:S01]  /*2120*/  F2F.BF16.F32 R51, R7 ;  /* 0x0000000700337304 */ /* 0x0000220000202000 */
[----:B-12---:R-:W-:Y:S05]  /*2130*/  @!P0 BRA `(.L_x_493) ;  /* 0x0000000000448947 */ /* 0x006fea0003800000 */
[C---:B------:R-:W-:Y:S01]  /*2140*/  R2UR UR4, R16.reuse ;  /* 0x00000000100472ca */ /* 0x040fe200000e0000 */
[----:B------:R-:W-:Y:S01]  /*2150*/  IMAD.WIDE.U32 R44, R49, 0x10000, RZ ;  /* 0x00010000312c7825 */ /* 0x000fe200078e00ff */
[----:B------:R-:W-:Y:S02]  /*2160*/  R2UR UR5, R17 ;  /* 0x00000000110572ca */ /* 0x000fe400000e0000 */
[C---:B------:R-:W-:Y:S01]  /*2170*/  R2UR UR6, R16.reuse ;  /* 0x00000000100672ca */ /* 0x040fe200000e0000 */
[----:B0-----:R-:W-:Y:S01]  /*2180*/  IMAD.U32 R37, R51, 0x10000, RZ ;  /* 0x0001000033257824 */ /* 0x001fe200078e00ff */
[C---:B------:R-:W-:Y:S02]  /*2190*/  R2UR UR7, R17.reuse ;  /* 0x00000000110772ca */ /* 0x040fe400000e0000 */
[----:B------:R-:W-:Y:S02]  /*21a0*/  R2UR UR8, R16 ;  /* 0x00000000100872ca */ /* 0x000fe400000e0000 */
[----:B------:R-:W-:-:S02]  /*21b0*/  R2UR UR9, R17 ;  /* 0x00000000110972ca */ /* 0x000fc400000e0000 */
[----:B------:R-:W-:Y:S02]  /*21c0*/  R2UR UR10, R16 ;  /* 0x00000000100a72ca */ /* 0x000fe400000e0000 */
[----:B------:R-:W-:Y:S01]  /*21d0*/  R2UR UR11, R17 ;  /* 0x00000000110b72ca */ /* 0x000fe200000e0000 */
[----:B------:R0:W-:Y:S01]  /*21e0*/  STG.E.128 desc[UR4][R26.64], R4 ;  /* 0x000000041a007986 */ /* 0x0001e2000c101d04 */
[----:B---3--:R-:W-:Y:S02]  /*21f0*/  LOP3.LUT R45, R45, R37, R47, 0xfe, !PT ;  /* 0x000000252d2d7212 */ /* 0x008fe400078efe2f */
[----:B------:R-:W-:Y:S01]  /*2200*/  LOP3.LUT R44, R44, R43, RZ, 0xfc, !PT ;  /* 0x0000002b2c2c7212 */ /* 0x000fe200078efcff */
[----:B------:R0:W-:Y:S04]  /*2210*/  STG.E.128 desc[UR6][R28.64], R12 ;  /* 0x0000000c1c007986 */ /* 0x0001e8000c101d06 */
[----:B------:R0:W-:Y:S04]  /*2220*/  STG.E.128 desc[UR8][R30.64], R8 ;  /* 0x000000081e007986 */ /* 0x0001e8000c101d08 */
[----:B------:R0:W-:Y:S01]  /*2230*/  STG.E.64 desc[UR10][R40.64], R44 ;  /* 0x0000002c28007986 */ /* 0x0001e2000c101b0a */
[----:B------:R-:W-:Y:S05]  /*2240*/  BRA `(.L_x_494) ;  /* 0x0000000000d47947 */ /* 0x000fea0003800000 */
.L_x_493:
        /* <DEDUP_REMOVED lines=15> */
[----:B------:R1:W-:Y:S01]  /*2340*/  @!P1 STG.E desc[UR4][R26.64], R4 ;  /* 0x000000041a009986 */ /* 0x0003e2000c101904 */
[C---:B------:R-:W-:Y:S02]  /*2350*/  @!P2 R2UR UR12, R16.reuse ;  /* 0x00000000100ca2ca */ /* 0x040fe400000e0000 */
[----:B------:R-:W-:Y:S01]  /*2360*/  @!P2 R2UR UR13, R17 ;  /* 0x00000000110da2ca */ /* 0x000fe200000e0000 */
[----:B------:R1:W-:Y:S01]  /*2370*/  @!P1 STG.E desc[UR6][R28.64], R12 ;  /* 0x0000000c1c009986 */ /* 0x0003e2000c101906 */
[----:B------:R-:W-:-:S02]  /*2380*/  @!P2 R2UR UR6, R16 ;  /* 0x000000001006a2ca */ /* 0x000fc400000e0000 */
[C---:B------:R-:W-:Y:S01]  /*2390*/  @!P2 R2UR UR7, R17.reuse ;  /* 0x000000001107a2ca */ /* 0x040fe200000e0000 */
[----:B------:R1:W-:Y:S01]  /*23a0*/  @!P1 STG.E desc[UR8][R30.64], R8 ;  /* 0x000000081e009986 */ /* 0x0003e2000c101908 */
[C---:B------:R-:W-:Y:S02]  /*23b0*/  @!P2 R2UR UR8, R16.reuse ;  /* 0x000000001008a2ca */ /* 0x040fe400000e0000 */
[C---:B------:R-:W-:Y:S01]  /*23c0*/  @!P2 R2UR UR9, R17.reuse ;  /* 0x000000001109a2ca */ /* 0x040fe200000e0000 */
[----:B------:R1:W-:Y:S01]  /*23d0*/  @!P1 STG.E.U16 desc[UR4][R40.64], R43 ;  /* 0x0000002b28009986 */ /* 0x0003e2000c101504 */
[C---:B------:R-:W-:Y:S02]  /*23e0*/  @!P3 R2UR UR14, R16.reuse ;  /* 0x00000000100eb2ca */ /* 0x040fe400000e0000 */
[----:B------:R-:W-:Y:S02]  /*23f0*/  @!P3 R2UR UR15, R17 ;  /* 0x00000000110fb2ca */ /* 0x000fe400000e0000 */
[----:B------:R-:W-:-:S02]  /*2400*/  @!P3 R2UR UR16, R16 ;  /* 0x000000001010b2ca */ /* 0x000fc400000e0000 */
[C---:B------:R-:W-:Y:S01]  /*2410*/  @!P3 R2UR UR17, R17.reuse ;  /* 0x000000001111b2ca */ /* 0x040fe200000e0000 */
[----:B------:R1:W-:Y:S01]  /*2420*/  @!P2 STG.E desc[UR6][R26.64+0x4], R5 ;  /* 0x000004051a00a986 */ /* 0x0003e2000c101906 */
        /* <DEDUP_REMOVED lines=8> */
[----:B------:R1:W-:Y:S01]  /*24b0*/  @!P2 STG.E.U16 desc[UR12][R40.64+0x2], R49 ;  /* 0x000002312800a986 */ /* 0x0003e2000c10150c */
[C---:B------:R-:W-:Y:S02]  /*24c0*/  @!P4 R2UR UR24, R16.reuse ;  /* 0x000000001018c2ca */ /* 0x040fe400000e0000 */
[C---:B------:R-:W-:Y:S01]  /*24d0*/  @!P4 R2UR UR25, R17.reuse ;  /* 0x000000001119c2ca */ /* 0x040fe200000e0000 */
[----:B------:R1:W-:Y:S01]  /*24e0*/  @!P3 STG.E desc[UR14][R26.64+0x8], R6 ;  /* 0x000008061a00b986 */ /* 0x0003e2000c10190e */
[C---:B------:R-:W-:Y:S02]  /*24f0*/  @!P4 R2UR UR26, R16.reuse ;  /* 0x00000000101ac2ca */ /* 0x040fe400000e0000 */
[----:B------:R-:W-:Y:S01]  /*2500*/  @!P4 R2UR UR27, R17 ;  /* 0x00000000111bc2ca */ /* 0x000fe200000e0000 */
[----:B------:R1:W-:Y:S01]  /*2510*/  @!P3 STG.E desc[UR16][R28.64+0x8], R14 ;  /* 0x0000080e1c00b986 */ /* 0x0003e2000c101910 */
[----:B------:R-:W-:-:S02]  /*2520*/  @!P4 R2UR UR28, R16 ;  /* 0x00000000101cc2ca */ /* 0x000fc400000e0000 */
[----:B------:R-:W-:Y:S01]  /*2530*/  @!P4 R2UR UR29, R17 ;  /* 0x00000000111dc2ca */ /* 0x000fe200000e0000 */
[----:B------:R1:W-:Y:S04]  /*2540*/  @!P3 STG.E desc[UR18][R30.64+0x8], R10 ;  /* 0x0000080a1e00b986 */ /* 0x0003e8000c101912 */
[----:B---3--:R1:W-:Y:S04]  /*2550*/  @!P3 STG.E.U16 desc[UR20][R40.64+0x4], R47 ;  /* 0x0000042f2800b986 */ /* 0x0083e8000c101514 */
[----:B------:R1:W-:Y:S04]  /*2560*/  @!P4 STG.E desc[UR22][R26.64+0xc], R7 ;  /* 0x00000c071a00c986 */ /* 0x0003e8000c101916 */
[----:B------:R1:W-:Y:S04]  /*2570*/  @!P4 STG.E desc[UR24][R28.64+0xc], R15 ;  /* 0x00000c0f1c00c986 */ /* 0x0003e8000c101918 */
[----:B------:R1:W-:Y:S04]  /*2580*/  @!P4 STG.E desc[UR26][R30.64+0xc], R11 ;  /* 0x00000c0b1e00c986 */ /* 0x0003e8000c10191a */
[----:B0-----:R1:W-:Y:S02]  /*2590*/  @!P4 STG.E.U16 desc[UR28][R40.64+0x6], R51 ;  /* 0x000006332800c986 */ /* 0x0013e4000c10151c */
.L_x_494:
[----:B----4-:R-:W-:-:S05]  /*25a0*/  IMAD R38, R36, 0x4, R38 ;  /* 0x0000000424267824 */ /* 0x010fca00078e0226 */
[----:B------:R-:W-:-:S13]  /*25b0*/  ISETP.GE.AND P1, PT, R38, R35, PT ;  /* 0x000000232600720c */ /* 0x000fda0003f26270 */
[----:B------:R-:W-:Y:S05]  /*25c0*/  @!P1 BRA `(.L_x_495) ;  /* 0xffffffec00309947 */ /* 0x000fea000383ffff */
[----:B------:R-:W-:Y:S05]  /*25d0*/  EXIT ;  /* 0x000000000000794d */ /* 0x000fea0003800000 */
        .type           $_Z25multi_tensor_apply_kernelI18TensorListMetadataILi5EE25DistAdamCapturableFunctorIfN3c108BFloat16ES4_EJPfffPiifS6_10adamMode_tfEEvlPViT_T0_DpT1_$__internal_accurate_pow,@function
        .size           $_Z25multi_tensor_apply_kernelI18TensorListMetadataILi5EE25DistAdamCapturableFunctorIfN3c108BFloat16ES4_EJPfffPiifS6_10adamMode_tfEEvlPViT_T0_DpT1_$__internal_accurate_pow,(.L_x_945 - $_Z25multi_tensor_apply_kernelI18TensorListMetadataILi5EE25DistAdamCapturableFunctorIfN3c108BFloat16ES4_EJPfffPiifS6_10adamMode_tfEEvlPViT_T0_DpT1_$__internal_accurate_pow)
$_Z25multi_tensor_apply_kernelI18TensorListMetadataILi5EE25DistAdamCapturableFunctorIfN3c108BFloat16ES4_EJPfffPiifS6_10adamMode_tfEEvlPViT_T0_DpT1_$__internal_accurate_pow:
        /* <DEDUP_REMOVED lines=16> */
[----:B------:R-:W-:-:S05]  /*26e0*/  @P2 VIADD R11, R15, 0xfff00000 ;  /* 0xfff000000f0b2836 */ /* 0x000fca0000000000 */
[----:B------:R-:W-:-:S06]  /*26f0*/  @P2 MOV R15, R11 ;  /* 0x0000000b000f2202 */ /* 0x000fcc0000000f00 */
        /* <DEDUP_REMOVED lines=94> */
[----:B------:R-:W-:Y:S01]  /*2ce0*/  MOV R14, 0x652b82fe ;  /* 0x652b82fe000e7802 */ /* 0x000fe20000000f00 */
[----:B------:R-:W-:-:S06]  /*2cf0*/  IMAD.MOV.U32 R15, RZ, RZ, 0x3ff71547 ;  /* 0x3ff71547ff0f7424 */ /* 0x000fcc00078e00ff */
        /* <DEDUP_REMOVED lines=58> */
.L_x_496:
[----:B------:R-:W-:Y:S01]  /*30a0*/  DSETP.NEU.AND P1, PT, |R18|, +INF , PT ;  /* 0x7ff000001200742a */ /* 0x000fe20003f2d200 */
[----:B------:R-:W-:Y:S01]  /*30b0*/  IMAD.MOV.U32 R7, RZ, RZ, 0x0 ;  /* 0x00000000ff077424 */ /* 0x000fe200078e00ff */
[----:B------:R-:W-:-:S12]  /*30c0*/  DADD R8, R10, R8 ;  /* 0x000000000a087229 */ /* 0x000fd80000000008 */
[----:B------:R-:W-:Y:S01]  /*30d0*/  @P1 DFMA R18, R8, R18, R18 ;  /* 0x000000120812122b */ /* 0x000fe20000000012 */
[----:B------:R-:W-:Y:S10]  /*30e0*/  RET.REL.NODEC R6 `(_Z25multi_tensor_apply_kernelI18TensorListMetadataILi5EE25DistAdamCapturableFunctorIfN3c108BFloat16ES4_EJPfffPiifS6_10adamMode_tfEEvlPViT_T0_DpT1_) ;  /* 0xffffffcc06c47950 */ /* 0x000ff40003c3ffff */
.L_x_497:
        /* <DEDUP_REMOVED lines=9> */
.L_x_945:


//--------------------- .text._Z25multi_tensor_apply_kernelI18TensorListMetadataILi5EE25DistAdamCapturableFunctorIfN3c108BFloat16ENS3_4HalfEEJPfffPiifS7_10adamMode_tfEEvlPViT_T0_DpT1_ --------------------------
	.section	.text._Z25multi_tensor_apply_kernelI18TensorListMetadataILi5EE25DistAdamCapturableFunctorIfN3c108BFloat16ENS3_4HalfEEJPfffPiifS7_10adamMode_tfEEvlPViT_T0_DpT1_,"ax",@progbits
	.align	128
        .global         _Z25multi_tensor_apply_kernelI18TensorListMetadataILi5EE25DistAdamCapturableFunctorIfN3c108BFloat16ENS3_4HalfEEJPfffPiifS7_10adamMode_tfEEvlPViT_T0_DpT1_
        .type           _Z25multi_tensor_apply_kernelI18TensorListMetadataILi5EE25DistAdamCapturableFunctorIfN3c108BFloat16ENS3_4HalfEEJPfffPiifS7_10adamMode_tfEEvlPViT_T0_DpT1_,@function
        .size           _Z25multi_tensor_apply_kernelI18TensorListMetadataILi5EE25DistAdamCapturableFunctorIfN3c108BFloat16ENS3_4HalfEEJPfffPiifS7_10adamMode_tfEEvlPViT_T0_DpT1_,(.L_x_946 - _Z25multi_tensor_apply_kernelI18TensorListMetadataILi5EE25DistAdamCapturableFunctorIfN3c108BFloat16ENS3_4HalfEEJPfffPiifS7_10adamMode_tfEEvlPViT_T0_DpT1_)
        .other          _Z25multi_tensor_apply_kernelI18TensorListMetadataILi5EE25DistAdamCapturableFunctorIfN3c108BFloat16ENS3_4HalfEEJPfffPiifS7_10adamMode_tfEEvlPViT_T0_DpT1_,@"STO_CUDA_ENTRY STV_DEFAULT"
_Z25multi_tensor_apply_kernelI18TensorListMetadataILi5EE25DistAdamCapturableFunctorIfN3c108BFloat16ENS3_4HalfEEJPfffPiifS7_10adamMode_tfEEvlPViT_T0_DpT1_:
.text._Z25multi_tensor_apply_kernelI18TensorListMetadataILi5EE25DistAdamCapturableFunctorIfN3c108BFloat16ENS3_4HalfEEJPfffPiifS7_10adamMode_tfEEvlPViT_T0_DpT1_:
        /* <DEDUP_REMOVED lines=21> */
.L_x_498:
        /* <DEDUP_REMOVED lines=20> */
.L_x_499:
        /* <DEDUP_REMOVED lines=20> */
.L_x_500:
        /* <DEDUP_REMOVED lines=21> */
.L_x_501:
        /* <DEDUP_REMOVED lines=32> */
[----:B0-----:R-:W-:Y:S05]  /*0720*/  CALL.REL.NOINC `($_Z25multi_tensor_apply_kernelI18TensorListMetadataILi5EE25DistAdamCapturableFunctorIfN3c108BFloat16ENS3_4HalfEEJPfffPiifS7_10adamMode_tfEEvlPViT_T0_DpT1_$__internal_accurate_pow) ;  /* 0x0000001c00ac7944 */ /* 0x001fea0003c00000 */
        /* <DEDUP_REMOVED lines=22> */
.L_x_503:
[----:B------:R-:W-:Y:S01]  /*0890*/  ISETP.GE.AND P2, PT, R3, RZ, PT ;  /* 0x000000ff0300720c */ /* 0x000fe20003f46270 */
[----:B------:R-:W-:Y:S01]  /*08a0*/  DSETP.NEU.AND P1, PT, |R2|, 0.5, !P0 ;  /* 0x3fe000000200742a */ /* 0x000fe2000472d200 */
[----:B------:R-:W-:-:S05]  /*08b0*/  IMAD.MOV.U32 R4, RZ, RZ, RZ ;  /* 0x000000ffff047224 */ /* 0x000fca00078e00ff */
[----:B0-----:R-:W-:-:S06]  /*08c0*/  SEL R5, R9, RZ, P1 ;  /* 0x000000ff09057207 */ /* 0x001fcc0000800000 */
[----:B------:R-:W-:-:S07]  /*08d0*/  @!P2 LOP3.LUT R5, R5, 0x7ff00000, RZ, 0xfc, !PT ;  /* 0x7ff000000505a812 */ /* 0x000fce00078efcff */
.L_x_504:
        /* <DEDUP_REMOVED lines=17> */
.L_x_507:
        /* <DEDUP_REMOVED lines=10> */
.L_x_506:
[----:B------:R-:W-:-:S11]  /*0a90*/  DADD R4, R2, R8 ;  /* 0x0000000002047229 */ /* 0x000fd60000000008 */
.L_x_505:
        /* <DEDUP_REMOVED lines=9> */
[----:B------:R-:W-:Y:S05]  /*0b30*/  CALL.REL.NOINC `($_Z25multi_tensor_apply_kernelI18TensorListMetadataILi5EE25DistAdamCapturableFunctorIfN3c108BFloat16ENS3_4HalfEEJPfffPiifS7_10adamMode_tfEEvlPViT_T0_DpT1_$__internal_accurate_pow) ;  /* 0x0000001800a87944 */ /* 0x000fea0003c00000 */
        /* <DEDUP_REMOVED lines=19> */
.L_x_508:
[----:B------:R-:W-:Y:S01]  /*0c70*/  ISETP.GE.AND P1, PT, R3, RZ, PT ;  /* 0x000000ff0300720c */ /* 0x000fe20003f26270 */
[----:B------:R-:W-:Y:S01]  /*0c80*/  DSETP.NEU.AND P0, PT, |R2|, 0.5, !P0 ;  /* 0x3fe000000200742a */ /* 0x000fe2000470d200 */
[----:B------:R-:W-:-:S05]  /*0c90*/  IMAD.MOV.U32 R6, RZ, RZ, RZ ;  /* 0x000000ffff067224 */ /* 0x000fca00078e00ff */
[----:B0-----:R-:W-:Y:S02]  /*0ca0*/  SEL R7, R11, RZ, P0 ;  /* 0x000000ff0b077207 */ /* 0x001fe40000000000 */
[----:B------:R-:W-:-:S04]  /*0cb0*/  SEL R24, RZ, 0x1, !P0 ;  /* 0x00000001ff187807 */ /* 0x000fc80004000000 */
[----:B------:R-:W-:-:S07]  /*0cc0*/  @!P1 LOP3.LUT R7, R7, 0x7ff00000, RZ, 0xfc, !PT ;  /* 0x7ff0000007079812 */ /* 0x000fce00078efcff */
.L_x_509:
        /* <DEDUP_REMOVED lines=17> */
.L_x_512:
        /* <DEDUP_REMOVED lines=11> */
.L_x_511:
[----:B------:R-:W-:-:S11]  /*0e90*/  DADD R6, R2, R10 ;  /* 0x0000000002067229 */ /* 0x000fd6000000000a */
.L_x_510:
        /* <DEDUP_REMOVED lines=17> */
.L_x_502:
        /* <DEDUP_REMOVED lines=39> */
.L_x_513:
[----:B------:R-:W4:Y:S02]  /*1220*/  S2R R38, SR_TID.X ;  /* 0x0000000000267919 */ /* 0x000f240000002100 */
[----:B----4-:R-:W-:-:S05]  /*1230*/  IMAD.SHL.U32 R38, R38, 0x4, RZ ;  /* 0x0000000426267824 */ /* 0x010fca00078e00ff */
[----:B------:R-:W-:-:S13]  /*1240*/  ISETP.GE.AND P0, PT, R38, R35, PT ;  /* 0x000000232600720c */ /* 0x000fda0003f06270 */
[----:B------:R-:W-:Y:S05]  /*1250*/  @P0 EXIT ;  /* 0x000000000000094d */ /* 0x000fea0003800000 */
[----:B------:R-:W4:Y:S01]  /*1260*/  LDC R36, c[0x0][RZ] ;  /* 0x00000000ff247b82 */ /* 0x000f220000000800 */
[----:B------:R-:W-:-:S04]  /*1270*/  PRMT R4, R4, 0x9910, RZ ;  /* 0x0000991004047816 */ /* 0x000fc800000000ff */
[----:B------:R-:W-:-:S13]  /*1280*/  ISETP.NE.AND P0, PT, R4, RZ, PT ;  /* 0x000000ff0400720c */ /* 0x000fda0003f05270 */
.L_x_519:
        /* <DEDUP_REMOVED lines=99> */
.L_x_514:
        /* <DEDUP_REMOVED lines=69> */
.L_x_515:
        /* <DEDUP_REMOVED lines=56> */
.L_x_516:
[C---:B-----5:R-:W-:Y:S01]  /*2090*/  FFMA.FTZ R4, -R41.reuse, R44, R4 ;  /* 0x0000002c29047223 */ /* 0x060fe20000010104 */
[C---:B------:R-:W-:Y:S01]  /*20a0*/  FFMA.FTZ R5, -R41.reuse, R46, R5 ;  /* 0x0000002e29057223 */ /* 0x040fe20000010105 */
[C---:B------:R-:W-:Y:S01]  /*20b0*/  FFMA.FTZ R6, -R41.reuse, R45, R6 ;  /* 0x0000002d29067223 */ /* 0x040fe20000010106 */
[----:B------:R-:W-:Y:S01]  /*20c0*/  FFMA.FTZ R7, -R41, R40, R7 ;  /* 0x0000002829077223 */ /* 0x000fe20000010107 */
[----:B------:R0:W1:Y:S01]  /*20d0*/  F2F.F16.F32 R43, R4 ;  /* 0x00000004002b7304 */ /* 0x0000620000200800 */
[----:B--2---:R-:W-:-:S05]  /*20e0*/  IADD3 R40, P1, R2, R37, RZ ;  /* 0x0000002502287210 */ /* 0x004fca0007f3e0ff */
[----:B------:R-:W-:Y:S02]  /*20f0*/  IMAD.X R41, R3, 0x1, R39, P1 ;  /* 0x0000000103297824 */ /* 0x000fe400008e0627 */
[----:B------:R0:W2:Y:S08]  /*2100*/  F2F.F16.F32 R49, R5 ;  /* 0x0000000500317304 */ /* 0x0000b00000200800 */
[----:B------:R0:W3:Y:S08]  /*2110*/  F2F.F16.F32 R47, R6 ;  /* 0x00000006002f7304 */ /* 0x0000f00000200800 */
[----:B------:R0:W0:Y:S01]  /*2120*/  F2F.F16.F32 R51, R7 ;  /* 0x0000000700337304 */ /* 0x0000220000200800 */
        /* <DEDUP_REMOVED lines=18> */
.L_x_517:
        /* <DEDUP_REMOVED lines=53> */
.L_x_518:
[----:B----4-:R-:W-:-:S05]  /*25a0*/  IMAD R38, R36, 0x4, R38 ;  /* 0x0000000424267824 */ /* 0x010fca00078e0226 */
[----:B------:R-:W-:-:S13]  /*25b0*/  ISETP.GE.AND P1, PT, R38, R35, PT ;  /* 0x000000232600720c */ /* 0x000fda0003f26270 */
[----:B------:R-:W-:Y:S05]  /*25c0*/  @!P1 BRA `(.L_x_519) ;  /* 0xffffffec00309947 */ /* 0x000fea000383ffff */
[----:B------:R-:W-:Y:S05]  /*25d0*/  EXIT ;  /* 0x000000000000794d */ /* 0x000fea0003800000 */
        .type           $_Z25multi_tensor_apply_kernelI18TensorListMetadataILi5EE25DistAdamCapturableFunctorIfN3c108BFloat16ENS3_4HalfEEJPfffPiifS7_10adamMode_tfEEvlPViT_T0_DpT1_$__internal_accurate_pow,@function
        .size           $_Z25multi_tensor_apply_kernelI18TensorListMetadataILi5EE25DistAdamCapturableFunctorIfN3c108BFloat16ENS3_4HalfEEJPfffPiifS7_10adamMode_tfEEvlPViT_T0_DpT1_$__internal_accurate_pow,(.L_x_946 - $_Z25multi_tensor_apply_kernelI18TensorListMetadataILi5EE25DistAdamCapturableFunctorIfN3c108BFloat16ENS3_4HalfEEJPfffPiifS7_10adamMode_tfEEvlPViT_T0_DpT1_$__internal_accurate_pow)
$_Z25multi_tensor_apply_kernelI18TensorListMetadataILi5EE25DistAdamCapturableFunctorIfN3c108BFloat16ENS3_4HalfEEJPfffPiifS7_10adamMode_tfEEvlPViT_T0_DpT1_$__internal_accurate_pow:
        /* <DEDUP_REMOVED lines=172> */
.L_x_520:
[----:B------:R-:W-:Y:S01]  /*30a0*/  DSETP.NEU.AND P1, PT, |R18|, +INF , PT ;  /* 0x7ff000001200742a */ /* 0x000fe20003f2d200 */
[----:B------:R-:W-:Y:S01]  /*30b0*/  IMAD.MOV.U32 R7, RZ, RZ, 0x0 ;  /* 0x00000000ff077424 */ /* 0x000fe200078e00ff */
[----:B------:R-:W-:-:S12]  /*30c0*/  DADD R8, R10, R8 ;  /* 0x000000000a087229 */ /* 0x000fd80000000008 */
[----:B------:R-:W-:Y:S01]  /*30d0*/  @P1 DFMA R18, R8, R18, R18 ;  /* 0x000000120812122b */ /* 0x000fe20000000012 */
[----:B------:R-:W-:Y:S10]  /*30e0*/  RET.REL.NODEC R6 `(_Z25multi_tensor_apply_kernelI18TensorListMetadataILi5EE25DistAdamCapturableFunctorIfN3c108BFloat16ENS3_4HalfEEJPfffPiifS7_10adamMode_tfEEvlPViT_T0_DpT1_) ;  /* 0xffffffcc06c47950 */ /* 0x000ff40003c3ffff */
.L_x_521:
        /* <DEDUP_REMOVED lines=9> */
.L_x_946:


//--------------------- .text._Z25multi_tensor_apply_kernelI18TensorListMetadataILi5EE25DistAdamCapturableFunctorIfN3c108BFloat16EfEJPfffPiifS6_10adamMode_tfEEvlPViT_T0_DpT1_ --------------------------
	.section	.text._Z25multi_tensor_apply_kernelI18TensorListMetadataILi5EE25DistAdamCapturableFunctorIfN3c108BFloat16EfEJPfffPiifS6_10adamMode_tfEEvlPViT_T0_DpT1_,"ax",@progbits
	.align	128
        .global         _Z25multi_tensor_apply_kernelI18TensorListMetadataILi5EE25DistAdamCapturableFunctorIfN3c108BFloat16EfEJPfffPiifS6_10adamMode_tfEEvlPViT_T0_DpT1_
        .type           _Z25multi_tensor_apply_kernelI18TensorListMetadataILi5EE25DistAdamCapturableFunctorIfN3c108BFloat16EfEJPfffPiifS6_10adamMode_tfEEvlPViT_T0_DpT1_,@function
        .size           _Z25multi_tensor_apply_kernelI18TensorListMetadataILi5EE25DistAdamCapturableFunctorIfN3c108BFloat16EfEJPfffPiifS6_10adamMode_tfEEvlPViT_T0_DpT1_,(.L_x_947 - _Z25multi_tensor_apply_kernelI18TensorListMetadataILi5EE25DistAdamCapturableFunctorIfN3c108BFloat16EfEJPfffPiifS6_10adamMode_tfEEvlPViT_T0_DpT1_)
        .other          _Z25multi_tensor_apply_kernelI18TensorListMetadataILi5EE25DistAdamCapturableFunctorIfN3c108BFloat16EfEJPfffPiifS6_10adamMode_tfEEvlPViT_T0_DpT1_,@"STO_CUDA_ENTRY STV_DEFAULT"
_Z25multi_tensor_apply_kernelI18TensorListMetadataILi5EE25DistAdamCapturableFunctorIfN3c108BFloat16EfEJPfffPiifS6_10adamMode_tfEEvlPViT_T0_DpT1_:
.text._Z25multi_tensor_apply_kernelI18TensorListMetadataILi5EE25DistAdamCapturableFunctorIfN3c108BFloat16EfEJPfffPiifS6_10adamMode_tfEEvlPViT_T0_DpT1_:
        /* <DEDUP_REMOVED lines=21> */
.L_x_522:
        /* <DEDUP_REMOVED lines=11> */
[----:B------:R-:W-:Y:S01]  /*0200*/  HFMA2.MMA R12, -RZ, RZ, 0, 5.9604644775390625e-08 ;  /* 0x00000001ff0c7435 */ /* 0x000fe200000001ff */
[----:B------:R-:W-:Y:S02]  /*0210*/  IMAD.U32 R6, RZ, RZ, UR4 ;  /* 0x00000004ff067e24 */ /* 0x000fe4000f8e00ff */
[----:B------:R-:W-:-:S02]  /*0220*/  IMAD.U32 R7, RZ, RZ, UR5 ;  /* 0x00000005ff077e24 */ /* 0x000fc4000f8e00ff */
[----:B------:R-:W-:Y:S02]  /*0230*/  IMAD.U32 R10, RZ, RZ, UR6 ;  /* 0x00000006ff0a7e24 */ /* 0x000fe4000f8e00ff */
[----:B------:R-:W-:Y:S02]  /*0240*/  IMAD.U32 R11, RZ, RZ, UR7 ;  /* 0x00000007ff0b7e24 */ /* 0x000fe4000f8e00ff */
[----:B------:R-:W-:Y:S02]  /*0250*/  IMAD.MOV.U32 R8, RZ, RZ, 0xdb ;  /* 0x000000dbff087424 */ /* 0x000fe400078e00ff */
[----:B-1----:R-:W-:-:S07]  /*0260*/  IMAD.MOV.U32 R13, RZ, RZ, RZ ;  /* 0x000000ffff0d7224 */ /* 0x002fce00078e00ff */
[----:B------:R-:W-:-:S07]  /*0270*/  LEPC R20, `(.L_x_523) ;  /* 0x000000001014794e */ /* 0x000fce0000000000 */
[----:B0-2---:R-:W-:Y:S05]  /*0280*/  CALL.ABS.NOINC R2 ;  /* 0x0000000002007343 */ /* 0x005fea0003c00000 */
.L_x_523:
        /* <DEDUP_REMOVED lines=20> */
.L_x_524:
        /* <DEDUP_REMOVED lines=21> */
.L_x_525:
        /* <DEDUP_REMOVED lines=32> */
[----:B0-----:R-:W-:Y:S05]  /*0720*/  CALL.REL.NOINC `($_Z25multi_tensor_apply_kernelI18TensorListMetadataILi5EE25DistAdamCapturableFunctorIfN3c108BFloat16EfEJPfffPiifS6_10adamMode_tfEEvlPViT_T0_DpT1_$__internal_accurate_pow) ;  /* 0x0000001c007c7944 */ /* 0x001fea0003c00000 */
        /* <DEDUP_REMOVED lines=19> */
[----:B------:R-:W-:Y:S01]  /*0860*/  MOV R4, 0x0 ;  /* 0x0000000000047802 */ /* 0x000fe20000000f00 */
[----:B------:R-:W-:Y:S01]  /*0870*/  IMAD.MOV.U32 R5, RZ, RZ, -0x80000 ;  /* 0xfff80000ff057424 */ /* 0x000fe200078e00ff */
[----:B------:R-:W-:Y:S06]  /*0880*/  BRA `(.L_x_528) ;  /* 0x0000000000147947 */ /* 0x000fec0003800000 */
.L_x_527:
[----:B------:R-:W-:Y:S01]  /*0890*/  ISETP.GE.AND P2, PT, R3, RZ, PT ;  /* 0x000000ff0300720c */ /* 0x000fe20003f46270 */
[----:B------:R-:W-:Y:S01]  /*08a0*/  DSETP.NEU.AND P1, PT, |R2|, 0.5, !P0 ;  /* 0x3fe000000200742a */ /* 0x000fe2000472d200 */
[----:B------:R-:W-:-:S05]  /*08b0*/  IMAD.MOV.U32 R4, RZ, RZ, RZ ;  /* 0x000000ffff047224 */ /* 0x000fca00078e00ff */
[----:B0-----:R-:W-:-:S06]  /*08c0*/  SEL R5, R9, RZ, P1 ;  /* 0x000000ff09057207 */ /* 0x001fcc0000800000 */
[----:B------:R-:W-:-:S07]  /*08d0*/  @!P2 LOP3.LUT R5, R5, 0x7ff00000, RZ, 0xfc, !PT ;  /* 0x7ff000000505a812 */ /* 0x000fce00078efcff */
.L_x_528:
        /* <DEDUP_REMOVED lines=17> */
.L_x_531:
        /* <DEDUP_REMOVED lines=10> */
.L_x_530:
[----:B------:R-:W-:-:S11]  /*0a90*/  DADD R4, R2, R8 ;  /* 0x0000000002047229 */ /* 0x000fd60000000008 */
.L_x_529:
        /* <DEDUP_REMOVED lines=9> */
[----:B------:R-:W-:Y:S05]  /*0b30*/  CALL.REL.NOINC `($_Z25multi_tensor_apply_kernelI18TensorListMetadataILi5EE25DistAdamCapturableFunctorIfN3c108BFloat16EfEJPfffPiifS6_10adamMode_tfEEvlPViT_T0_DpT1_$__internal_accurate_pow) ;  /* 0x0000001800787944 */ /* 0x000fea0003c00000 */
        /* <DEDUP_REMOVED lines=19> */
.L_x_532:
[----:B------:R-:W-:Y:S01]  /*0c70*/  ISETP.GE.AND P1, PT, R3, RZ, PT ;  /* 0x000000ff0300720c */ /* 0x000fe20003f26270 */
[----:B------:R-:W-:Y:S01]  /*0c80*/  DSETP.NEU.AND P0, PT, |R2|, 0.5, !P0 ;  /* 0x3fe000000200742a */ /* 0x000fe2000470d200 */
[----:B------:R-:W-:-:S05]  /*0c90*/  IMAD.MOV.U32 R6, RZ, RZ, RZ ;  /* 0x000000ffff067224 */ /* 0x000fca00078e00ff */
[----:B0-----:R-:W-:Y:S02]  /*0ca0*/  SEL R7, R11, RZ, P0 ;  /* 0x000000ff0b077207 */ /* 0x001fe40000000000 */
[----:B------:R-:W-:-:S04]  /*0cb0*/  SEL R24, RZ, 0x1, !P0 ;  /* 0x00000001ff187807 */ /* 0x000fc80004000000 */
[----:B------:R-:W-:-:S07]  /*0cc0*/  @!P1 LOP3.LUT R7, R7, 0x7ff00000, RZ, 0xfc, !PT ;  /* 0x7ff0000007079812 */ /* 0x000fce00078efcff */
.L_x_533:
        /* <DEDUP_REMOVED lines=11> */
[----:B------:R-:W-:-:S05]  /*0d80*/  MOV R6, RZ ;  /* 0x000000ff00067202 */ /* 0x000fca0000000f00 */
[----:B------:R-:W-:Y:S02]  /*0d90*/  SEL R2, RZ, 0x7ff00000, !P0 ;  /* 0x7ff00000ff027807 */ /* 0x000fe40004000000 */
[----:B------:R-:W-:-:S04]  /*0da0*/  FSETP.NEU.FTZ.AND P0, PT, R14, -1, PT ;  /* 0xbf8000000e00780b */ /* 0x000fc80003f1d000 */
[----:B------:R-:W-:-:S04]  /*0db0*/  @!P1 LOP3.LUT R2, R2, 0x7ff00000, RZ, 0x3c, !PT ;  /* 0x7ff0000002029812 */ /* 0x000fc800078e3cff */
[----:B------:R-:W-:Y:S01]  /*0dc0*/  SEL R7, R2, 0x3ff00000, P0 ;  /* 0x3ff0000002077807 */ /* 0x000fe20000000000 */
[----:B------:R-:W-:Y:S06]  /*0dd0*/  BRA `(.L_x_534) ;  /* 0x0000000000307947 */ /* 0x000fec0003800000 */
.L_x_536:
        /* <DEDUP_REMOVED lines=11> */
.L_x_535:
[----:B------:R-:W-:-:S11]  /*0e90*/  DADD R6, R2, R10 ;  /* 0x0000000002067229 */ /* 0x000fd6000000000a */
.L_x_534:
        /* <DEDUP_REMOVED lines=17> */
.L_x_526:
        /* <DEDUP_REMOVED lines=9> */
[----:B------:R-:W-:-:S07]  /*1040*/  IMAD R0, R3, 0x4, R4 ;  /* 0x0000000403007824 */ /* 0x000fce00078e0204 */
[----:B------:R-:W4:Y:S01]  /*1050*/  LDC R0, c[0x0][R0+0x8f0] ;  /* 0x00023c0000007b82 */ /* 0x000f220000000800 */
[----:B-1----:R-:W-:-:S07]  /*1060*/  IMAD R4, R2, 0x8, R4 ;  /* 0x0000000802047824 */ /* 0x002fce00078e0204 */
[----:B------:R-:W1:Y:S01]  /*1070*/  LDC R2, c[0x0][R4+0x6c0] ;  /* 0x0001b00004027b82 */ /* 0x000e620000000800 */
[----:B----4-:R-:W-:Y:S02]  /*1080*/  IMAD R39, R0, UR4, RZ ;  /* 0x0000000400277c24 */ /* 0x010fe4000f8e02ff */
[----:B---3--:R-:W-:Y:S01]  /*1090*/  IMAD.SHL.U32 R0, R5, 0x4, RZ ;  /* 0x0000000405007824 */ /* 0x008fe200078e00ff */
[----:B------:R-:W-:-:S04]  /*10a0*/  PRMT R5, RZ, 0x7610, R5 ;  /* 0x00007610ff057816 */ /* 0x000fc80000000005 */
[----:B------:R2:W3:Y:S08]  /*10b0*/  LDC.64 R18, c[0x0][R4+0x300] ;  /* 0x0000c00004127b82 */ /* 0x0004f00000000a00 */
[----:B------:R2:W4:Y:S01]  /*10c0*/  LDC.64 R20, c[0x0][R4+0x3f0] ;  /* 0x0000fc0004147b82 */ /* 0x0005220000000a00 */
[----:B-1----:R-:W-:-:S07]  /*10d0*/  VIADDMNMX R37, R2, -R39, UR4, PT ;  /* 0x0000000402257e46 */ /* 0x002fce000b800927 */
[----:B------:R2:W1:Y:S01]  /*10e0*/  LDC.64 R22, c[0x0][R4+0x4e0] ;  /* 0x0001380004167b82 */ /* 0x0004620000000a00 */
[----:B------:R-:W-:Y:S02]  /*10f0*/  LOP3.LUT P0, RZ, R37, 0x3, RZ, 0xc0, !PT ;  /* 0x0000000325ff7812 */ /* 0x000fe4000780c0ff */
[----:B------:R-:W-:-:S05]  /*1100*/  ISETP.GE.AND P2, PT, R0, R37, PT ;  /* 0x000000250000720c */ /* 0x000fca0003f46270 */
[----:B------:R2:W0:Y:S08]  /*1110*/  LDC.64 R2, c[0x0][R4+0x210] ;  /* 0x0000840004027b82 */ /* 0x0004300000000a00 */
[----:B------:R2:W0:Y:S01]  /*1120*/  LDC.64 R24, c[0x0][R4+0x5d0] ;  /* 0x0001740004187b82 */ /* 0x0004220000000a00 */
[----:B---34-:R-:W-:Y:S05]  /*1130*/  @P0 BRA `(.L_x_537) ;  /* 0x0000000000400947 */ /* 0x018fea0003800000 */
[----:B------:R-:W-:-:S04]  /*1140*/  IMAD.SHL.U32 R7, R39, 0x4, RZ ;  /* 0x0000000427077824 */ /* 0x000fc800078e00ff */
[--C-:B0-----:R-:W-:Y:S02]  /*1150*/  IMAD.IADD R6, R2, 0x1, R7.reuse ;  /* 0x0000000102067824 */ /* 0x101fe400078e0207 */
[----:B--2---:R-:W-:-:S03]  /*1160*/  IMAD.IADD R4, R18, 0x1, R7 ;  /* 0x0000000112047824 */ /* 0x004fc600078e0207 */
[----:B------:R-:W-:Y:S02]  /*1170*/  LOP3.LUT P0, RZ, R6, 0xf, RZ, 0xc0, !PT ;  /* 0x0000000f06ff7812 */ /* 0x000fe4000780c0ff */
[----:B------:R-:W-:-:S04]  /*1180*/  LOP3.LUT P1, RZ, R4, 0xf, RZ, 0xc0, !PT ;  /* 0x0000000f04ff7812 */ /* 0x000fc8000782c0ff */
[----:B------:R-:W-:-:S13]  /*1190*/  PLOP3.LUT P0, PT, P0, P1, PT, 0xa8, 0x0 ;  /* 0x000000000000781c */ /* 0x000fda0000703570 */
[----:B------:R-:W-:Y:S05]  /*11a0*/  @P0 BRA `(.L_x_537) ;  /* 0x0000000000240947 */ /* 0x000fea0003800000 */
[----:B------:R-:W-:Y:S02]  /*11b0*/  IMAD.IADD R6, R20, 0x1, R7 ;  /* 0x0000000114067824 */ /* 0x000fe400078e0207 */
[----:B-1----:R-:W-:-:S03]  /*11c0*/  IMAD.U32 R4, R39, 0x2, R22 ;  /* 0x0000000227047824 */ /* 0x002fc600078e0016 */
[----:B------:R-:W-:Y:S02]  /*11d0*/  LOP3.LUT P0, RZ, R6, 0xf, RZ, 0xc0, !PT ;  /* 0x0000000f06ff7812 */ /* 0x000fe4000780c0ff */
[----:B------:R-:W-:-:S04]  /*11e0*/  LOP3.LUT P1, RZ, R4, 0x7, RZ, 0xc0, !PT ;  /* 0x0000000704ff7812 */ /* 0x000fc8000782c0ff */
[----:B------:R-:W-:-:S13]  /*11f0*/  PLOP3.LUT P0, PT, P0, P1, PT, 0xa8, 0x0 ;  /* 0x000000000000781c */ /* 0x000fda0000703570 */
[----:B------:R-:W-:-:S05]  /*1200*/  @!P0 IMAD.IADD R4, R24, 0x1, R7 ;  /* 0x0000000118048824 */ /* 0x000fca00078e0207 */
[----:B------:R-:W-:-:S04]  /*1210*/  @!P0 LOP3.LUT P1, RZ, R4, 0xf, RZ, 0xc0, !PT ;  /* 0x0000000f04ff8812 */ /* 0x000fc8000782c0ff */
[----:B------:R-:W-:-:S04]  /*1220*/  @!P0 SEL R4, RZ, 0x1, P1 ;  /* 0x00000001ff048807 */ /* 0x000fc80000800000 */
[----:B------:R-:W-:-:S07]  /*1230*/  @!P0 PRMT R5, R4, 0x7610, R5 ;  /* 0x0000761004058816 */ /* 0x000fce0000000005 */
.L_x_537:
[----:B------:R-:W-:Y:S05]  /*1240*/  @P2 EXIT ;  /* 0x000000000000294d */ /* 0x000fea0003800000 */
[----:B--2---:R-:W2:Y:S01]  /*1250*/  LDC R35, c[0x0][RZ] ;  /* 0x00000000ff237b82 */ /* 0x004ea20000000800 */
[----:B------:R-:W-:-:S04]  /*1260*/  PRMT R4, R5, 0x9910, RZ ;  /* 0x0000991005047816 */ /* 0x000fc800000000ff */
[----:B------:R-:W-:-:S13]  /*1270*/  ISETP.NE.AND P0, PT, R4, RZ, PT ;  /* 0x000000ff0400720c */ /* 0x000fda0003f05270 */
.L_x_542:
[----:B-1-3--:R-:W-:Y:S02]  /*1280*/  SHF.R.S32.HI R4, RZ, 0x1f, R0 ;  /* 0x0000001fff047819 */ /* 0x00afe40000011400 */
[----:B------:R-:W-:Y:S02]  /*1290*/  IADD3 R33, P1, R39, R0, RZ ;  /* 0x0000000027217210 */ /* 0x000fe40007f3e0ff */
[----:B------:R-:W-:Y:S02]  /*12a0*/  @P0 R2UR UR4, R16 ;  /* 0x00000000100402ca */ /* 0x000fe400000e0000 */
[----:B------:R-:W-:Y:S02]  /*12b0*/  @P0 R2UR UR5, R17 ;  /* 0x00000000110502ca */ /* 0x000fe400000e0000 */
[----:B------:R-:W-:Y:S02]  /*12c0*/  LEA.HI.X.SX32 R4, R39, R4, 0x1, P1 ;  /* 0x0000000427047211 */ /* 0x000fe400008f0eff */
[----:B-1----:R-:W-:-:S04]  /*12d0*/  LEA R42, P1, R33, R22, 0x1 ;  /* 0x00000016212a7211 */ /* 0x002fc800078208ff */
[----:B------:R-:W-:-:S05]  /*12e0*/  LEA.HI.X R43, R33, R23, R4, 0x1, P1 ;  /* 0x00000017212b7211 */ /* 0x000fca00008f0c04 */
        /* <DEDUP_REMOVED lines=12> */
[----:B------:R-:W-:-:S04]  /*13b0*/  IADD3.X R29, R19, R33, RZ, P2, !PT ;  /* 0x00000021131d7210 */ /* 0x000fc800017fe4ff */
[----:B-----5:R0:W5:Y:S04]  /*13c0*/  @P0 LDG.E.128 R8, desc[UR8][R30.64] ;  /* 0x000000081e080981 */ /* 0x020168000c1e1d00 */
[----:B------:R0:W5:Y:S01]  /*13d0*/  @P0 LDG.E.128 R12, desc[UR6][R28.64] ;  /* 0x000000061c0c0981 */ /* 0x000162000c1e1d00 */
[C---:B---3--:R-:W-:Y:S02]  /*13e0*/  @P0 SHF.R.U64 R47, R6.reuse, 0x10, R7 ;  /* 0x00000010062f0819 */ /* 0x048fe40000001207 */
[----:B------:R-:W-:Y:S02]  /*13f0*/  @P0 PRMT R45, R6, 0x7610, R45 ;  /* 0x00007610062d0816 */ /* 0x000fe4000000002d */
[----:B------:R-:W-:Y:S02]  /*1400*/  @P0 SHF.R.U32.HI R44, RZ, 0x10, R7 ;  /* 0x00000010ff2c0819 */ /* 0x000fe40000011607 */
[----:B------:R-:W-:-:S02]  /*1410*/  @P0 PRMT R32, R7, 0x7610, R32 ;  /* 0x0000761007200816 */ /* 0x000fc40000000020 */
        /* <DEDUP_REMOVED lines=71> */
.L_x_538:
        /* <DEDUP_REMOVED lines=14> */
[----:B------:R-:W-:Y:S01]  /*1970*/  IMAD.U32 R49, R32, 0x10000, RZ ;  /* 0x0001000020317824 */ /* 0x000fe200078e00ff */
[----:B------:R-:W1:Y:S01]  /*1980*/  MUFU.RCP R46, R36 ;  /* 0x00000024002e7308 */ /* 0x000e620000001000 */
[----:B------:R-:W-:Y:S01]  /*1990*/  FMUL.FTZ R32, R34, R47 ;  /* 0x0000002f22207220 */ /* 0x000fe20000410000 */
[----:B------:R-:W-:Y:S01]  /*19a0*/  FFMA.FTZ R43, R42, -UR7, R42 ;  /* 0x800000072a2b7c23 */ /* 0x000fe2000801002a */
[----:B------:R-:W-:Y:S01]  /*19b0*/  FMUL.FTZ R42, R34, R49 ;  /* 0x00000031222a7220 */ /* 0x000fe20000410000 */
[----:B------:R-:W-:Y:S02]  /*19c0*/  IMAD.U32 R49, R44, 0x10000, RZ ;  /* 0x000100002c317824 */ /* 0x000fe400078e00ff */
[----:B------:R-:W-:Y:S01]  /*19d0*/  FMUL.FTZ R47, R32, R32 ;  /* 0x00000020202f7220 */ /* 0x000fe20000410000 */
[----:B------:R-:W-:Y:S01]  /*19e0*/  FFMA.FTZ R8, R8, UR7, R43 ;  /* 0x0000000708087c23 */ /* 0x000fe2000801002b */
[----:B------:R-:W-:-:S02]  /*19f0*/  FMUL.FTZ R43, R42, R42 ;  /* 0x0000002a2a2b7220 */ /* 0x000fc40000410000 */
[----:B------:R-:W-:Y:S02]  /*1a00*/  FFMA.FTZ R48, R47, -UR7, R47 ;  /* 0x800000072f307c23 */ /* 0x000fe4000801002f */
[----:B------:R-:W-:Y:S01]  /*1a10*/  FFMA.FTZ R47, R43, -UR7, R43 ;  /* 0x800000072b2f7c23 */ /* 0x000fe2000801002b */
[----:B------:R-:W-:Y:S01]  /*1a20*/  FMUL.FTZ R43, R34, R49 ;  /* 0x00000031222b7220 */ /* 0x000fe20000410000 */
[----:B------:R-:W-:Y:S02]  /*1a30*/  FFMA.FTZ R9, R9, UR7, R48 ;  /* 0x0000000709097c23 */ /* 0x000fe40008010030 */
[----:B------:R-:W-:Y:S01]  /*1a40*/  FFMA.FTZ R10, R10, UR7, R47 ;  /* 0x000000070a0a7c23 */ /* 0x000fe2000801002f */
[----:B------:R-:W-:Y:S01]  /*1a50*/  FMUL.FTZ R47, R43, R43 ;  /* 0x0000002b2b2f7220 */ /* 0x000fe20000410000 */
[-C--:B-1----:R-:W-:Y:S01]  /*1a60*/  FMUL.FTZ R50, R8, R46.reuse ;  /* 0x0000002e08327220 */ /* 0x082fe20000410000 */
[-C--:B------:R-:W-:Y:S01]  /*1a70*/  FMUL.FTZ R51, R9, R46.reuse ;  /* 0x0000002e09337220 */ /* 0x080fe20000410000 */
[----:B------:R-:W-:Y:S01]  /*1a80*/  FMUL.FTZ R52, R10, R46 ;  /* 0x0000002e0a347220 */ /* 0x000fe20000410000 */
[----:B------:R-:W-:Y:S01]  /*1a90*/  FFMA.FTZ R48, R47, -UR7, R47 ;  /* 0x800000072f307c23 */ /* 0x000fe2000801002f */
[----:B------:R-:W1:Y:S03]  /*1aa0*/  MUFU.SQRT R44, R50 ;  /* 0x00000032002c7308 */ /* 0x000e660000002000 */
[----:B------:R-:W-:-:S04]  /*1ab0*/  FFMA.FTZ R11, R11, UR7, R48 ;  /* 0x000000070b0b7c23 */ /* 0x000fc80008010030 */
[----:B------:R-:W-:Y:S01]  /*1ac0*/  FMUL.FTZ R48, R11, R46 ;  /* 0x0000002e0b307220 */ /* 0x000fe20000410000 */
[----:B------:R-:W3:Y:S08]  /*1ad0*/  MUFU.SQRT R47, R51 ;  /* 0x00000033002f7308 */ /* 0x000ef00000002000 */
[----:B------:R-:W4:Y:S01]  /*1ae0*/  MUFU.SQRT R49, R52 ;  /* 0x0000003400317308 */ /* 0x000f220000002000 */
[----:B-1----:R-:W-:-:S07]  /*1af0*/  FADD.FTZ R44, R44, UR4 ;  /* 0x000000042c2c7e21 */ /* 0x002fce0008010000 */
[----:B------:R-:W1:Y:S01]  /*1b00*/  MUFU.SQRT R48, R48 ;  /* 0x0000003000307308 */ /* 0x000e620000002000 */
[----:B---3--:R-:W-:-:S07]  /*1b10*/  FADD.FTZ R46, R47, UR4 ;  /* 0x000000042f2e7e21 */ /* 0x008fce0008010000 */
[----:B------:R-:W3:Y:S01]  /*1b20*/  MUFU.RCP R47, R38 ;  /* 0x00000026002f7308 */ /* 0x000ee20000001000 */
[----:B----4-:R-:W-:Y:S01]  /*1b30*/  FADD.FTZ R50, R49, UR4 ;  /* 0x0000000431327e21 */ /* 0x010fe20008010000 */
[----:B------:R-:W-:-:S04]  /*1b40*/  FFMA.FTZ R49, R45, -UR6, R45 ;  /* 0x800000062d317c23 */ /* 0x000fc8000801002d */
[----:B------:R-:W-:Y:S01]  /*1b50*/  FFMA.FTZ R12, R12, UR6, R49 ;  /* 0x000000060c0c7c23 */ /* 0x000fe20008010031 */
[----:B------:R-:W-:Y:S01]  /*1b60*/  FFMA.FTZ R49, R42, -UR6, R42 ;  /* 0x800000062a317c23 */ /* 0x000fe2000801002a */
[----:B------:R-:W4:Y:S01]  /*1b70*/  MUFU.RCP R44, R44 ;  /* 0x0000002c002c7308 */ /* 0x000f220000001000 */
        /* <DEDUP_REMOVED lines=12> */
[----:B----4-:R-:W-:-:S07]  /*1c40*/  FMUL.FTZ R43, R43, R44 ;  /* 0x0000002c2b2b7220 */ /* 0x010fce0000410000 */
[----:B------:R-:W4:Y:S01]  /*1c50*/  MUFU.RCP R32, R51 ;  /* 0x0000003300207308 */ /* 0x000f220000001000 */
[----:B-1----:R-:W-:-:S04]  /*1c60*/  FMUL.FTZ R46, R49, R46 ;  /* 0x0000002e312e7220 */ /* 0x002fc80000410000 */
[----:B------:R-:W-:Y:S01]  /*1c70*/  FFMA.FTZ R44, R5, UR5, R46 ;  /* 0x00000005052c7c23 */ /* 0x000fe2000801002e */
[----:B---3--:R-:W-:-:S04]  /*1c80*/  FMUL.FTZ R45, R42, R45 ;  /* 0x0000002d2a2d7220 */ /* 0x008fc80000410000 */
[----:B------:R-:W-:Y:S01]  /*1c90*/  FFMA.FTZ R45, R6, UR5, R45 ;  /* 0x00000005062d7c23 */ /* 0x000fe2000801002d */
[----:B----4-:R-:W-:Y:S01]  /*1ca0*/  FMUL.FTZ R32, R47, R32 ;  /* 0x000000202f207220 */ /* 0x010fe20000410000 */
[----:B------:R-:W-:-:S03]  /*1cb0*/  FFMA.FTZ R47, R4, UR5, R43 ;  /* 0x00000005042f7c23 */ /* 0x000fc6000801002b */
[----:B------:R-:W-:Y:S01]  /*1cc0*/  FFMA.FTZ R42, R7, UR5, R32 ;  /* 0x00000005072a7c23 */ /* 0x000fe20008010020 */
[----:B------:R-:W-:Y:S06]  /*1cd0*/  BRA `(.L_x_540) ;  /* 0x0000000000e07947 */ /* 0x000fec0003800000 */
.L_x_539:
[----:B------:R-:W-:Y:S01]  /*1ce0*/  FFMA.FTZ R46, R4, UR5, R45 ;  /* 0x00000005042e7c23 */ /* 0x000fe2000801002d */
[----:B------:R-:W-:Y:S02]  /*1cf0*/  IMAD.U32 R47, R47, 0x10000, RZ ;  /* 0x000100002f2f7824 */ /* 0x000fe400078e00ff */
[----:B------:R-:W-:Y:S01]  /*1d00*/  FMUL.FTZ R43, R5, UR5 ;  /* 0x00000005052b7c20 */ /* 0x000fe20008410000 */
[----:B------:R-:W-:Y:S02]  /*1d10*/  IMAD.U32 R48, R32, 0x10000, RZ ;  /* 0x0001000020307824 */ /* 0x000fe400078e00ff */
[----:B------:R-:W-:Y:S01]  /*1d20*/  FMUL.FTZ R42, R46, R46 ;  /* 0x0000002e2e2a7220 */ /* 0x000fe20000410000 */
[----:B------:R-:W1:Y:S01]  /*1d30*/  MUFU.RCP R45, R36 ;  /* 0x00000024002d7308 */ /* 0x000e620000001000 */
[----:B------:R-:W-:Y:S01]  /*1d40*/  FFMA.FTZ R32, R34, R47, R43 ;  /* 0x0000002f22207223 */ /* 0x000fe2000001002b */
[----:B------:R-:W-:Y:S01]  /*1d50*/  FMUL.FTZ R43, R6, UR5 ;  /* 0x00000005062b7c20 */ /* 0x000fe20008410000 */
[----:B------:R-:W-:Y:S01]  /*1d60*/  FFMA.FTZ R47, R42, -UR7, R42 ;  /* 0x800000072a2f7c23 */ /* 0x000fe2000801002a */
[----:B------:R-:W-:Y:S01]  /*1d70*/  FMUL.FTZ R49, R7, UR5 ;  /* 0x0000000507317c20 */ /* 0x000fe20008410000 */
[----:B------:R-:W-:Y:S01]  /*1d80*/  FMUL.FTZ R42, R32, R32 ;  /* 0x00000020202a7220 */ /* 0x000fe20000410000 */
[----:B------:R-:W-:Y:S01]  /*1d90*/  FFMA.FTZ R43, R34, R48, R43 ;  /* 0x00000030222b7223 */ /* 0x000fe2000001002b */
[----:B------:R-:W-:Y:S01]  /*1da0*/  FFMA.FTZ R8, R8, UR7, R47 ;  /* 0x0000000708087c23 */ /* 0x000fe2000801002f */
[----:B------:R-:W-:-:S02]  /*1db0*/  IMAD.U32 R48, R44, 0x10000, RZ ;  /* 0x000100002c307824 */ /* 0x000fc400078e00ff */
[----:B------:R-:W-:Y:S01]  /*1dc0*/  FFMA.FTZ R44, R42, -UR7, R42 ;  /* 0x800000072a2c7c23 */ /* 0x000fe2000801002a */
[C---:B------:R-:W-:Y:S01]  /*1dd0*/  FMUL.FTZ R47, R43.reuse, R43 ;  /* 0x0000002b2b2f7220 */ /* 0x040fe20000410000 */
[----:B------:R-:W-:Y:S01]  /*1de0*/  FFMA.FTZ R43, R43, -UR6, R43 ;  /* 0x800000062b2b7c23 */ /* 0x000fe2000801002b */
[----:B------:R-:W-:Y:S01]  /*1df0*/  FFMA.FTZ R42, R34, R48, R49 ;  /* 0x00000030222a7223 */ /* 0x000fe20000010031 */
[----:B------:R-:W-:Y:S01]  /*1e00*/  FFMA.FTZ R9, R9, UR7, R44 ;  /* 0x0000000709097c23 */ /* 0x000fe2000801002c */
[----:B------:R-:W-:Y:S01]  /*1e10*/  FFMA.FTZ R47, R47, -UR7, R47 ;  /* 0x800000072f2f7c23 */ /* 0x000fe2000801002f */
[----:B------:R-:W-:Y:S01]  /*1e20*/  FFMA.FTZ R14, R14, UR6, R43 ;  /* 0x000000060e0e7c23 */ /* 0x000fe2000801002b */
[-C--:B-1----:R-:W-:Y:S02]  /*1e30*/  FMUL.FTZ R44, R8, R45.reuse ;  /* 0x0000002d082c7220 */ /* 0x082fe40000410000 */
[----:B------:R-:W-:Y:S01]  /*1e40*/  FFMA.FTZ R10, R10, UR7, R47 ;  /* 0x000000070a0a7c23 */ /* 0x000fe2000801002f */
[----:B------:R-:W-:Y:S01]  /*1e50*/  FMUL.FTZ R47, R42, R42 ;  /* 0x0000002a2a2f7220 */ /* 0x000fe20000410000 */
[----:B------:R-:W-:-:S02]  /*1e60*/  FMUL.FTZ R50, R9, R45 ;  /* 0x0000002d09327220 */ /* 0x000fc40000410000 */
        /* <DEDUP_REMOVED lines=13> */
[----:B------:R-:W-:Y:S02]  /*1f40*/  FFMA.FTZ R12, R12, UR6, R49 ;  /* 0x000000060c0c7c23 */ /* 0x000fe40008010031 */
[----:B------:R-:W4:Y:S01]  /*1f50*/  MUFU.RCP R47, R47 ;  /* 0x0000002f002f7308 */ /* 0x000f220000001000 */
[----:B-1----:R-:W-:Y:S01]  /*1f60*/  FADD.FTZ R52, R48, UR4 ;  /* 0x0000000430347e21 */ /* 0x002fe20008010000 */
[----:B------:R-:W-:-:S04]  /*1f70*/  FFMA.FTZ R48, R32, -UR6, R32 ;  /* 0x8000000620307c23 */ /* 0x000fc80008010020 */
[----:B------:R-:W-:Y:S01]  /*1f80*/  FFMA.FTZ R13, R13, UR6, R48 ;  /* 0x000000060d0d7c23 */ /* 0x000fe20008010030 */
[----:B------:R-:W-:Y:S01]  /*1f90*/  FFMA.FTZ R48, R42, -UR6, R42 ;  /* 0x800000062a307c23 */ /* 0x000fe2000801002a */
[----:B------:R-:W1:Y:S01]  /*1fa0*/  MUFU.RCP R44, R44 ;  /* 0x0000002c002c7308 */ /* 0x000e620000001000 */
[-C--:B---3--:R-:W-:Y:S01]  /*1fb0*/  FMUL.FTZ R42, R12, R45.reuse ;  /* 0x0000002d0c2a7220 */ /* 0x088fe20000410000 */
[-C--:B------:R-:W-:Y:S01]  /*1fc0*/  FMUL.FTZ R43, R13, R45.reuse ;  /* 0x0000002d0d2b7220 */ /* 0x080fe20000410000 */
[----:B------:R-:W-:Y:S01]  /*1fd0*/  FFMA.FTZ R15, R15, UR6, R48 ;  /* 0x000000060f0f7c23 */ /* 0x000fe20008010030 */
[----:B------:R-:W-:-:S03]  /*1fe0*/  FMUL.FTZ R49, R14, R45 ;  /* 0x0000002d0e317220 */ /* 0x000fc60000410000 */
[----:B------:R-:W-:Y:S01]  /*1ff0*/  FMUL.FTZ R51, R15, R45 ;  /* 0x0000002d0f337220 */ /* 0x000fe20000410000 */
[----:B------:R-:W3:Y:S01]  /*2000*/  MUFU.RCP R46, R50 ;  /* 0x00000032002e7308 */ /* 0x000ee20000001000 */
[----:B----4-:R-:W-:-:S07]  /*2010*/  FMUL.FTZ R47, R42, R47 ;  /* 0x0000002f2a2f7220 */ /* 0x010fce0000410000 */
[----:B------:R-:W4:Y:S01]  /*2020*/  MUFU.RCP R32, R52 ;  /* 0x0000003400207308 */ /* 0x000f220000001000 */
[----:B-1----:R-:W-:Y:S01]  /*2030*/  FMUL.FTZ R44, R43, R44 ;  /* 0x0000002c2b2c7220 */ /* 0x002fe20000410000 */
[----:B---3--:R-:W-:Y:S01]  /*2040*/  FMUL.FTZ R45, R49, R46 ;  /* 0x0000002e312d7220 */ /* 0x008fe20000410000 */
[----:B----4-:R-:W-:-:S07]  /*2050*/  FMUL.FTZ R42, R51, R32 ;  /* 0x00000020332a7220 */ /* 0x010fce0000410000 */
.L_x_540:
[----:B------:R-:W-:Y:S01]  /*2060*/  @P0 R2UR UR4, R16 ;  /* 0x00000000100402ca */ /* 0x000fe200000e0000 */
[C---:B-----5:R-:W-:Y:S01]  /*2070*/  FFMA.FTZ R5, -R40.reuse, R44, R5 ;  /* 0x0000002c28057223 */ /* 0x060fe20000010105 */
[C---:B------:R-:W-:Y:S01]  /*2080*/  @P0 R2UR UR5, R17.reuse ;  /* 0x00000000110502ca */ /* 0x040fe200000e0000 */
[----:B------:R-:W-:Y:S01]  /*2090*/  FFMA.FTZ R4, -R40, R47, R4 ;  /* 0x0000002f28047223 */ /* 0x000fe20000010104 */
[----:B------:R-:W-:Y:S01]  /*20a0*/  @P0 R2UR UR6, R16 ;  /* 0x00000000100602ca */ /* 0x000fe200000e0000 */
[C---:B------:R-:W-:Y:S01]  /*20b0*/  FFMA.FTZ R7, -R40.reuse, R42, R7 ;  /* 0x0000002a28077223 */ /* 0x040fe20000010107 */
[C---:B------:R-:W-:Y:S01]  /*20c0*/  @P0 R2UR UR7, R17.reuse ;  /* 0x00000000110702ca */ /* 0x040fe200000e0000 */
[----:B------:R-:W-:Y:S01]  /*20d0*/  FFMA.FTZ R6, -R40, R45, R6 ;  /* 0x0000002d28067223 */ /* 0x000fe20000010106 */
[----:B------:R-:W-:Y:S02]  /*20e0*/  @P0 R2UR UR8, R16 ;  /* 0x00000000100802ca */ /* 0x000fe400000e0000 */
[----:B------:R-:W-:-:S02]  /*20f0*/  @P0 R2UR UR9, R17 ;  /* 0x00000000110902ca */ /* 0x000fc400000e0000 */
[----:B------:R-:W-:Y:S02]  /*2100*/  @P0 R2UR UR10, R16 ;  /* 0x00000000100a02ca */ /* 0x000fe400000e0000 */
[----:B------:R-:W-:Y:S01]  /*2110*/  @P0 R2UR UR11, R17 ;  /* 0x00000000110b02ca */ /* 0x000fe200000e0000 */
[----:B------:R1:W-:Y:S01]  /*2120*/  @P0 STG.E.128 desc[UR4][R26.64], R4 ;  /* 0x000000041a000986 */ /* 0x0003e2000c101d04 */
[----:B------:R-:W-:-:S03]  /*2130*/  IADD3 R32, P1, R24, R41, RZ ;  /* 0x0000002918207210 */ /* 0x000fc60007f3e0ff */
[----:B------:R1:W-:Y:S02]  /*2140*/  @P0 STG.E.128 desc[UR6][R28.64], R12 ;  /* 0x0000000c1c000986 */ /* 0x0003e4000c101d06 */
[----:B------:R-:W-:Y:S02]  /*2150*/  IMAD.X R33, R25, 0x1, R33, P1 ;  /* 0x0000000119217824 */ /* 0x000fe400008e0621 */
[----:B------:R1:W-:Y:S04]  /*2160*/  @P0 STG.E.128 desc[UR8][R30.64], R8 ;  /* 0x000000081e000986 */ /* 0x0003e8000c101d08 */
[----:B------:R1:W-:Y:S01]  /*2170*/  @P0 STG.E.128 desc[UR10][R32.64], R4 ;  /* 0x0000000420000986 */ /* 0x0003e2000c101d0a */
[----:B------:R-:W-:Y:S05]  /*2180*/  @P0 BRA `(.L_x_541) ;  /* 0x0000000000d40947 */ /* 0x000fea0003800000 */
        /* <DEDUP_REMOVED lines=24> */
[----:B------:R3:W-:Y:S01]  /*2310*/  @!P1 STG.E desc[UR4][R32.64], R4 ;  /* 0x0000000420009986 */ /* 0x0007e2000c101904 */
        /* <DEDUP_REMOVED lines=23> */
[----:B------:R3:W-:Y:S04]  /*2490*/  @!P3 STG.E desc[UR20][R32.64+0x8], R6 ;  /* 0x000008062000b986 */ /* 0x0007e8000c101914 */
[----:B------:R3:W-:Y:S04]  /*24a0*/  @!P4 STG.E desc[UR22][R26.64+0xc], R7 ;  /* 0x00000c071a00c986 */ /* 0x0007e8000c101916 */
[----:B------:R3:W-:Y:S04]  /*24b0*/  @!P4 STG.E desc[UR24][R28.64+0xc], R15 ;  /* 0x00000c0f1c00c986 */ /* 0x0007e8000c101918 */
[----:B------:R3:W-:Y:S04]  /*24c0*/  @!P4 STG.E desc[UR26][R30.64+0xc], R11 ;  /* 0x00000c0b1e00c986 */ /* 0x0007e8000c10191a */
[----:B------:R3:W-:Y:S02]  /*24d0*/  @!P4 STG.E desc[UR28][R32.64+0xc], R7 ;  /* 0x00000c072000c986 */ /* 0x0007e4000c10191c */
.L_x_541:
[----:B--2---:R-:W-:-:S05]  /*24e0*/  IMAD R0, R35, 0x4, R0 ;  /* 0x0000000423007824 */ /* 0x004fca00078e0200 */
[----:B------:R-:W-:-:S13]  /*24f0*/  ISETP.GE.AND P1, PT, R0, R37, PT ;  /* 0x000000250000720c */ /* 0x000fda0003f26270 */
[----:B------:R-:W-:Y:S05]  /*2500*/  @!P1 BRA `(.L_x_542) ;  /* 0xffffffec005c9947 */ /* 0x000fea000383ffff */
[----:B------:R-:W-:Y:S05]  /*2510*/  EXIT ;  /* 0x000000000000794d */ /* 0x000fea0003800000 */
        .type           $_Z25multi_tensor_apply_kernelI18TensorListMetadataILi5EE25DistAdamCapturableFunctorIfN3c108BFloat16EfEJPfffPiifS6_10adamMode_tfEEvlPViT_T0_DpT1_$__internal_accurate_pow,@function
        .size           $_Z25multi_tensor_apply_kernelI18TensorListMetadataILi5EE25DistAdamCapturableFunctorIfN3c108BFloat16EfEJPfffPiifS6_10adamMode_tfEEvlPViT_T0_DpT1_$__internal_accurate_pow,(.L_x_947 - $_Z25multi_tensor_apply_kernelI18TensorListMetadataILi5EE25DistAdamCapturableFunctorIfN3c108BFloat16EfEJPfffPiifS6_10adamMode_tfEEvlPViT_T0_DpT1_$__internal_accurate_pow)
$_Z25multi_tensor_apply_kernelI18TensorListMetadataILi5EE25DistAdamCapturableFunctorIfN3c108BFloat16EfEJPfffPiifS6_10adamMode_tfEEvlPViT_T0_DpT1_$__internal_accurate_pow:
        /* <DEDUP_REMOVED lines=9> */
[----:B------:R-:W-:-:S09]  /*25b0*/  MOV R10, R11 ;  /* 0x0000000b000a7202 */ /* 0x000fd20000000f00 */
        /* <DEDUP_REMOVED lines=72> */
[----:B------:R-:W-:-:S05]  /*2a40*/  IMAD.MOV.U32 R9, RZ, RZ, R7 ;  /* 0x000000ffff097224 */ /* 0x000fca00078e0007 */
[----:B------:R-:W-:Y:S02]  /*2a50*/  SHF.L.U32 R7, R9, 0x1, RZ ;  /* 0x0000000109077819 */ /* 0x000fe400000006ff */
        /* <DEDUP_REMOVED lines=88> */
.L_x_543:
[----:B------:R-:W-:Y:S01]  /*2fe0*/  DSETP.NEU.AND P1, PT, |R18|, +INF , PT ;  /* 0x7ff000001200742a */ /* 0x000fe20003f2d200 */
[----:B------:R-:W-:Y:S01]  /*2ff0*/  IMAD.MOV.U32 R7, RZ, RZ, 0x0 ;  /* 0x00000000ff077424 */ /* 0x000fe200078e00ff */
[----:B------:R-:W-:-:S12]  /*3000*/  DADD R8, R10, R8 ;  /* 0x000000000a087229 */ /* 0x000fd80000000008 */
[----:B------:R-:W-:Y:S01]  /*3010*/  @P1 DFMA R18, R8, R18, R18 ;  /* 0x000000120812122b */ /* 0x000fe20000000012 */
[----:B------:R-:W-:Y:S10]  /*3020*/  RET.REL.NODEC R6 `(_Z25multi_tensor_apply_kernelI18TensorListMetadataILi5EE25DistAdamCapturableFunctorIfN3c108BFloat16EfEJPfffPiifS6_10adamMode_tfEEvlPViT_T0_DpT1_) ;  /* 0xffffffcc06f47950 */ /* 0x000ff40003c3ffff */
.L_x_544:
        /* <DEDUP_REMOVED lines=13> */
.L_x_947:


//--------------------- .text._Z25multi_tensor_apply_kernelI18TensorListMetadataILi5EE25DistAdamCapturableFunctorIfN3c104HalfENS3_8BFloat16EEJPfffPiifS7_10adamMode_tfEEvlPViT_T0_DpT1_ --------------------------
	.section	.text._Z25multi_tensor_apply_kernelI18TensorListMetadataILi5EE25DistAdamCapturableFunctorIfN3c104HalfENS3_8BFloat16EEJPfffPiifS7_10adamMode_tfEEvlPViT_T0_DpT1_,"ax",@progbits
	.align	128
        .global         _Z25multi_tensor_apply_kernelI18TensorListMetadataILi5EE25DistAdamCapturableFunctorIfN3c104HalfENS3_8BFloat16EEJPfffPiifS7_10adamMode_tfEEvlPViT_T0_DpT1_
        .type           _Z25multi_tensor_apply_kernelI18TensorListMetadataILi5EE25DistAdamCapturableFunctorIfN3c104HalfENS3_8BFloat16EEJPfffPiifS7_10adamMode_tfEEvlPViT_T0_DpT1_,@function
        .size           _Z25multi_tensor_apply_kernelI18TensorListMetadataILi5EE25DistAdamCapturableFunctorIfN3c104HalfENS3_8BFloat16EEJPfffPiifS7_10adamMode_tfEEvlPViT_T0_DpT1_,(.L_x_948 - _Z25multi_tensor_apply_kernelI18TensorListMetadataILi5EE25DistAdamCapturableFunctorIfN3c104HalfENS3_8BFloat16EEJPfffPiifS7_10adamMode_tfEEvlPViT_T0_DpT1_)
        .other          _Z25multi_tensor_apply_kernelI18TensorListMetadataILi5EE25DistAdamCapturableFunctorIfN3c104HalfENS3_8BFloat16EEJPfffPiifS7_10adamMode_tfEEvlPViT_T0_DpT1_,@"STO_CUDA_ENTRY STV_DEFAULT"
_Z25multi_tensor_apply_kernelI18TensorListMetadataILi5EE25DistAdamCapturableFunctorIfN3c104HalfENS3_8BFloat16EEJPfffPiifS7_10adamMode_tfEEvlPViT_T0_DpT1_:
.text._Z25multi_tensor_apply_kernelI18TensorListMetadataILi5EE25DistAdamCapturableFunctorIfN3c104HalfENS3_8BFloat16EEJPfffPiifS7_10adamMode_tfEEvlPViT_T0_DpT1_:
        /* <DEDUP_REMOVED lines=21> */
.L_x_545:
        /* <DEDUP_REMOVED lines=20> */
.L_x_546:
        /* <DEDUP_REMOVED lines=20> */
.L_x_547:
        /* <DEDUP_REMOVED lines=21> */
.L_x_548:
[----:B------:R-:W2:Y:S01]  /*0520*/  LDC.64 R2, c[0x0][0x218] ;  /* 0x00008600ff027b82 */ /* 0x000ea20000000a00 */
[----:B-1----:R-:W-:Y:S02]  /*0530*/  R2UR UR4, R16 ;  /* 0x00000000100472ca */ /* 0x002fe400000e0000 */
[----:B------:R-:W-:-:S13]  /*0540*/  R2UR UR5, R17 ;  /* 0x00000000110572ca */ /* 0x000fda00000e0000 */
[----:B--2---:R-:W2:Y:S02]  /*0550*/  LDG.E.STRONG.SYS R2, desc[UR4][R2.64] ;  /* 0x0000000402027981 */ /* 0x004ea4000c1f5900 */
[----:B--2---:R-:W-:-:S13]  /*0560*/  ISETP.NE.AND P0, PT, R2, 0x1, PT ;  /* 0x000000010200780c */ /* 0x004fda0003f05270 */
[----:B------:R-:W-:Y:S05]  /*0570*/  @!P0 EXIT ;  /* 0x000000000000894d */ /* 0x000fea0003800000 */
[----:B------:R-:W1:Y:S01]  /*0580*/  LDC R0, c[0x0][0xe28] ;  /* 0x00038a00ff007b82 */ /* 0x000e620000000800 */
[----:B------:R-:W-:Y:S01]  /*0590*/  HFMA2.MMA R32, -RZ, RZ, 1.875, 0 ;  /* 0x3f800000ff207435 */ /* 0x000fe200000001ff */
        /* <DEDUP_REMOVED lines=24> */
[----:B0-----:R-:W-:Y:S05]  /*0720*/  CALL.REL.NOINC `($_Z25multi_tensor_apply_kernelI18TensorListMetadataILi5EE25DistAdamCapturableFunctorIfN3c104HalfENS3_8BFloat16EEJPfffPiifS7_10adamMode_tfEEvlPViT_T0_DpT1_$__internal_accurate_pow) ;  /* 0x0000001c00ac7944 */ /* 0x001fea0003c00000 */
        /* <DEDUP_REMOVED lines=22> */
.L_x_550:
[----:B------:R-:W-:Y:S01]  /*0890*/  ISETP.GE.AND P2, PT, R3, RZ, PT ;  /* 0x000000ff0300720c */ /* 0x000fe20003f46270 */
[----:B------:R-:W-:Y:S01]  /*08a0*/  DSETP.NEU.AND P1, PT, |R2|, 0.5, !P0 ;  /* 0x3fe000000200742a */ /* 0x000fe2000472d200 */
[----:B------:R-:W-:-:S05]  /*08b0*/  IMAD.MOV.U32 R4, RZ, RZ, RZ ;  /* 0x000000ffff047224 */ /* 0x000fca00078e00ff */
[----:B0-----:R-:W-:-:S06]  /*08c0*/  SEL R5, R9, RZ, P1 ;  /* 0x000000ff09057207 */ /* 0x001fcc0000800000 */
[----:B------:R-:W-:-:S07]  /*08d0*/  @!P2 LOP3.LUT R5, R5, 0x7ff00000, RZ, 0xfc, !PT ;  /* 0x7ff000000505a812 */ /* 0x000fce00078efcff */
.L_x_551:
        /* <DEDUP_REMOVED lines=14> */
[----:B------:R-:W-:Y:S02]  /*09c0*/  SEL R5, R4, 0x3ff00000, P1 ;  /* 0x3ff0000004057807 */ /* 0x000fe40000800000 */
[----:B------:R-:W-:Y:S01]  /*09d0*/  MOV R4, RZ ;  /* 0x000000ff00047202 */ /* 0x000fe20000000f00 */
[----:B------:R-:W-:Y:S06]  /*09e0*/  BRA `(.L_x_552) ;  /* 0x00000000002c7947 */ /* 0x000fec0003800000 */
.L_x_554:
        /* <DEDUP_REMOVED lines=10> */
.L_x_553:
[----:B------:R-:W-:-:S11]  /*0a90*/  DADD R4, R2, R8 ;  /* 0x0000000002047229 */ /* 0x000fd60000000008 */
.L_x_552:
        /* <DEDUP_REMOVED lines=9> */
[----:B------:R-:W-:Y:S05]  /*0b30*/  CALL.REL.NOINC `($_Z25multi_tensor_apply_kernelI18TensorListMetadataILi5EE25DistAdamCapturableFunctorIfN3c104HalfENS3_8BFloat16EEJPfffPiifS7_10adamMode_tfEEvlPViT_T0_DpT1_$__internal_accurate_pow) ;  /* 0x0000001800a87944 */ /* 0x000fea0003c00000 */
        /* <DEDUP_REMOVED lines=19> */
.L_x_555:
[----:B------:R-:W-:Y:S01]  /*0c70*/  ISETP.GE.AND P1, PT, R3, RZ, PT ;  /* 0x000000ff0300720c */ /* 0x000fe20003f26270 */
[----:B------:R-:W-:Y:S01]  /*0c80*/  DSETP.NEU.AND P0, PT, |R2|, 0.5, !P0 ;  /* 0x3fe000000200742a */ /* 0x000fe2000470d200 */
[----:B------:R-:W-:-:S05]  /*0c90*/  IMAD.MOV.U32 R6, RZ, RZ, RZ ;  /* 0x000000ffff067224 */ /* 0x000fca00078e00ff */
[----:B0-----:R-:W-:Y:S02]  /*0ca0*/  SEL R7, R11, RZ, P0 ;  /* 0x000000ff0b077207 */ /* 0x001fe40000000000 */
[----:B------:R-:W-:-:S04]  /*0cb0*/  SEL R24, RZ, 0x1, !P0 ;  /* 0x00000001ff187807 */ /* 0x000fc80004000000 */
[----:B------:R-:W-:-:S07]  /*0cc0*/  @!P1 LOP3.LUT R7, R7, 0x7ff00000, RZ, 0xfc, !PT ;  /* 0x7ff0000007079812 */ /* 0x000fce00078efcff */
.L_x_556:
        /* <DEDUP_REMOVED lines=17> */
.L_x_559:
        /* <DEDUP_REMOVED lines=11> */
.L_x_558:
[----:B------:R-:W-:-:S11]  /*0e90*/  DADD R6, R2, R10 ;  /* 0x0000000002067229 */ /* 0x000fd6000000000a */
.L_x_557:
        /* <DEDUP_REMOVED lines=17> */
.L_x_549:
        /* <DEDUP_REMOVED lines=35> */
[----:B--2---:R-:W-:-:S04]  /*11e0*/  @!P0 IADD3 R5, R2, R5, RZ ;  /* 0x0000000502058210 */ /* 0x004fc80007ffe0ff */
[----:B------:R-:W-:-:S04]  /*11f0*/  @!P0 LOP3.LUT P1, RZ, R5, 0x7, RZ, 0xc0, !PT ;  /* 0x0000000705ff8812 */ /* 0x000fc8000782c0ff */
[----:B------:R-:W-:-:S04]  /*1200*/  @!P0 SEL R5, RZ, 0x1, P1 ;  /* 0x00000001ff058807 */ /* 0x000fc80000800000 */
[----:B------:R-:W-:-:S07]  /*1210*/  @!P0 PRMT R4, R5, 0x7610, R4 ;  /* 0x0000761005048816 */ /* 0x000fce0000000004 */
.L_x_560:
[----:B------:R-:W4:Y:S02]  /*1220*/  S2R R38, SR_TID.X ;  /* 0x0000000000267919 */ /* 0x000f240000002100 */
[----:B----4-:R-:W-:-:S05]  /*1230*/  IMAD.SHL.U32 R38, R38, 0x4, RZ ;  /* 0x0000000426267824 */ /* 0x010fca00078e00ff */
[----:B------:R-:W-:-:S13]  /*1240*/  ISETP.GE.AND P0, PT, R38, R35, PT ;  /* 0x000000232600720c */ /* 0x000fda0003f06270 */
[----:B------:R-:W-:Y:S05]  /*1250*/  @P0 EXIT ;  /* 0x000000000000094d */ /* 0x000fea0003800000 */
[----:B------:R-:W4:Y:S01]  /*1260*/  LDC R36, c[0x0][RZ] ;  /* 0x00000000ff247b82 */ /* 0x000f220000000800 */
[----:B------:R-:W-:-:S04]  /*1270*/  PRMT R4, R4, 0x9910, RZ ;  /* 0x0000991004047816 */ /* 0x000fc800000000ff */
[----:B------:R-:W-:-:S13]  /*1280*/  ISETP.NE.AND P0, PT, R4, RZ, PT ;  /* 0x000000ff0400720c */ /* 0x000fda0003f05270 */
.L_x_566:
[----:B-12---:R-:W-:Y:S02]  /*1290*/  IADD3 R7, P1, R34, R38, RZ ;  /* 0x0000002622077210 */ /* 0x006fe40007f3e0ff */
        /* <DEDUP_REMOVED lines=15> */
[-C--:B------:R-:W-:Y:S02]  /*1390*/  IADD3 R26, P1, R24, R31.reuse, RZ ;  /* 0x0000001f181a7210 */ /* 0x080fe40007f3e0ff */
[-C--:B0-----:R-:W-:Y:S02]  /*13a0*/  IADD3 R28, P2, R22, R31.reuse, RZ ;  /* 0x0000001f161c7210 */ /* 0x081fe40007f5e0ff */
[----:B------:R-:W-:Y:S01]  /*13b0*/  IADD3 R30, P3, R20, R31, RZ ;  /* 0x0000001f141e7210 */ /* 0x000fe20007f7e0ff */
[--C-:B------:R-:W-:Y:S02]  /*13c0*/  IMAD.X R27, R25, 0x1, R7.reuse, P1 ;  /* 0x00000001191b7824 */ /* 0x100fe400008e0607 */
[--C-:B------:R-:W-:Y:S02]  /*13d0*/  IMAD.X R29, R23, 0x1, R7.reuse, P2 ;  /* 0x00000001171d7824 */ /* 0x100fe400010e0607 */
[----:B------:R-:W-:-:S03]  /*13e0*/  IMAD.X R31, R21, 0x1, R7, P3 ;  /* 0x00000001151f7824 */ /* 0x000fc600018e0607 */
        /* <DEDUP_REMOVED lines=77> */
.L_x_561:
[----:B-1----:R-:W1:Y:S01]  /*18c0*/  LDC.64 R40, c[0x0][0xe30] ;  /* 0x00038c00ff287b82 */ /* 0x002e620000000a00 */
[----:B------:R-:W-:Y:S02]  /*18d0*/  R2UR UR4, R16 ;  /* 0x00000000100472ca */ /* 0x000fe400000e0000 */
[----:B------:R-:W-:Y:S01]  /*18e0*/  R2UR UR5, R17 ;  /* 0x00000000110572ca */ /* 0x000fe200000e0000 */
[----:B-----5:R-:W-:Y:S01]  /*18f0*/  HADD2.F32 R48, -RZ, R43.H0_H0 ;  /* 0x2000002bff307230 */ /* 0x020fe20000004100 */
        /* <DEDUP_REMOVED lines=8> */
[----:B------:R-:W-:Y:S02]  /*1980*/  HADD2.F32 R40, -RZ, R46.H0_H0 ;  /* 0x2000002eff287230 */ /* 0x000fe40000004100 */
[----:B------:R-:W-:Y:S02]  /*1990*/  HADD2.F32 R48, -RZ, R42.H0_H0 ;  /* 0x2000002aff307230 */ /* 0x000fe40000004100 */
[----:B------:R-:W-:Y:S01]  /*19a0*/  FMUL.FTZ R42, R45, R45 ;  /* 0x0000002d2d2a7220 */ /* 0x000fe20000410000 */
[----:B------:R-:W-:Y:S02]  /*19b0*/  HADD2.F32 R44, -RZ, R44.H0_H0 ;  /* 0x2000002cff2c7230 */ /* 0x000fe40000004100 */
[C---:B------:R-:W-:Y:S01]  /*19c0*/  FMUL.FTZ R40, R33.reuse, R40 ;  /* 0x0000002821287220 */ /* 0x040fe20000410000 */
[----:B------:R-:W1:Y:S01]  /*19d0*/  MUFU.RCP R46, R32 ;  /* 0x00000020002e7308 */ /* 0x000e620000001000 */
[----:B------:R-:W-:Y:S01]  /*19e0*/  FFMA.FTZ R43, R42, -UR7, R42 ;  /* 0x800000072a2b7c23 */ /* 0x000fe2000801002a */
[----:B------:R-:W-:Y:S01]  /*19f0*/  FMUL.FTZ R42, R33, R48 ;  /* 0x00000030212a7220 */ /* 0x000fe20000410000 */
[----:B------:R-:W-:-:S02]  /*1a00*/  FMUL.FTZ R47, R40, R40 ;  /* 0x00000028282f7220 */ /* 0x000fc40000410000 */
[----:B------:R-:W-:Y:S01]  /*1a10*/  FFMA.FTZ R8, R8, UR7, R43 ;  /* 0x0000000708087c23 */ /* 0x000fe2000801002b */
[----:B------:R-:W-:Y:S01]  /*1a20*/  FMUL.FTZ R43, R42, R42 ;  /* 0x0000002a2a2b7220 */ /* 0x000fe20000410000 */
[----:B------:R-:W-:-:S03]  /*1a30*/  FFMA.FTZ R48, R47, -UR7, R47 ;  /* 0x800000072f307c23 */ /* 0x000fc6000801002f */
[----:B------:R-:W-:Y:S01]  /*1a40*/  FFMA.FTZ R47, R43, -UR7, R43 ;  /* 0x800000072b2f7c23 */ /* 0x000fe2000801002b */
[----:B------:R-:W-:Y:S01]  /*1a50*/  FMUL.FTZ R43, R33, R44 ;  /* 0x0000002c212b7220 */ /* 0x000fe20000410000 */
[----:B------:R-:W-:Y:S02]  /*1a60*/  FFMA.FTZ R9, R9, UR7, R48 ;  /* 0x0000000709097c23 */ /* 0x000fe40008010030 */
[----:B------:R-:W-:Y:S01]  /*1a70*/  FFMA.FTZ R10, R10, UR7, R47 ;  /* 0x000000070a0a7c23 */ /* 0x000fe2000801002f */
[----:B------:R-:W-:Y:S01]  /*1a80*/  FMUL.FTZ R47, R43, R43 ;  /* 0x0000002b2b2f7220 */ /* 0x000fe20000410000 */
[-C--:B-1----:R-:W-:Y:S01]  /*1a90*/  FMUL.FTZ R50, R8, R46.reuse ;  /* 0x0000002e08327220 */ /* 0x082fe20000410000 */
[-C--:B------:R-:W-:Y:S02]  /*1aa0*/  FMUL.FTZ R51, R9, R46.reuse ;  /* 0x0000002e09337220 */ /* 0x080fe40000410000 */
[----:B------:R-:W-:Y:S01]  /*1ab0*/  FFMA.FTZ R48, R47, -UR7, R47 ;  /* 0x800000072f307c23 */ /* 0x000fe2000801002f */
[----:B------:R-:W-:Y:S01]  /*1ac0*/  FMUL.FTZ R52, R10, R46 ;  /* 0x0000002e0a347220 */ /* 0x000fe20000410000 */
[----:B------:R-:W1:Y:S02]  /*1ad0*/  MUFU.SQRT R44, R50 ;  /* 0x00000032002c7308 */ /* 0x000e640000002000 */
[----:B------:R-:W-:-:S04]  /*1ae0*/  FFMA.FTZ R11, R11, UR7, R48 ;  /* 0x000000070b0b7c23 */ /* 0x000fc80008010030 */
[----:B------:R-:W-:Y:S02]  /*1af0*/  FMUL.FTZ R48, R11, R46 ;  /* 0x0000002e0b307220 */ /* 0x000fe40000410000 */
        /* <DEDUP_REMOVED lines=33> */
.L_x_562:
[----:B------:R-:W-:Y:S01]  /*1d10*/  FFMA.FTZ R45, R4, UR5, R45 ;  /* 0x00000005042d7c23 */ /* 0x000fe2000801002d */
[----:B------:R-:W-:Y:S02]  /*1d20*/  HADD2.F32 R46, -RZ, R46.H0_H0 ;  /* 0x2000002eff2e7230 */ /* 0x000fe40000004100 */
[----:B------:R-:W-:Y:S01]  /*1d30*/  FMUL.FTZ R40, R5, UR5 ;  /* 0x0000000505287c20 */ /* 0x000fe20008410000 */
[----:B------:R-:W-:Y:S02]  /*1d40*/  HADD2.F32 R48, -RZ, R42.H0_H0 ;  /* 0x2000002aff307230 */ /* 0x000fe40000004100 */
        /* <DEDUP_REMOVED lines=8> */
[----:B------:R-:W-:-:S02]  /*1dd0*/  HADD2.F32 R48, -RZ, R44.H0_H0 ;  /* 0x2000002cff307230 */ /* 0x000fc40000004100 */
        /* <DEDUP_REMOVED lines=8> */
[----:B------:R-:W-:Y:S02]  /*1e60*/  FFMA.FTZ R10, R10, UR7, R47 ;  /* 0x000000070a0a7c23 */ /* 0x000fe4000801002f */
        /* <DEDUP_REMOVED lines=34> */
.L_x_563:
        /* <DEDUP_REMOVED lines=13> */
[C---:B------:R-:W-:Y:S02]  /*2160*/  R2UR UR5, R17.reuse ;  /* 0x00000000110572ca */ /* 0x040fe400000e0000 */
[C---:B------:R-:W-:Y:S02]  /*2170*/  R2UR UR6, R16.reuse ;  /* 0x00000000100672ca */ /* 0x040fe400000e0000 */
[C---:B------:R-:W-:Y:S02]  /*2180*/  R2UR UR7, R17.reuse ;  /* 0x00000000110772ca */ /* 0x040fe400000e0000 */
[----:B------:R-:W-:Y:S02]  /*2190*/  R2UR UR8, R16 ;  /* 0x00000000100872ca */ /* 0x000fe400000e0000 */
[----:B------:R-:W-:-:S02]  /*21a0*/  R2UR UR9, R17 ;  /* 0x00000000110972ca */ /* 0x000fc400000e0000 */
[----:B------:R-:W-:Y:S02]  /*21b0*/  R2UR UR10, R16 ;  /* 0x00000000100a72ca */ /* 0x000fe400000e0000 */
[----:B------:R-:W-:Y:S01]  /*21c0*/  R2UR UR11, R17 ;  /* 0x00000000110b72ca */ /* 0x000fe200000e0000 */
[----:B------:R1:W-:Y:S01]  /*21d0*/  STG.E.128 desc[UR4][R26.64], R4 ;  /* 0x000000041a007986 */ /* 0x0003e2000c101d04 */
[----:B0-----:R-:W-:Y:S02]  /*21e0*/  SHF.L.U32 R37, R51, 0x10, RZ ;  /* 0x0000001033257819 */ /* 0x001fe400000006ff */
[----:B------:R-:W-:Y:S01]  /*21f0*/  LOP3.LUT R44, R44, R43, RZ, 0xfc, !PT ;  /* 0x0000002b2c2c7212 */ /* 0x000fe200078efcff */
[----:B------:R1:W-:Y:S01]  /*2200*/  STG.E.128 desc[UR6][R28.64], R12 ;  /* 0x0000000c1c007986 */ /* 0x0003e2000c101d06 */
[----:B---3--:R-:W-:-:S03]  /*2210*/  LOP3.LUT R45, R45, R37, R47, 0xfe, !PT ;  /* 0x000000252d2d7212 */ /* 0x008fc600078efe2f */
[----:B------:R1:W-:Y:S04]  /*2220*/  STG.E.128 desc[UR8][R30.64], R8 ;  /* 0x000000081e007986 */ /* 0x0003e8000c101d08 */
[----:B------:R1:W-:Y:S01]  /*2230*/  STG.E.64 desc[UR10][R40.64], R44 ;  /* 0x0000002c28007986 */ /* 0x0003e2000c101b0a */
[----:B------:R-:W-:Y:S05]  /*2240*/  BRA `(.L_x_565) ;  /* 0x0000000000d47947 */ /* 0x000fea0003800000 */
.L_x_564:
        /* <DEDUP_REMOVED lines=53> */
.L_x_565:
[----:B----4-:R-:W-:-:S05]  /*25a0*/  IMAD R38, R36, 0x4, R38 ;  /* 0x0000000424267824 */ /* 0x010fca00078e0226 */
[----:B------:R-:W-:-:S13]  /*25b0*/  ISETP.GE.AND P1, PT, R38, R35, PT ;  /* 0x000000232600720c */ /* 0x000fda0003f26270 */
[----:B------:R-:W-:Y:S05]  /*25c0*/  @!P1 BRA `(.L_x_566) ;  /* 0xffffffec00309947 */ /* 0x000fea000383ffff */
[----:B------:R-:W-:Y:S05]  /*25d0*/  EXIT ;  /* 0x000000000000794d */ /* 0x000fea0003800000 */
        .type           $_Z25multi_tensor_apply_kernelI18TensorListMetadataILi5EE25DistAdamCapturableFunctorIfN3c104HalfENS3_8BFloat16EEJPfffPiifS7_10adamMode_tfEEvlPViT_T0_DpT1_$__internal_accurate_pow,@function
        .size           $_Z25multi_tensor_apply_kernelI18TensorListMetadataILi5EE25DistAdamCapturableFunctorIfN3c104HalfENS3_8BFloat16EEJPfffPiifS7_10adamMode_tfEEvlPViT_T0_DpT1_$__internal_accurate_pow,(.L_x_948 - $_Z25multi_tensor_apply_kernelI18TensorListMetadataILi5EE25DistAdamCapturableFunctorIfN3c104HalfENS3_8BFloat16EEJPfffPiifS7_10adamMode_tfEEvlPViT_T0_DpT1_$__internal_accurate_pow)
$_Z25multi_tensor_apply_kernelI18TensorListMetadataILi5EE25DistAdamCapturableFunctorIfN3c104HalfENS3_8BFloat16EEJPfffPiifS7_10adamMode_tfEEvlPViT_T0_DpT1_$__internal_accurate_pow:
[----:B------:R-:W-:Y:S01]  /*25e0*/  SHF.R.U32.HI R9, RZ, 0x14, R11 ;  /* 0x00000014ff097819 */ /* 0x000fe2000001160b */
[----:B------:R-:W-:Y:S01]  /*25f0*/  IMAD.MOV.U32 R10, RZ, RZ, R14 ;  /* 0x000000ffff0a7224 */ /* 0x000fe200078e000e */
[----:B------:R-:W-:Y:S01]  /*2600*/  MOV R22, 0x41ad3b5a ;  /* 0x41ad3b5a00167802 */ /* 0x000fe20000000f00 */
[----:B------:R-:W-:Y:S01]  /*2610*/  IMAD.MOV.U32 R12, RZ, RZ, RZ ;  /* 0x000000ffff0c7224 */ /* 0x000fe200078e00ff */
[----:B------:R-:W-:Y:S01]  /*2620*/  ISETP.NE.AND P1, PT, R9, RZ, PT ;  /* 0x000000ff0900720c */ /* 0x000fe20003f25270 */
[----:B------:R-:W-:Y:S01]  /*2630*/  IMAD.MOV.U32 R23, RZ, RZ, 0x3ed0f5d2 ;  /* 0x3ed0f5d2ff177424 */ /* 0x000fe200078e00ff */
[----:B------:R-:W-:Y:S01]  /*2640*/  UMOV UR4, 0x7d2cafe2 ;  /* 0x7d2cafe200047882 */ /* 0x000fe20000000000 */
[----:B------:R-:W-:-:S10]  /*2650*/  UMOV UR5, 0x3eb0f5ff ;  /* 0x3eb0f5ff00057882 */ /* 0x000fd40000000000 */
        /* <DEDUP_REMOVED lines=104> */
[----:B------:R-:W-:Y:S01]  /*2ce0*/  IMAD.MOV.U32 R14, RZ, RZ, 0x652b82fe ;  /* 0x652b82feff0e7424 */ /* 0x000fe200078e00ff */
[----:B------:R-:W-:-:S06]  /*2cf0*/  MOV R15, 0x3ff71547 ;  /* 0x3ff71547000f7802 */ /* 0x000fcc0000000f00 */
        /* <DEDUP_REMOVED lines=58> */
.L_x_567:
[----:B------:R-:W-:Y:S01]  /*30a0*/  DSETP.NEU.AND P1, PT, |R18|, +INF , PT ;  /* 0x7ff000001200742a */ /* 0x000fe20003f2d200 */
[----:B------:R-:W-:Y:S01]  /*30b0*/  IMAD.MOV.U32 R7, RZ, RZ, 0x0 ;  /* 0x00000000ff077424 */ /* 0x000fe200078e00ff */
[----:B------:R-:W-:-:S12]  /*30c0*/  DADD R8, R10, R8 ;  /* 0x000000000a087229 */ /* 0x000fd80000000008 */
[----:B------:R-:W-:Y:S01]  /*30d0*/  @P1 DFMA R18, R8, R18, R18 ;  /* 0x000000120812122b */ /* 0x000fe20000000012 */
[----:B------:R-:W-:Y:S10]  /*30e0*/  RET.REL.NODEC R6 `(_Z25multi_tensor_apply_kernelI18TensorListMetadataILi5EE25DistAdamCapturableFunctorIfN3c104HalfENS3_8BFloat16EEJPfffPiifS7_10adamMode_tfEEvlPViT_T0_DpT1_) ;  /* 0xffffffcc06c47950 */ /* 0x000ff40003c3ffff */
.L_x_568:
        /* <DEDUP_REMOVED lines=9> */
.L_x_948:


//--------------------- .text._Z25multi_tensor_apply_kernelI18TensorListMetadataILi5EE25DistAdamCapturableFunctorIfN3c104HalfES4_EJPfffPiifS6_10adamMode_tfEEvlPViT_T0_DpT1_ --------------------------
	.section	.text._Z25multi_tensor_apply_kernelI18TensorListMetadataILi5EE25DistAdamCapturableFunctorIfN3c104HalfES4_EJPfffPiifS6_10adamMode_tfEEvlPViT_T0_DpT1_,"ax",@progbits
	.align	128
        .global         _Z25multi_tensor_apply_kernelI18TensorListMetadataILi5EE25DistAdamCapturableFunctorIfN3c104HalfES4_EJPfffPiifS6_10adamMode_tfEEvlPViT_T0_DpT1_
        .type           _Z25multi_tensor_apply_kernelI18TensorListMetadataILi5EE25DistAdamCapturableFunctorIfN3c104HalfES4_EJPfffPiifS6_10adamMode_tfEEvlPViT_T0_DpT1_,@function
        .size           _Z25multi_tensor_apply_kernelI18TensorListMetadataILi5EE25DistAdamCapturableFunctorIfN3c104HalfES4_EJPfffPiifS6_10adamMode_tfEEvlPViT_T0_DpT1_,(.L_x_949 - _Z25multi_tensor_apply_kernelI18TensorListMetadataILi5EE25DistAdamCapturableFunctorIfN3c104HalfES4_EJPfffPiifS6_10adamMode_tfEEvlPViT_T0_DpT1_)
        .other          _Z25multi_tensor_apply_kernelI18TensorListMetadataILi5EE25DistAdamCapturableFunctorIfN3c104HalfES4_EJPfffPiifS6_10adamMode_tfEEvlPViT_T0_DpT1_,@"STO_CUDA_ENTRY STV_DEFAULT"
_Z25multi_tensor_apply_kernelI18TensorListMetadataILi5EE25DistAdamCapturableFunctorIfN3c104HalfES4_EJPfffPiifS6_10adamMode_tfEEvlPViT_T0_DpT1_:
.text._Z25multi_tensor_apply_kernelI18TensorListMetadataILi5EE25DistAdamCapturableFunctorIfN3c104HalfES4_EJPfffPiifS6_10adamMode_tfEEvlPViT_T0_DpT1_:
        /* <DEDUP_REMOVED lines=21> */
.L_x_569:
        /* <DEDUP_REMOVED lines=20> */
.L_x_570:
        /* <DEDUP_REMOVED lines=20> */
.L_x_571:
        /* <DEDUP_REMOVED lines=21> */
.L_x_572:
        /* <DEDUP_REMOVED lines=32> */
[----:B0-----:R-:W-:Y:S05]  /*0720*/  CALL.REL.NOINC `($_Z25multi_tensor_apply_kernelI18TensorListMetadataILi5EE25DistAdamCapturableFunctorIfN3c104HalfES4_EJPfffPiifS6_10adamMode_tfEEvlPViT_T0_DpT1_$__internal_accurate_pow) ;  /* 0x0000001c00ac7944 */ /* 0x001fea0003c00000 */
        /* <DEDUP_REMOVED lines=22> */
.L_x_574:
[----:B------:R-:W-:Y:S01]  /*0890*/  ISETP.GE.AND P2, PT, R3, RZ, PT ;  /* 0x000000ff0300720c */ /* 0x000fe20003f46270 */
[----:B------:R-:W-:Y:S01]  /*08a0*/  DSETP.NEU.AND P1, PT, |R2|, 0.5, !P0 ;  /* 0x3fe000000200742a */ /* 0x000fe2000472d200 */
[----:B------:R-:W-:-:S05]  /*08b0*/  IMAD.MOV.U32 R4, RZ, RZ, RZ ;  /* 0x000000ffff047224 */ /* 0x000fca00078e00ff */
[----:B0-----:R-:W-:-:S06]  /*08c0*/  SEL R5, R9, RZ, P1 ;  /* 0x000000ff09057207 */ /* 0x001fcc0000800000 */
[----:B------:R-:W-:-:S07]  /*08d0*/  @!P2 LOP3.LUT R5, R5, 0x7ff00000, RZ, 0xfc, !PT ;  /* 0x7ff000000505a812 */ /* 0x000fce00078efcff */
.L_x_575:
        /* <DEDUP_REMOVED lines=17> */
.L_x_578:
        /* <DEDUP_REMOVED lines=10> */
.L_x_577:
[----:B------:R-:W-:-:S11]  /*0a90*/  DADD R4, R2, R8 ;  /* 0x0000000002047229 */ /* 0x000fd60000000008 */
.L_x_576:
        /* <DEDUP_REMOVED lines=9> */
[----:B------:R-:W-:Y:S05]  /*0b30*/  CALL.REL.NOINC `($_Z25multi_tensor_apply_kernelI18TensorListMetadataILi5EE25DistAdamCapturableFunctorIfN3c104HalfES4_EJPfffPiifS6_10adamMode_tfEEvlPViT_T0_DpT1_$__internal_accurate_pow) ;  /* 0x0000001800a87944 */ /* 0x000fea0003c00000 */
        /* <DEDUP_REMOVED lines=19> */
.L_x_579:
[----:B------:R-:W-:Y:S01]  /*0c70*/  ISETP.GE.AND P1, PT, R3, RZ, PT ;  /* 0x000000ff0300720c */ /* 0x000fe20003f26270 */
[----:B------:R-:W-:Y:S01]  /*0c80*/  DSETP.NEU.AND P0, PT, |R2|, 0.5, !P0 ;  /* 0x3fe000000200742a */ /* 0x000fe2000470d200 */
[----:B------:R-:W-:-:S05]  /*0c90*/  IMAD.MOV.U32 R6, RZ, RZ, RZ ;  /* 0x000000ffff067224 */ /* 0x000fca00078e00ff */
[----:B0-----:R-:W-:Y:S02]  /*0ca0*/  SEL R7, R11, RZ, P0 ;  /* 0x000000ff0b077207 */ /* 0x001fe40000000000 */
[----:B------:R-:W-:-:S04]  /*0cb0*/  SEL R24, RZ, 0x1, !P0 ;  /* 0x00000001ff187807 */ /* 0x000fc80004000000 */
[----:B------:R-:W-:-:S07]  /*0cc0*/  @!P1 LOP3.LUT R7, R7, 0x7ff00000, RZ, 0xfc, !PT ;  /* 0x7ff0000007079812 */ /* 0x000fce00078efcff */
.L_x_580:
        /* <DEDUP_REMOVED lines=17> */
.L_x_583:
        /* <DEDUP_REMOVED lines=11> */
.L_x_582:
[----:B------:R-:W-:-:S11]  /*0e90*/  DADD R6, R2, R10 ;  /* 0x0000000002067229 */ /* 0x000fd6000000000a */
.L_x_581:
        /* <DEDUP_REMOVED lines=17> */
.L_x_573:
        /* <DEDUP_REMOVED lines=39> */
.L_x_584:
[----:B------:R-:W4:Y:S02]  /*1220*/  S2R R38, SR_TID.X ;  /* 0x0000000000267919 */ /* 0x000f240000002100 */
[----:B----4-:R-:W-:-:S05]  /*1230*/  IMAD.SHL.U32 R38, R38, 0x4, RZ ;  /* 0x0000000426267824 */ /* 0x010fca00078e00ff */
[----:B------:R-:W-:-:S13]  /*1240*/  ISETP.GE.AND P0, PT, R38, R35, PT ;  /* 0x000000232600720c */ /* 0x000fda0003f06270 */
[----:B------:R-:W-:Y:S05]  /*1250*/  @P0 EXIT ;  /* 0x000000000000094d */ /* 0x000fea0003800000 */
[----:B------:R-:W4:Y:S01]  /*1260*/  LDC R36, c[0x0][RZ] ;  /* 0x00000000ff247b82 */ /* 0x000f220000000800 */
[----:B------:R-:W-:-:S04]  /*1270*/  PRMT R4, R4, 0x9910, RZ ;  /* 0x0000991004047816 */ /* 0x000fc800000000ff */
[----:B------:R-:W-:-:S13]  /*1280*/  ISETP.NE.AND P0, PT, R4, RZ, PT ;  /* 0x000000ff0400720c */ /* 0x000fda0003f05270 */
.L_x_590:
        /* <DEDUP_REMOVED lines=99> */
.L_x_585:
        /* <DEDUP_REMOVED lines=69> */
.L_x_586:
        /* <DEDUP_REMOVED lines=56> */
.L_x_587:
        /* <DEDUP_REMOVED lines=28> */
.L_x_588:
        /* <DEDUP_REMOVED lines=53> */
.L_x_589:
[----:B----4-:R-:W-:-:S05]  /*25a0*/  IMAD R38, R36, 0x4, R38 ;  /* 0x0000000424267824 */ /* 0x010fca00078e0226 */
[----:B------:R-:W-:-:S13]  /*25b0*/  ISETP.GE.AND P1, PT, R38, R35, PT ;  /* 0x000000232600720c */ /* 0x000fda0003f26270 */
[----:B------:R-:W-:Y:S05]  /*25c0*/  @!P1 BRA `(.L_x_590) ;  /* 0xffffffec00309947 */ /* 0x000fea000383ffff */
[----:B------:R-:W-:Y:S05]  /*25d0*/  EXIT ;  /* 0x000000000000794d */ /* 0x000fea0003800000 */
        .type           $_Z25multi_tensor_apply_kernelI18TensorListMetadataILi5EE25DistAdamCapturableFunctorIfN3c104HalfES4_EJPfffPiifS6_10adamMode_tfEEvlPViT_T0_DpT1_$__internal_accurate_pow,@function
        .size           $_Z25multi_tensor_apply_kernelI18TensorListMetadataILi5EE25DistAdamCapturableFunctorIfN3c104HalfES4_EJPfffPiifS6_10adamMode_tfEEvlPViT_T0_DpT1_$__internal_accurate_pow,(.L_x_949 - $_Z25multi_tensor_apply_kernelI18TensorListMetadataILi5EE25DistAdamCapturableFunctorIfN3c104HalfES4_EJPfffPiifS6_10adamMode_tfEEvlPViT_T0_DpT1_$__internal_accurate_pow)
$_Z25multi_tensor_apply_kernelI18TensorListMetadataILi5EE25DistAdamCapturableFunctorIfN3c104HalfES4_EJPfffPiifS6_10adamMode_tfEEvlPViT_T0_DpT1_$__internal_accurate_pow:
        /* <DEDUP_REMOVED lines=172> */
.L_x_591:
[----:B------:R-:W-:Y:S01]  /*30a0*/  DSETP.NEU.AND P1, PT, |R18|, +INF , PT ;  /* 0x7ff000001200742a */ /* 0x000fe20003f2d200 */
[----:B------:R-:W-:Y:S01]  /*30b0*/  IMAD.MOV.U32 R7, RZ, RZ, 0x0 ;  /* 0x00000000ff077424 */ /* 0x000fe200078e00ff */
[----:B------:R-:W-:-:S12]  /*30c0*/  DADD R8, R10, R8 ;  /* 0x000000000a087229 */ /* 0x000fd80000000008 */
[----:B------:R-:W-:Y:S01]  /*30d0*/  @P1 DFMA R18, R8, R18, R18 ;  /* 0x000000120812122b */ /* 0x000fe20000000012 */
[----:B------:R-:W-:Y:S10]  /*30e0*/  RET.REL.NODEC R6 `(_Z25multi_tensor_apply_kernelI18TensorListMetadataILi5EE25DistAdamCapturableFunctorIfN3c104HalfES4_EJPfffPiifS6_10adamMode_tfEEvlPViT_T0_DpT1_) ;  /* 0xffffffcc06c47950 */ /* 0x000ff40003c3ffff */
.L_x_592:
        /* <DEDUP_REMOVED lines=9> */
.L_x_949:


//--------------------- .text._Z25multi_tensor_apply_kernelI18TensorListMetadataILi5EE25DistAdamCapturableFunctorIfN3c104HalfEfEJPfffPiifS6_10adamMode_tfEEvlPViT_T0_DpT1_ --------------------------
	.section	.text._Z25multi_tensor_apply_kernelI18TensorListMetadataILi5EE25DistAdamCapturableFunctorIfN3c104HalfEfEJPfffPiifS6_10adamMode_tfEEvlPViT_T0_DpT1_,"ax",@progbits
	.align	128
        .global         _Z25multi_tensor_apply_kernelI18TensorListMetadataILi5EE25DistAdamCapturableFunctorIfN3c104HalfEfEJPfffPiifS6_10adamMode_tfEEvlPViT_T0_DpT1_
        .type           _Z25multi_tensor_apply_kernelI18TensorListMetadataILi5EE25DistAdamCapturableFunctorIfN3c104HalfEfEJPfffPiifS6_10adamMode_tfEEvlPViT_T0_DpT1_,@function
        .size           _Z25multi_tensor_apply_kernelI18TensorListMetadataILi5EE25DistAdamCapturableFunctorIfN3c104HalfEfEJPfffPiifS6_10adamMode_tfEEvlPViT_T0_DpT1_,(.L_x_950 - _Z25multi_tensor_apply_kernelI18TensorListMetadataILi5EE25DistAdamCapturableFunctorIfN3c104HalfEfEJPfffPiifS6_10adamMode_tfEEvlPViT_T0_DpT1_)
        .other          _Z25multi_tensor_apply_kernelI18TensorListMetadataILi5EE25DistAdamCapturableFunctorIfN3c104HalfEfEJPfffPiifS6_10adamMode_tfEEvlPViT_T0_DpT1_,@"STO_CUDA_ENTRY STV_DEFAULT"
_Z25multi_tensor_apply_kernelI18TensorListMetadataILi5EE25DistAdamCapturableFunctorIfN3c104HalfEfEJPfffPiifS6_10adamMode_tfEEvlPViT_T0_DpT1_:
.text._Z25multi_tensor_apply_kernelI18TensorListMetadataILi5EE25DistAdamCapturableFunctorIfN3c104HalfEfEJPfffPiifS6_10adamMode_tfEEvlPViT_T0_DpT1_:
        /* <DEDUP_REMOVED lines=21> */
.L_x_593:
        /* <DEDUP_REMOVED lines=11> */
[----:B------:R-:W-:Y:S01]  /*0200*/  HFMA2.MMA R8, -RZ, RZ, 0, 1.3053417205810546875e-05 ;  /* 0x000000dbff087435 */ /* 0x000fe200000001ff */
        /* <DEDUP_REMOVED lines=8> */
.L_x_594:
        /* <DEDUP_REMOVED lines=20> */
.L_x_595:
        /* <DEDUP_REMOVED lines=12> */
[----:B------:R-:W-:Y:S01]  /*0490*/  IMAD.U32 R10, RZ, RZ, UR6 ;  /* 0x00000006ff0a7e24 */ /* 0x000fe2000f8e00ff */
[----:B------:R-:W-:Y:S01]  /*04a0*/  MOV R6, UR4 ;  /* 0x0000000400067c02 */ /* 0x000fe20008000f00 */
[----:B------:R-:W-:Y:S02]  /*04b0*/  IMAD.U32 R7, RZ, RZ, UR5 ;  /* 0x00000005ff077e24 */ /* 0x000fe4000f8e00ff */
[----:B------:R-:W-:-:S02]  /*04c0*/  IMAD.U32 R11, RZ, RZ, UR7 ;  /* 0x00000007ff0b7e24 */ /* 0x000fc4000f8e00ff */
[----:B------:R-:W-:Y:S02]  /*04d0*/  IMAD.MOV.U32 R8, RZ, RZ, 0xdd ;  /* 0x000000ddff087424 */ /* 0x000fe400078e00ff */
[----:B------:R-:W-:Y:S02]  /*04e0*/  IMAD.MOV.U32 R12, RZ, RZ, 0x1 ;  /* 0x00000001ff0c7424 */ /* 0x000fe400078e00ff */
[----:B--2---:R-:W-:-:S07]  /*04f0*/  IMAD.MOV.U32 R13, RZ, RZ, RZ ;  /* 0x000000ffff0d7224 */ /* 0x004fce00078e00ff */
[----:B------:R-:W-:-:S07]  /*0500*/  LEPC R20, `(.L_x_596) ;  /* 0x000000001014794e */ /* 0x000fce0000000000 */
[----:B01-3--:R-:W-:Y:S05]  /*0510*/  CALL.ABS.NOINC R2 ;  /* 0x0000000002007343 */ /* 0x00bfea0003c00000 */
.L_x_596:
        /* <DEDUP_REMOVED lines=32> */
[----:B0-----:R-:W-:Y:S05]  /*0720*/  CALL.REL.NOINC `($_Z25multi_tensor_apply_kernelI18TensorListMetadataILi5EE25DistAdamCapturableFunctorIfN3c104HalfEfEJPfffPiifS6_10adamMode_tfEEvlPViT_T0_DpT1_$__internal_accurate_pow) ;  /* 0x0000001c007c7944 */ /* 0x001fea0003c00000 */
[----:B------:R-:W0:Y:S01]  /*0730*/  LDC R10, c[0x0][0xe18] ;  /* 0x00038600ff0a7b82 */ /* 0x000e220000000800 */
[----:B------:R-:W-:Y:S01]  /*0740*/  IMAD.MOV.U32 R4, RZ, RZ, R18 ;  /* 0x000000ffff047224 */ /* 0x000fe200078e0012 */
[----:B------:R-:W-:Y:S01]  /*0750*/  MOV R5, R19 ;  /* 0x0000001300057202 */ /* 0x000fe20000000f00 */
        /* <DEDUP_REMOVED lines=19> */
.L_x_598:
[----:B------:R-:W-:Y:S01]  /*0890*/  ISETP.GE.AND P2, PT, R3, RZ, PT ;  /* 0x000000ff0300720c */ /* 0x000fe20003f46270 */
[----:B------:R-:W-:Y:S01]  /*08a0*/  DSETP.NEU.AND P1, PT, |R2|, 0.5, !P0 ;  /* 0x3fe000000200742a */ /* 0x000fe2000472d200 */
[----:B------:R-:W-:-:S05]  /*08b0*/  IMAD.MOV.U32 R4, RZ, RZ, RZ ;  /* 0x000000ffff047224 */ /* 0x000fca00078e00ff */
[----:B0-----:R-:W-:-:S06]  /*08c0*/  SEL R5, R9, RZ, P1 ;  /* 0x000000ff09057207 */ /* 0x001fcc0000800000 */
[----:B------:R-:W-:-:S07]  /*08d0*/  @!P2 LOP3.LUT R5, R5, 0x7ff00000, RZ, 0xfc, !PT ;  /* 0x7ff000000505a812 */ /* 0x000fce00078efcff */
.L_x_599:
        /* <DEDUP_REMOVED lines=17> */
.L_x_602:
        /* <DEDUP_REMOVED lines=10> */
.L_x_601:
[----:B------:R-:W-:-:S11]  /*0a90*/  DADD R4, R2, R8 ;  /* 0x0000000002047229 */ /* 0x000fd60000000008 */
.L_x_600:
        /* <DEDUP_REMOVED lines=9> */
[----:B------:R-:W-:Y:S05]  /*0b30*/  CALL.REL.NOINC `($_Z25multi_tensor_apply_kernelI18TensorListMetadataILi5EE25DistAdamCapturableFunctorIfN3c104HalfEfEJPfffPiifS6_10adamMode_tfEEvlPViT_T0_DpT1_$__internal_accurate_pow) ;  /* 0x0000001800787944 */ /* 0x000fea0003c00000 */
[----:B------:R-:W0:Y:S01]  /*0b40*/  LDC R14, c[0x0][0xe1c] ;  /* 0x00038700ff0e7b82 */ /* 0x000e220000000800 */
[----:B------:R-:W-:Y:S01]  /*0b50*/  IMAD.MOV.U32 R6, RZ, RZ, R18 ;  /* 0x000000ffff067224 */ /* 0x000fe200078e0012 */
[----:B------:R-:W-:Y:S01]  /*0b60*/  MOV R7, R19 ;  /* 0x0000001300077202 */ /* 0x000fe20000000f00 */
        /* <DEDUP_REMOVED lines=16> */
.L_x_603:
[----:B------:R-:W-:Y:S01]  /*0c70*/  ISETP.GE.AND P1, PT, R3, RZ, PT ;  /* 0x000000ff0300720c */ /* 0x000fe20003f26270 */
[----:B------:R-:W-:Y:S01]  /*0c80*/  DSETP.NEU.AND P0, PT, |R2|, 0.5, !P0 ;  /* 0x3fe000000200742a */ /* 0x000fe2000470d200 */
[----:B------:R-:W-:-:S05]  /*0c90*/  IMAD.MOV.U32 R6, RZ, RZ, RZ ;  /* 0x000000ffff067224 */ /* 0x000fca00078e00ff */
[----:B0-----:R-:W-:Y:S02]  /*0ca0*/  SEL R7, R11, RZ, P0 ;  /* 0x000000ff0b077207 */ /* 0x001fe40000000000 */
[----:B------:R-:W-:-:S04]  /*0cb0*/  SEL R24, RZ, 0x1, !P0 ;  /* 0x00000001ff187807 */ /* 0x000fc80004000000 */
[----:B------:R-:W-:-:S07]  /*0cc0*/  @!P1 LOP3.LUT R7, R7, 0x7ff00000, RZ, 0xfc, !PT ;  /* 0x7ff0000007079812 */ /* 0x000fce00078efcff */
.L_x_604:
        /* <DEDUP_REMOVED lines=17> */
.L_x_607:
        /* <DEDUP_REMOVED lines=11> */
.L_x_606:
[----:B------:R-:W-:-:S11]  /*0e90*/  DADD R6, R2, R10 ;  /* 0x0000000002067229 */ /* 0x000fd6000000000a */
.L_x_605:
        /* <DEDUP_REMOVED lines=17> */
.L_x_597:
        /* <DEDUP_REMOVED lines=32> */
[----:B-1----:R-:W-:Y:S01]  /*11b0*/  IMAD.U32 R4, R39, 0x2, R22 ;  /* 0x0000000227047824 */ /* 0x002fe200078e0016 */
[----:B------:R-:W-:-:S04]  /*11c0*/  IADD3 R6, R20, R7, RZ ;  /* 0x0000000714067210 */ /* 0x000fc80007ffe0ff */
[----:B------:R-:W-:Y:S02]  /*11d0*/  LOP3.LUT P0, RZ, R6, 0xf, RZ, 0xc0, !PT ;  /* 0x0000000f06ff7812 */ /* 0x000fe4000780c0ff */
[----:B------:R-:W-:-:S04]  /*11e0*/  LOP3.LUT P1, RZ, R4, 0x7, RZ, 0xc0, !PT ;  /* 0x0000000704ff7812 */ /* 0x000fc8000782c0ff */
[----:B------:R-:W-:-:S13]  /*11f0*/  PLOP3.LUT P0, PT, P0, P1, PT, 0xa8, 0x0 ;  /* 0x000000000000781c */ /* 0x000fda0000703570 */
[----:B------:R-:W-:-:S05]  /*1200*/  @!P0 IMAD.IADD R4, R24, 0x1, R7 ;  /* 0x0000000118048824 */ /* 0x000fca00078e0207 */
[----:B------:R-:W-:-:S04]  /*1210*/  @!P0 LOP3.LUT P1, RZ, R4, 0xf, RZ, 0xc0, !PT ;  /* 0x0000000f04ff8812 */ /* 0x000fc8000782c0ff */
[----:B------:R-:W-:-:S04]  /*1220*/  @!P0 SEL R4, RZ, 0x1, P1 ;  /* 0x00000001ff048807 */ /* 0x000fc80000800000 */
[----:B------:R-:W-:-:S07]  /*1230*/  @!P0 PRMT R5, R4, 0x7610, R5 ;  /* 0x0000761004058816 */ /* 0x000fce0000000005 */
.L_x_608:
[----:B------:R-:W-:Y:S05]  /*1240*/  @P2 EXIT ;  /* 0x000000000000294d */ /* 0x000fea0003800000 */
[----:B--2---:R-:W2:Y:S01]  /*1250*/  LDC R35, c[0x0][RZ] ;  /* 0x00000000ff237b82 */ /* 0x004ea20000000800 */
[----:B------:R-:W-:-:S04]  /*1260*/  PRMT R4, R5, 0x9910, RZ ;  /* 0x0000991005047816 */ /* 0x000fc800000000ff */
[----:B------:R-:W-:-:S13]  /*1270*/  ISETP.NE.AND P0, PT, R4, RZ, PT ;  /* 0x000000ff0400720c */ /* 0x000fda0003f05270 */
.L_x_613:
        /* <DEDUP_REMOVED lines=97> */
.L_x_609:
        /* <DEDUP_REMOVED lines=13> */
[----:B------:R-:W-:Y:S01]  /*1960*/  FMUL.FTZ R42, R45, R45 ;  /* 0x0000002d2d2a7220 */ /* 0x000fe20000410000 */
[----:B------:R-:W-:Y:S01]  /*1970*/  HADD2.F32 R49, -RZ, R32.H0_H0 ;  /* 0x20000020ff317230 */ /* 0x000fe20000004100 */
[----:B------:R-:W1:Y:S01]  /*1980*/  MUFU.RCP R46, R36 ;  /* 0x00000024002e7308 */ /* 0x000e620000001000 */
[----:B------:R-:W-:Y:S01]  /*1990*/  FMUL.FTZ R32, R34, R47 ;  /* 0x0000002f22207220 */ /* 0x000fe20000410000 */
[----:B------:R-:W-:Y:S02]  /*19a0*/  FFMA.FTZ R43, R42, -UR7, R42 ;  /* 0x800000072a2b7c23 */ /* 0x000fe4000801002a */
[----:B------:R-:W-:Y:S01]  /*19b0*/  FMUL.FTZ R42, R34, R49 ;  /* 0x00000031222a7220 */ /* 0x000fe20000410000 */
[----:B------:R-:W-:Y:S02]  /*19c0*/  HADD2.F32 R49, -RZ, R44.H0_H0 ;  /* 0x2000002cff317230 */ /* 0x000fe40000004100 */
        /* <DEDUP_REMOVED lines=49> */
.L_x_610:
[----:B------:R-:W-:Y:S02]  /*1ce0*/  HADD2.F32 R47, -RZ, R47.H0_H0 ;  /* 0x2000002fff2f7230 */ /* 0x000fe40000004100 */
[----:B------:R-:W-:Y:S01]  /*1cf0*/  FFMA.FTZ R46, R4, UR5, R45 ;  /* 0x00000005042e7c23 */ /* 0x000fe2000801002d */
[----:B------:R-:W-:Y:S01]  /*1d00*/  FMUL.FTZ R43, R5, UR5 ;  /* 0x00000005052b7c20 */ /* 0x000fe20008410000 */
[----:B------:R-:W-:Y:S01]  /*1d10*/  HADD2.F32 R48, -RZ, R32.H0_H0 ;  /* 0x20000020ff307230 */ /* 0x000fe20000004100 */
[----:B------:R-:W1:Y:S01]  /*1d20*/  MUFU.RCP R45, R36 ;  /* 0x00000024002d7308 */ /* 0x000e620000001000 */
[----:B------:R-:W-:Y:S01]  /*1d30*/  FMUL.FTZ R42, R46, R46 ;  /* 0x0000002e2e2a7220 */ /* 0x000fe20000410000 */
[----:B------:R-:W-:Y:S01]  /*1d40*/  FFMA.FTZ R32, R34, R47, R43 ;  /* 0x0000002f22207223 */ /* 0x000fe2000001002b */
[----:B------:R-:W-:Y:S01]  /*1d50*/  FMUL.FTZ R43, R6, UR5 ;  /* 0x00000005062b7c20 */ /* 0x000fe20008410000 */
[----:B------:R-:W-:Y:S01]  /*1d60*/  FMUL.FTZ R49, R7, UR5 ;  /* 0x0000000507317c20 */ /* 0x000fe20008410000 */
[----:B------:R-:W-:Y:S01]  /*1d70*/  FFMA.FTZ R47, R42, -UR7, R42 ;  /* 0x800000072a2f7c23 */ /* 0x000fe2000801002a */
[----:B------:R-:W-:Y:S01]  /*1d80*/  FMUL.FTZ R42, R32, R32 ;  /* 0x00000020202a7220 */ /* 0x000fe20000410000 */
[----:B------:R-:W-:Y:S01]  /*1d90*/  FFMA.FTZ R43, R34, R48, R43 ;  /* 0x00000030222b7223 */ /* 0x000fe2000001002b */
[----:B------:R-:W-:-:S02]  /*1da0*/  HADD2.F32 R48, -RZ, R44.H0_H0 ;  /* 0x2000002cff307230 */ /* 0x000fc40000004100 */
[----:B------:R-:W-:Y:S01]  /*1db0*/  FFMA.FTZ R8, R8, UR7, R47 ;  /* 0x0000000708087c23 */ /* 0x000fe2000801002f */
[----:B------:R-:W-:Y:S01]  /*1dc0*/  FFMA.FTZ R44, R42, -UR7, R42 ;  /* 0x800000072a2c7c23 */ /* 0x000fe2000801002a */
[C---:B------:R-:W-:Y:S01]  /*1dd0*/  FMUL.FTZ R47, R43.reuse, R43 ;  /* 0x0000002b2b2f7220 */ /* 0x040fe20000410000 */
[----:B------:R-:W-:Y:S01]  /*1de0*/  FFMA.FTZ R43, R43, -UR6, R43 ;  /* 0x800000062b2b7c23 */ /* 0x000fe2000801002b */
[----:B------:R-:W-:Y:S01]  /*1df0*/  FFMA.FTZ R42, R34, R48, R49 ;  /* 0x00000030222a7223 */ /* 0x000fe20000010031 */
[----:B------:R-:W-:Y:S01]  /*1e00*/  FFMA.FTZ R9, R9, UR7, R44 ;  /* 0x0000000709097c23 */ /* 0x000fe2000801002c */
[----:B------:R-:W-:Y:S01]  /*1e10*/  FFMA.FTZ R47, R47, -UR7, R47 ;  /* 0x800000072f2f7c23 */ /* 0x000fe2000801002f */
[----:B------:R-:W-:Y:S01]  /*1e20*/  FFMA.FTZ R14, R14, UR6, R43 ;  /* 0x000000060e0e7c23 */ /* 0x000fe2000801002b */
[-C--:B-1----:R-:W-:Y:S01]  /*1e30*/  FMUL.FTZ R44, R8, R45.reuse ;  /* 0x0000002d082c7220 */ /* 0x082fe20000410000 */
[----:B------:R-:W-:Y:S01]  /*1e40*/  FMUL.FTZ R50, R9, R45 ;  /* 0x0000002d09327220 */ /* 0x000fe20000410000 */
[----:B------:R-:W-:Y:S01]  /*1e50*/  FFMA.FTZ R10, R10, UR7, R47 ;  /* 0x000000070a0a7c23 */ /* 0x000fe2000801002f */
[----:B------:R-:W-:-:S03]  /*1e60*/  FMUL.FTZ R47, R42, R42 ;  /* 0x0000002a2a2f7220 */ /* 0x000fc60000410000 */
        /* <DEDUP_REMOVED lines=31> */
.L_x_611:
        /* <DEDUP_REMOVED lines=72> */
.L_x_612:
[----:B--2---:R-:W-:-:S05]  /*24e0*/  IMAD R0, R35, 0x4, R0 ;  /* 0x0000000423007824 */ /* 0x004fca00078e0200 */
[----:B------:R-:W-:-:S13]  /*24f0*/  ISETP.GE.AND P1, PT, R0, R37, PT ;  /* 0x000000250000720c */ /* 0x000fda0003f26270 */
[----:B------:R-:W-:Y:S05]  /*2500*/  @!P1 BRA `(.L_x_613) ;  /* 0xffffffec005c9947 */ /* 0x000fea000383ffff */
[----:B------:R-:W-:Y:S05]  /*2510*/  EXIT ;  /* 0x000000000000794d */ /* 0x000fea0003800000 */
        .type           $_Z25multi_tensor_apply_kernelI18TensorListMetadataILi5EE25DistAdamCapturableFunctorIfN3c104HalfEfEJPfffPiifS6_10adamMode_tfEEvlPViT_T0_DpT1_$__internal_accurate_pow,@function
        .size           $_Z25multi_tensor_apply_kernelI18TensorListMetadataILi5EE25DistAdamCapturableFunctorIfN3c104HalfEfEJPfffPiifS6_10adamMode_tfEEvlPViT_T0_DpT1_$__internal_accurate_pow,(.L_x_950 - $_Z25multi_tensor_apply_kernelI18TensorListMetadataILi5EE25DistAdamCapturableFunctorIfN3c104HalfEfEJPfffPiifS6_10adamMode_tfEEvlPViT_T0_DpT1_$__internal_accurate_pow)
$_Z25multi_tensor_apply_kernelI18TensorListMetadataILi5EE25DistAdamCapturableFunctorIfN3c104HalfEfEJPfffPiifS6_10adamMode_tfEEvlPViT_T0_DpT1_$__internal_accurate_pow:
        /* <DEDUP_REMOVED lines=172> */
.L_x_614:
[----:B------:R-:W-:Y:S01]  /*2fe0*/  DSETP.NEU.AND P1, PT, |R18|, +INF , PT ;  /* 0x7ff000001200742a */ /* 0x000fe20003f2d200 */
[----:B------:R-:W-:Y:S01]  /*2ff0*/  IMAD.MOV.U32 R7, RZ, RZ, 0x0 ;  /* 0x00000000ff077424 */ /* 0x000fe200078e00ff */
[----:B------:R-:W-:-:S12]  /*3000*/  DADD R8, R10, R8 ;  /* 0x000000000a087229 */ /* 0x000fd80000000008 */
[----:B------:R-:W-:Y:S01]  /*3010*/  @P1 DFMA R18, R8, R18, R18 ;  /* 0x000000120812122b */ /* 0x000fe20000000012 */
[----:B------:R-:W-:Y:S10]  /*3020*/  RET.REL.NODEC R6 `(_Z25multi_tensor_apply_kernelI18TensorListMetadataILi5EE25DistAdamCapturableFunctorIfN3c104HalfEfEJPfffPiifS6_10adamMode_tfEEvlPViT_T0_DpT1_) ;  /* 0xffffffcc06f47950 */ /* 0x000ff40003c3ffff */
.L_x_615:
        /* <DEDUP_REMOVED lines=13> */
.L_x_950:


//--------------------- .text._Z25multi_tensor_apply_kernelI18TensorListMetadataILi5EE25DistAdamCapturableFunctorIffN3c108BFloat16EEJPfffPiifS6_10adamMode_tfEEvlPViT_T0_DpT1_ --------------------------
	.section	.text._Z25multi_tensor_apply_kernelI18TensorListMetadataILi5EE25DistAdamCapturableFunctorIffN3c108BFloat16EEJPfffPiifS6_10adamMode_tfEEvlPViT_T0_DpT1_,"ax",@progbits
	.align	128
        .global         _Z25multi_tensor_apply_kernelI18TensorListMetadataILi5EE25DistAdamCapturableFunctorIffN3c108BFloat16EEJPfffPiifS6_10adamMode_tfEEvlPViT_T0_DpT1_
        .type           _Z25multi_tensor_apply_kernelI18TensorListMetadataILi5EE25DistAdamCapturableFunctorIffN3c108BFloat16EEJPfffPiifS6_10adamMode_tfEEvlPViT_T0_DpT1_,@function
        .size           _Z25multi_tensor_apply_kernelI18TensorListMetadataILi5EE25DistAdamCapturableFunctorIffN3c108BFloat16EEJPfffPiifS6_10adamMode_tfEEvlPViT_T0_DpT1_,(.L_x_951 - _Z25multi_tensor_apply_kernelI18TensorListMetadataILi5EE25DistAdamCapturableFunctorIffN3c108BFloat16EEJPfffPiifS6_10adamMode_tfEEvlPViT_T0_DpT1_)
        .other          _Z25multi_tensor_apply_kernelI18TensorListMetadataILi5EE25DistAdamCapturableFunctorIffN3c108BFloat16EEJPfffPiifS6_10adamMode_tfEEvlPViT_T0_DpT1_,@"STO_CUDA_ENTRY STV_DEFAULT"
_Z25multi_tensor_apply_kernelI18TensorListMetadataILi5EE25DistAdamCapturableFunctorIffN3c108BFloat16EEJPfffPiifS6_10adamMode_tfEEvlPViT_T0_DpT1_:
.text._Z25multi_tensor_apply_kernelI18TensorListMetadataILi5EE25DistAdamCapturableFunctorIffN3c108BFloat16EEJPfffPiifS6_10adamMode_tfEEvlPViT_T0_DpT1_:
        /* <DEDUP_REMOVED lines=21> */
.L_x_616:
        /* <DEDUP_REMOVED lines=20> */
.L_x_617:
        /* <DEDUP_REMOVED lines=20> */
.L_x_618:
        /* <DEDUP_REMOVED lines=21> */
.L_x_619:
        /* <DEDUP_REMOVED lines=32> */
[----:B0-----:R-:W-:Y:S05]  /*0720*/  CALL.REL.NOINC `($_Z25multi_tensor_apply_kernelI18TensorListMetadataILi5EE25DistAdamCapturableFunctorIffN3c108BFloat16EEJPfffPiifS6_10adamMode_tfEEvlPViT_T0_DpT1_$__internal_accurate_pow) ;  /* 0x0000001c00607944 */ /* 0x001fea0003c00000 */
        /* <DEDUP_REMOVED lines=22> */
.L_x_621:
[----:B------:R-:W-:Y:S01]  /*0890*/  ISETP.GE.AND P2, PT, R3, RZ, PT ;  /* 0x000000ff0300720c */ /* 0x000fe20003f46270 */
[----:B------:R-:W-:Y:S01]  /*08a0*/  DSETP.NEU.AND P1, PT, |R2|, 0.5, !P0 ;  /* 0x3fe000000200742a */ /* 0x000fe2000472d200 */
[----:B------:R-:W-:-:S05]  /*08b0*/  IMAD.MOV.U32 R4, RZ, RZ, RZ ;  /* 0x000000ffff047224 */ /* 0x000fca00078e00ff */
[----:B0-----:R-:W-:-:S06]  /*08c0*/  SEL R5, R9, RZ, P1 ;  /* 0x000000ff09057207 */ /* 0x001fcc0000800000 */
[----:B------:R-:W-:-:S07]  /*08d0*/  @!P2 LOP3.LUT R5, R5, 0x7ff00000, RZ, 0xfc, !PT ;  /* 0x7ff000000505a812 */ /* 0x000fce00078efcff */
.L_x_622:
        /* <DEDUP_REMOVED lines=17> */
.L_x_625:
        /* <DEDUP_REMOVED lines=10> */
.L_x_624:
[----:B------:R-:W-:-:S11]  /*0a90*/  DADD R4, R2, R8 ;  /* 0x0000000002047229 */ /* 0x000fd60000000008 */
.L_x_623:
        /* <DEDUP_REMOVED lines=9> */
[----:B------:R-:W-:Y:S05]  /*0b30*/  CALL.REL.NOINC `($_Z25multi_tensor_apply_kernelI18TensorListMetadataILi5EE25DistAdamCapturableFunctorIffN3c108BFloat16EEJPfffPiifS6_10adamMode_tfEEvlPViT_T0_DpT1_$__internal_accurate_pow) ;  /* 0x00000018005c7944 */ /* 0x000fea0003c00000 */
        /* <DEDUP_REMOVED lines=19> */
.L_x_626:
[----:B------:R-:W-:Y:S01]  /*0c70*/  ISETP.GE.AND P1, PT, R3, RZ, PT ;  /* 0x000000ff0300720c */ /* 0x000fe20003f26270 */
[----:B------:R-:W-:Y:S01]  /*0c80*/  DSETP.NEU.AND P0, PT, |R2|, 0.5, !P0 ;  /* 0x3fe000000200742a */ /* 0x000fe2000470d200 */
[----:B------:R-:W-:-:S05]  /*0c90*/  IMAD.MOV.U32 R6, RZ, RZ, RZ ;  /* 0x000000ffff067224 */ /* 0x000fca00078e00ff */
[----:B0-----:R-:W-:Y:S02]  /*0ca0*/  SEL R7, R11, RZ, P0 ;  /* 0x000000ff0b077207 */ /* 0x001fe40000000000 */
[----:B------:R-:W-:-:S04]  /*0cb0*/  SEL R24, RZ, 0x1, !P0 ;  /* 0x00000001ff187807 */ /* 0x000fc80004000000 */
[----:B------:R-:W-:-:S07]  /*0cc0*/  @!P1 LOP3.LUT R7, R7, 0x7ff00000, RZ, 0xfc, !PT ;  /* 0x7ff0000007079812 */ /* 0x000fce00078efcff */
.L_x_627:
        /* <DEDUP_REMOVED lines=17> */
.L_x_630:
        /* <DEDUP_REMOVED lines=11> */
.L_x_629:
[----:B------:R-:W-:-:S11]  /*0e90*/  DADD R6, R2, R10 ;  /* 0x0000000002067229 */ /* 0x000fd6000000000a */
.L_x_628:
        /* <DEDUP_REMOVED lines=17> */
.L_x_620:
        /* <DEDUP_REMOVED lines=8> */
[----:B-1----:R1:W4:Y:S01]  /*1030*/  LDC.U8 R2, c[0x0][R3+0x7c0] ;  /* 0x0001f00003027b82 */ /* 0x0023220000000000 */
[----:B------:R-:W-:Y:S02]  /*1040*/  IMAD R0, R3, 0x4, R6 ;  /* 0x0000000403007824 */ /* 0x000fe400078e0206 */
[----:B---3--:R-:W-:-:S05]  /*1050*/  IMAD.SHL.U32 R12, R12, 0x4, RZ ;  /* 0x000000040c0c7824 */ /* 0x008fca00078e00ff */
[----:B------:R-:W3:Y:S01]  /*1060*/  LDC R0, c[0x0][R0+0x8f0] ;  /* 0x00023c0000007b82 */ /* 0x000ee20000000800 */
[----:B-1----:R-:W-:Y:S01]  /*1070*/  PRMT R3, RZ, 0x7610, R3 ;  /* 0x00007610ff037816 */ /* 0x002fe20000000003 */
[----:B----4-:R-:W-:-:S06]  /*1080*/  IMAD R2, R2, 0x8, R6 ;  /* 0x0000000802027824 */ /* 0x010fcc00078e0206 */
[----:B------:R-:W1:Y:S01]  /*1090*/  LDC R6, c[0x0][R2+0x6c0] ;  /* 0x0001b00002067b82 */ /* 0x000e620000000800 */
[----:B---3--:R-:W-:-:S07]  /*10a0*/  IMAD R41, R0, UR4, RZ ;  /* 0x0000000400297c24 */ /* 0x008fce000f8e02ff */
        /* <DEDUP_REMOVED lines=9> */
[----:B--2---:R-:W-:-:S04]  /*1140*/  IMAD.SHL.U32 R5, R41, 0x4, RZ ;  /* 0x0000000429057824 */ /* 0x004fc800078e00ff */
[--C-:B------:R-:W-:Y:S02]  /*1150*/  IMAD.IADD R2, R44, 0x1, R5.reuse ;  /* 0x000000012c027824 */ /* 0x100fe400078e0205 */
[----:B0-----:R-:W-:-:S03]  /*1160*/  IMAD.IADD R0, R6, 0x1, R5 ;  /* 0x0000000106007824 */ /* 0x001fc600078e0205 */
[----:B------:R-:W-:Y:S02]  /*1170*/  LOP3.LUT P0, RZ, R2, 0xf, RZ, 0xc0, !PT ;  /* 0x0000000f02ff7812 */ /* 0x000fe4000780c0ff */
[----:B------:R-:W-:-:S04]  /*1180*/  LOP3.LUT P1, RZ, R0, 0xf, RZ, 0xc0, !PT ;  /* 0x0000000f00ff7812 */ /* 0x000fc8000782c0ff */
[----:B------:R-:W-:-:S13]  /*1190*/  PLOP3.LUT P0, PT, P0, P1, PT, 0xa8, 0x0 ;  /* 0x000000000000781c */ /* 0x000fda0000703570 */
[----:B------:R-:W-:Y:S05]  /*11a0*/  @P0 BRA `(.L_x_631) ;  /* 0x0000000000240947 */ /* 0x000fea0003800000 */
[--C-:B------:R-:W-:Y:S02]  /*11b0*/  IMAD.IADD R2, R8, 0x1, R5.reuse ;  /* 0x0000000108027824 */ /* 0x100fe400078e0205 */
        /* <DEDUP_REMOVED lines=8> */
.L_x_631:
[----:B------:R-:W-:Y:S05]  /*1240*/  @P2 EXIT ;  /* 0x000000000000294d */ /* 0x000fea0003800000 */
[----:B--2---:R-:W2:Y:S01]  /*1250*/  LDC R5, c[0x0][RZ] ;  /* 0x00000000ff057b82 */ /* 0x004ea20000000800 */
[----:B------:R-:W-:Y:S01]  /*1260*/  PRMT R0, R3, 0x9910, RZ ;  /* 0x0000991003007816 */ /* 0x000fe200000000ff */
[----:B------:R-:W-:-:S03]  /*1270*/  IMAD.MOV.U32 R2, RZ, RZ, R12 ;  /* 0x000000ffff027224 */ /* 0x000fc600078e000c */
[----:B------:R-:W-:-:S13]  /*1280*/  ISETP.NE.AND P0, PT, R0, RZ, PT ;  /* 0x000000ff0000720c */ /* 0x000fda0003f05270 */
.L_x_637:
[----:B------:R-:W-:Y:S02]  /*1290*/  IADD3 R3, P1, R41, R2, RZ ;  /* 0x0000000229037210 */ /* 0x000fe40007f3e0ff */
[----:B------:R-:W-:Y:S02]  /*12a0*/  SHF.R.S32.HI R0, RZ, 0x1f, R2 ;  /* 0x0000001fff007819 */ /* 0x000fe40000011402 */
[C---:B------:R-:W-:Y:S01]  /*12b0*/  @P0 R2UR UR4, R16.reuse ;  /* 0x00000000100402ca */ /* 0x040fe200000e0000 */
[----:B0-----:R-:W-:Y:S01]  /*12c0*/  IMAD.SHL.U32 R43, R3, 0x4, RZ ;  /* 0x00000004032b7824 */ /* 0x001fe200078e00ff */
[----:B------:R-:W-:Y:S02]  /*12d0*/  LEA.HI.X.SX32 R0, R41, R0, 0x1, P1 ;  /* 0x0000000029007211 */ /* 0x000fe400008f0eff */
[----:B------:R-:W-:Y:S02]  /*12e0*/  @P0 R2UR UR5, R17 ;  /* 0x00000000110502ca */ /* 0x000fe400000e0000 */
[----:B------:R-:W-:-:S02]  /*12f0*/  @P0 R2UR UR6, R16 ;  /* 0x00000000100602ca */ /* 0x000fc400000e0000 */
[C---:B------:R-:W-:Y:S02]  /*1300*/  @P0 R2UR UR7, R17.reuse ;  /* 0x00000000110702ca */ /* 0x040fe400000e0000 */
[C---:B------:R-:W-:Y:S02]  /*1310*/  @P0 R2UR UR8, R16.reuse ;  /* 0x00000000100802ca */ /* 0x040fe400000e0000 */
[C---:B------:R-:W-:Y:S02]  /*1320*/  @P0 R2UR UR9, R17.reuse ;  /* 0x00000000110902ca */ /* 0x040fe400000e0000 */
[----:B------:R-:W-:Y:S02]  /*1330*/  @P0 R2UR UR10, R16 ;  /* 0x00000000100a02ca */ /* 0x000fe400000e0000 */
[----:B------:R-:W-:Y:S02]  /*1340*/  @P0 R2UR UR11, R17 ;  /* 0x00000000110b02ca */ /* 0x000fe400000e0000 */
[----:B-1----:R-:W-:-:S02]  /*1350*/  IADD3 R32, P1, R44, R43, RZ ;  /* 0x0000002b2c207210 */ /* 0x002fc40007f3e0ff */
[----:B------:R-:W-:Y:S02]  /*1360*/  SHF.L.U64.HI R13, R3, 0x2, R0 ;  /* 0x00000002030d7819 */ /* 0x000fe40000010200 */
[-C--:B0-----:R-:W-:Y:S02]  /*1370*/  IADD3 R34, P2, R6, R43.reuse, RZ ;  /* 0x0000002b06227210 */ /* 0x081fe40007f5e0ff */
[-C--:B------:R-:W-:Y:S01]  /*1380*/  IADD3 R36, P3, R8, R43.reuse, RZ ;  /* 0x0000002b08247210 */ /* 0x080fe20007f7e0ff */
[--C-:B------:R-:W-:Y:S01]  /*1390*/  IMAD.X R33, R45, 0x1, R13.reuse, P1 ;  /* 0x000000012d217824 */ /* 0x100fe200008e060d */
[----:B-1----:R-:W-:Y:S01]  /*13a0*/  IADD3 R42, P4, R10, R43, RZ ;  /* 0x0000002b0a2a7210 */ /* 0x002fe20007f9e0ff */
[--C-:B------:R-:W-:Y:S02]  /*13b0*/  IMAD.X R35, R7, 0x1, R13.reuse, P2 ;  /* 0x0000000107237824 */ /* 0x100fe400010e060d */
[--C-:B------:R-:W-:Y:S02]  /*13c0*/  IMAD.X R37, R9, 0x1, R13.reuse, P3 ;  /* 0x0000000109257824 */ /* 0x100fe400018e060d */
[----:B------:R-:W-:Y:S01]  /*13d0*/  IMAD.X R43, R11, 0x1, R13, P4 ;  /* 0x000000010b2b7824 */ /* 0x000fe200020e060d */
[----:B-----5:R0:W5:Y:S04]  /*13e0*/  @P0 LDG.E.128 R20, desc[UR6][R34.64] ;  /* 0x0000000622140981 */ /* 0x020168000c1e1d00 */
[----:B------:R0:W5:Y:S04]  /*13f0*/  @P0 LDG.E.128 R12, desc[UR4][R32.64] ;  /* 0x00000004200c0981 */ /* 0x000168000c1e1d00 */
[----:B------:R0:W5:Y:S04]  /*1400*/  @P0 LDG.E.128 R24, desc[UR8][R36.64] ;  /* 0x0000000824180981 */ /* 0x000168000c1e1d00 */
[----:B------:R0:W5:Y:S01]  /*1410*/  @P0 LDG.E.128 R28, desc[UR10][R42.64] ;  /* 0x0000000a2a1c0981 */ /* 0x000162000c1e1d00 */
[----:B------:R-:W-:Y:S05]  /*1420*/  @P0 BRA `(.L_x_632) ;  /* 0x0000000000f40947 */ /* 0x000fea0003800000 */
[C---:B-----5:R-:W-:Y:S01]  /*1430*/  VIADD R12, R2.reuse, 0x1 ;  /* 0x00000001020c7836 */ /* 0x060fe20000000000 */
[CC--:B------:R-:W-:Y:S01]  /*1440*/  ISETP.GE.AND P1, PT, R2.reuse, R39.reuse, PT ;  /* 0x000000270200720c */ /* 0x0c0fe20003f26270 */
[C---:B------:R-:W-:Y:S01]  /*1450*/  VIADD R14, R2.reuse, 0x2 ;  /* 0x00000002020e7836 */ /* 0x040fe20000000000 */
[----:B------:R-:W-:Y:S01]  /*1460*/  CS2R R28, SRZ ;  /* 0x00000000001c7805 */ /* 0x000fe2000001ff00 */
[----:B------:R-:W-:Y:S01]  /*1470*/  VIADD R20, R2, 0x3 ;  /* 0x0000000302147836 */ /* 0x000fe20000000000 */
[-C--:B------:R-:W-:Y:S02]  /*1480*/  ISETP.GE.AND P2, PT, R12, R39.reuse, PT ;  /* 0x000000270c00720c */ /* 0x080fe40003f46270 */
[----:B------:R-:W-:Y:S02]  /*1490*/  CS2R R30, SRZ ;  /* 0x00000000001e7805 */ /* 0x000fe4000001ff00 */
[-C--:B------:R-:W-:Y:S02]  /*14a0*/  ISETP.GE.AND P3, PT, R14, R39.reuse, PT ;  /* 0x000000270e00720c */ /* 0x080fe40003f66270 */
[----:B------:R-:W-:-:S03]  /*14b0*/  ISETP.GE.AND P4, PT, R20, R39, PT ;  /* 0x000000271400720c */ /* 0x000fc60003f86270 */
        /* <DEDUP_REMOVED lines=27> */
[----:B------:R-:W-:-:S02]  /*1670*/  CS2R R12, SRZ ;  /* 0x00000000000c7805 */ /* 0x000fc4000001ff00 */
[C---:B------:R-:W-:Y:S02]  /*1680*/  @!P4 R2UR UR22, R16.reuse ;  /* 0x000000001016c2ca */ /* 0x040fe400000e0000 */
[----:B------:R-:W-:Y:S02]  /*1690*/  CS2R R20, SRZ ;  /* 0x0000000000147805 */ /* 0x000fe4000001ff00 */
[----:B------:R-:W-:Y:S02]  /*16a0*/  @!P4 R2UR UR23, R17 ;  /* 0x000000001117c2ca */ /* 0x000fe400000e0000 */
[----:B------:R-:W-:Y:S02]  /*16b0*/  CS2R R24, SRZ ;  /* 0x0000000000187805 */ /* 0x000fe4000001ff00 */
[----:B------:R-:W-:Y:S02]  /*16c0*/  @!P4 R2UR UR24, R16 ;  /* 0x000000001018c2ca */ /* 0x000fe400000e0000 */
[----:B------:R-:W-:-:S02]  /*16d0*/  CS2R R14, SRZ ;  /* 0x00000000000e7805 */ /* 0x000fc4000001ff00 */
[C---:B------:R-:W-:Y:S02]  /*16e0*/  @!P4 R2UR UR25, R17.reuse ;  /* 0x000000001119c2ca */ /* 0x040fe400000e0000 */
[----:B------:R-:W-:Y:S02]  /*16f0*/  CS2R R22, SRZ ;  /* 0x0000000000167805 */ /* 0x000fe4000001ff00 */
[----:B------:R-:W-:Y:S02]  /*1700*/  @!P4 R2UR UR26, R16 ;  /* 0x00000000101ac2ca */ /* 0x000fe400000e0000 */
[----:B------:R-:W-:Y:S02]  /*1710*/  CS2R R26, SRZ ;  /* 0x00000000001a7805 */ /* 0x000fe4000001ff00 */
[----:B------:R-:W-:Y:S01]  /*1720*/  @!P4 R2UR UR27, R17 ;  /* 0x00000000111bc2ca */ /* 0x000fe200000e0000 */
        /* <DEDUP_REMOVED lines=13> */
.L_x_632:
[----:B01----:R-:W0:Y:S01]  /*1800*/  LDC.64 R42, c[0x0][0xe30] ;  /* 0x00038c00ff2a7b82 */ /* 0x003e220000000a00 */
        /* <DEDUP_REMOVED lines=13> */
[C---:B------:R-:W-:Y:S01]  /*18e0*/  FMUL.FTZ R30, R4.reuse, R30 ;  /* 0x0000001e041e7220 */ /* 0x040fe20000410000 */
[----:B------:R-:W-:Y:S01]  /*18f0*/  FMUL.FTZ R31, R4, R31 ;  /* 0x0000001f041f7220 */ /* 0x000fe20000410000 */
[----:B------:R-:W-:Y:S01]  /*1900*/  FFMA.FTZ R49, R42, -UR7, R42 ;  /* 0x800000072a317c23 */ /* 0x000fe2000801002a */
[----:B------:R-:W-:Y:S01]  /*1910*/  FMUL.FTZ R42, R29, R29 ;  /* 0x0000001d1d2a7220 */ /* 0x000fe20000410000 */
[----:B------:R-:W-:Y:S02]  /*1920*/  FMUL.FTZ R46, R30, R30 ;  /* 0x0000001e1e2e7220 */ /* 0x000fe40000410000 */
[----:B------:R-:W-:Y:S01]  /*1930*/  FFMA.FTZ R24, R24, UR7, R49 ;  /* 0x0000000718187c23 */ /* 0x000fe20008010031 */
[----:B------:R-:W-:Y:S01]  /*1940*/  FFMA.FTZ R42, R42, -UR7, R42 ;  /* 0x800000072a2a7c23 */ /* 0x000fe2000801002a */
[----:B------:R-:W-:Y:S01]  /*1950*/  FFMA.FTZ R49, R46, -UR7, R46 ;  /* 0x800000072e317c23 */ /* 0x000fe2000801002e */
[----:B------:R-:W-:-:S02]  /*1960*/  FMUL.FTZ R46, R31, R31 ;  /* 0x0000001f1f2e7220 */ /* 0x000fc40000410000 */
[----:B------:R-:W-:Y:S01]  /*1970*/  FFMA.FTZ R25, R25, UR7, R42 ;  /* 0x0000000719197c23 */ /* 0x000fe2000801002a */
[----:B------:R-:W-:Y:S01]  /*1980*/  FFMA.FTZ R26, R26, UR7, R49 ;  /* 0x000000071a1a7c23 */ /* 0x000fe20008010031 */
[----:B------:R-:W-:Y:S01]  /*1990*/  FFMA.FTZ R48, R46, -UR7, R46 ;  /* 0x800000072e307c23 */ /* 0x000fe2000801002e */
[-C--:B0-----:R-:W-:Y:S01]  /*19a0*/  FMUL.FTZ R42, R24, R28.reuse ;  /* 0x0000001c182a7220 */ /* 0x081fe20000410000 */
[-C--:B------:R-:W-:Y:S01]  /*19b0*/  FMUL.FTZ R50, R25, R28.reuse ;  /* 0x0000001c19327220 */ /* 0x080fe20000410000 */
[-C--:B------:R-:W-:Y:S01]  /*19c0*/  FMUL.FTZ R51, R26, R28.reuse ;  /* 0x0000001c1a337220 */ /* 0x080fe20000410000 */
[----:B------:R-:W-:Y:S02]  /*19d0*/  FFMA.FTZ R27, R27, UR7, R48 ;  /* 0x000000071b1b7c23 */ /* 0x000fe40008010030 */
[----:B------:R-:W-:Y:S02]  /*19e0*/  MUFU.SQRT R46, R50 ;  /* 0x00000032002e7308 */ /* 0x000fe40000002000 */
[----:B------:R-:W-:-:S06]  /*19f0*/  FMUL.FTZ R48, R27, R28 ;  /* 0x0000001c1b307220 */ /* 0x000fcc0000410000 */
[----:B------:R-:W0:Y:S08]  /*1a00*/  MUFU.SQRT R42, R42 ;  /* 0x0000002a002a7308 */ /* 0x000e300000002000 */
[----:B------:R-:W1:Y:S08]  /*1a10*/  MUFU.SQRT R49, R51 ;  /* 0x0000003300317308 */ /* 0x000e700000002000 */
[----:B------:R-:W3:Y:S01]  /*1a20*/  MUFU.SQRT R48, R48 ;  /* 0x0000003000307308 */ /* 0x000ee20000002000 */
[----:B0-----:R-:W-:Y:S01]  /*1a30*/  FADD.FTZ R28, R42, UR4 ;  /* 0x000000042a1c7e21 */ /* 0x001fe20008010000 */
[----:B------:R-:W-:-:S06]  /*1a40*/  FADD.FTZ R42, R46, UR4 ;  /* 0x000000042e2a7e21 */ /* 0x000fcc0008010000 */
[----:B------:R-:W0:Y:S01]  /*1a50*/  MUFU.RCP R46, R40 ;  /* 0x00000028002e7308 */ /* 0x000e220000001000 */
[----:B-1----:R-:W-:Y:S01]  /*1a60*/  FADD.FTZ R50, R49, UR4 ;  /* 0x0000000431327e21 */ /* 0x002fe20008010000 */
[----:B------:R-:W-:-:S04]  /*1a70*/  FFMA.FTZ R49, R47, -UR6, R47 ;  /* 0x800000062f317c23 */ /* 0x000fc8000801002f */
[----:B------:R-:W-:Y:S01]  /*1a80*/  FFMA.FTZ R20, R20, UR6, R49 ;  /* 0x0000000614147c23 */ /* 0x000fe20008010031 */
[----:B------:R-:W-:Y:S01]  /*1a90*/  FFMA.FTZ R49, R30, -UR6, R30 ;  /* 0x800000061e317c23 */ /* 0x000fe2000801001e */
[----:B------:R-:W1:Y:S01]  /*1aa0*/  MUFU.RCP R28, R28 ;  /* 0x0000001c001c7308 */ /* 0x000e620000001000 */
[----:B---3--:R-:W-:Y:S01]  /*1ab0*/  FADD.FTZ R51, R48, UR4 ;  /* 0x0000000430337e21 */ /* 0x008fe20008010000 */
[----:B------:R-:W-:Y:S01]  /*1ac0*/  FFMA.FTZ R48, R29, -UR6, R29 ;  /* 0x800000061d307c23 */ /* 0x000fe2000801001d */
[----:B------:R-:W-:Y:S01]  /*1ad0*/  FFMA.FTZ R30, R31, -UR6, R31 ;  /* 0x800000061f1e7c23 */ /* 0x000fe2000801001f */
[----:B------:R-:W-:Y:S02]  /*1ae0*/  FFMA.FTZ R22, R22, UR6, R49 ;  /* 0x0000000616167c23 */ /* 0x000fe40008010031 */
[----:B------:R-:W-:Y:S01]  /*1af0*/  FFMA.FTZ R21, R21, UR6, R48 ;  /* 0x0000000615157c23 */ /* 0x000fe20008010030 */
[----:B------:R-:W-:Y:S01]  /*1b00*/  FFMA.FTZ R23, R23, UR6, R30 ;  /* 0x0000000617177c23 */ /* 0x000fe2000801001e */
[----:B------:R-:W3:Y:S01]  /*1b10*/  MUFU.RCP R42, R42 ;  /* 0x0000002a002a7308 */ /* 0x000ee20000001000 */
[-C--:B0-----:R-:W-:Y:S01]  /*1b20*/  FMUL.FTZ R31, R20, R46.reuse ;  /* 0x0000002e141f7220 */ /* 0x081fe20000410000 */
[----:B------:R-:W-:-:S06]  /*1b30*/  FMUL.FTZ R49, R21, R46 ;  /* 0x0000002e15317220 */ /* 0x000fcc0000410000 */
[----:B------:R-:W0:Y:S01]  /*1b40*/  MUFU.RCP R47, R50 ;  /* 0x00000032002f7308 */ /* 0x000e220000001000 */
[----:B-1----:R-:W-:Y:S01]  /*1b50*/  FMUL.FTZ R31, R31, R28 ;  /* 0x0000001c1f1f7220 */ /* 0x002fe20000410000 */
[-C--:B------:R-:W-:Y:S01]  /*1b60*/  FMUL.FTZ R28, R22, R46.reuse ;  /* 0x0000002e161c7220 */ /* 0x080fe20000410000 */
[----:B------:R-:W-:-:S05]  /*1b70*/  FMUL.FTZ R46, R23, R46 ;  /* 0x0000002e172e7220 */ /* 0x000fca0000410000 */
[----:B------:R-:W1:Y:S01]  /*1b80*/  MUFU.RCP R29, R51 ;  /* 0x00000033001d7308 */ /* 0x000e620000001000 */
[----:B---3--:R-:W-:-:S04]  /*1b90*/  FMUL.FTZ R42, R49, R42 ;  /* 0x0000002a312a7220 */ /* 0x008fc80000410000 */
[----:B------:R-:W-:Y:S01]  /*1ba0*/  FFMA.FTZ R42, R13, UR5, R42 ;  /* 0x000000050d2a7c23 */ /* 0x000fe2000801002a */
[----:B0-----:R-:W-:Y:S01]  /*1bb0*/  FMUL.FTZ R47, R28, R47 ;  /* 0x0000002f1c2f7220 */ /* 0x001fe20000410000 */
[----:B------:R-:W-:-:S03]  /*1bc0*/  FFMA.FTZ R28, R12, UR5, R31 ;  /* 0x000000050c1c7c23 */ /* 0x000fc6000801001f */
[----:B------:R-:W-:Y:S01]  /*1bd0*/  FFMA.FTZ R47, R14, UR5, R47 ;  /* 0x000000050e2f7c23 */ /* 0x000fe2000801002f */
[----:B-1----:R-:W-:-:S04]  /*1be0*/  FMUL.FTZ R46, R46, R29 ;  /* 0x0000001d2e2e7220 */ /* 0x002fc80000410000 */
[----:B------:R-:W-:Y:S01]  /*1bf0*/  FFMA.FTZ R46, R15, UR5, R46 ;  /* 0x000000050f2e7c23 */ /* 0x000fe2000801002e */
[----:B------:R-:W-:Y:S06]  /*1c00*/  BRA `(.L_x_634) ;  /* 0x0000000000d47947 */ /* 0x000fec0003800000 */
.L_x_633:
[----:B------:R-:W-:Y:S01]  /*1c10*/  FFMA.FTZ R47, R12, UR5, R47 ;  /* 0x000000050c2f7c23 */ /* 0x000fe2000801002f */
[----:B------:R-:W-:Y:S01]  /*1c20*/  FMUL.FTZ R49, R13, UR5 ;  /* 0x000000050d317c20 */ /* 0x000fe20008410000 */
[----:B------:R-:W-:Y:S01]  /*1c30*/  FMUL.FTZ R51, R14, UR5 ;  /* 0x000000050e337c20 */ /* 0x000fe20008410000 */
[----:B------:R-:W0:Y:S01]  /*1c40*/  MUFU.RCP R28, R38 ;  /* 0x00000026001c7308 */ /* 0x000e220000001000 */
[----:B------:R-:W-:Y:S01]  /*1c50*/  FMUL.FTZ R42, R47, R47 ;  /* 0x0000002f2f2a7220 */ /* 0x000fe20000410000 */
[C---:B------:R-:W-:Y:S01]  /*1c60*/  FFMA.FTZ R29, R4.reuse, R29, R49 ;  /* 0x0000001d041d7223 */ /* 0x040fe20000010031 */
[----:B------:R-:W-:Y:S01]  /*1c70*/  FFMA.FTZ R30, R4, R30, R51 ;  /* 0x0000001e041e7223 */ /* 0x000fe20000010033 */
[----:B------:R-:W-:Y:S01]  /*1c80*/  FMUL.FTZ R51, R15, UR5 ;  /* 0x000000050f337c20 */ /* 0x000fe20008410000 */
[----:B------:R-:W-:Y:S01]  /*1c90*/  FFMA.FTZ R49, R42, -UR7, R42 ;  /* 0x800000072a317c23 */ /* 0x000fe2000801002a */
[----:B------:R-:W-:Y:S01]  /*1ca0*/  FMUL.FTZ R42, R29, R29 ;  /* 0x0000001d1d2a7220 */ /* 0x000fe20000410000 */
[----:B------:R-:W-:Y:S01]  /*1cb0*/  FMUL.FTZ R46, R30, R30 ;  /* 0x0000001e1e2e7220 */ /* 0x000fe20000410000 */
[----:B------:R-:W-:Y:S01]  /*1cc0*/  FFMA.FTZ R31, R4, R31, R51 ;  /* 0x0000001f041f7223 */ /* 0x000fe20000010033 */
        /* <DEDUP_REMOVED lines=11> */
[----:B------:R-:W0:Y:S02]  /*1d80*/  MUFU.SQRT R46, R50 ;  /* 0x00000032002e7308 */ /* 0x000e240000002000 */
[----:B------:R-:W-:-:S06]  /*1d90*/  FMUL.FTZ R48, R27, R28 ;  /* 0x0000001c1b307220 */ /* 0x000fcc0000410000 */
[----:B------:R-:W1:Y:S08]  /*1da0*/  MUFU.SQRT R42, R42 ;  /* 0x0000002a002a7308 */ /* 0x000e700000002000 */
[----:B------:R-:W3:Y:S01]  /*1db0*/  MUFU.SQRT R49, R51 ;  /* 0x0000003300317308 */ /* 0x000ee20000002000 */
[----:B0-----:R-:W-:-:S07]  /*1dc0*/  FADD.FTZ R46, R46, UR4 ;  /* 0x000000042e2e7e21 */ /* 0x001fce0008010000 */
[----:B------:R-:W0:Y:S01]  /*1dd0*/  MUFU.SQRT R48, R48 ;  /* 0x0000003000307308 */ /* 0x000e220000002000 */
[----:B-1----:R-:W-:-:S07]  /*1de0*/  FADD.FTZ R28, R42, UR4 ;  /* 0x000000042a1c7e21 */ /* 0x002fce0008010000 */
[----:B------:R-:W1:Y:S01]  /*1df0*/  MUFU.RCP R42, R40 ;  /* 0x00000028002a7308 */ /* 0x000e620000001000 */
[----:B---3--:R-:W-:Y:S01]  /*1e00*/  FADD.FTZ R50, R49, UR4 ;  /* 0x0000000431327e21 */ /* 0x008fe20008010000 */
[----:B------:R-:W-:-:S04]  /*1e10*/  FFMA.FTZ R49, R47, -UR6, R47 ;  /* 0x800000062f317c23 */ /* 0x000fc8000801002f */
[----:B------:R-:W-:Y:S01]  /*1e20*/  FFMA.FTZ R20, R20, UR6, R49 ;  /* 0x0000000614147c23 */ /* 0x000fe20008010031 */
[----:B------:R-:W-:Y:S01]  /*1e30*/  FFMA.FTZ R49, R30, -UR6, R30 ;  /* 0x800000061e317c23 */ /* 0x000fe2000801001e */
[----:B------:R-:W3:Y:S01]  /*1e40*/  MUFU.RCP R28, R28 ;  /* 0x0000001c001c7308 */ /* 0x000ee20000001000 */
[----:B0-----:R-:W-:Y:S01]  /*1e50*/  FADD.FTZ R51, R48, UR4 ;  /* 0x0000000430337e21 */ /* 0x001fe20008010000 */
[----:B------:R-:W-:Y:S01]  /*1e60*/  FFMA.FTZ R48, R29, -UR6, R29 ;  /* 0x800000061d307c23 */ /* 0x000fe2000801001d */
[----:B------:R-:W-:Y:S01]  /*1e70*/  FFMA.FTZ R30, R31, -UR6, R31 ;  /* 0x800000061f1e7c23 */ /* 0x000fe2000801001f */
[----:B------:R-:W-:Y:S02]  /*1e80*/  FFMA.FTZ R22, R22, UR6, R49 ;  /* 0x0000000616167c23 */ /* 0x000fe40008010031 */
[----:B------:R-:W-:Y:S01]  /*1e90*/  FFMA.FTZ R21, R21, UR6, R48 ;  /* 0x0000000615157c23 */ /* 0x000fe20008010030 */
[----:B------:R-:W-:Y:S01]  /*1ea0*/  FFMA.FTZ R23, R23, UR6, R30 ;  /* 0x0000000617177c23 */ /* 0x000fe2000801001e */
[----:B------:R-:W0:Y:S01]  /*1eb0*/  MUFU.RCP R46, R46 ;  /* 0x0000002e002e7308 */ /* 0x000e220000001000 */
[-C--:B-1----:R-:W-:Y:S01]  /*1ec0*/  FMUL.FTZ R31, R20, R42.reuse ;  /* 0x0000002a141f7220 */ /* 0x082fe20000410000 */
[-C--:B------:R-:W-:Y:S01]  /*1ed0*/  FMUL.FTZ R30, R22, R42.reuse ;  /* 0x0000002a161e7220 */ /* 0x080fe20000410000 */
[----:B------:R-:W-:-:S05]  /*1ee0*/  FMUL.FTZ R48, R23, R42 ;  /* 0x0000002a17307220 */ /* 0x000fca0000410000 */
[----:B------:R-:W1:Y:S01]  /*1ef0*/  MUFU.RCP R47, R50 ;  /* 0x00000032002f7308 */ /* 0x000e620000001000 */
[----:B---3--:R-:W-:Y:S01]  /*1f00*/  FMUL.FTZ R28, R31, R28 ;  /* 0x0000001c1f1c7220 */ /* 0x008fe20000410000 */
[----:B------:R-:W-:-:S06]  /*1f10*/  FMUL.FTZ R31, R21, R42 ;  /* 0x0000002a151f7220 */ /* 0x000fcc0000410000 */
[----:B------:R-:W3:Y:S01]  /*1f20*/  MUFU.RCP R29, R51 ;  /* 0x00000033001d7308 */ /* 0x000ee20000001000 */
[----:B0-----:R-:W-:Y:S01]  /*1f30*/  FMUL.FTZ R42, R31, R46 ;  /* 0x0000002e1f2a7220 */ /* 0x001fe20000410000 */
[----:B-1----:R-:W-:Y:S01]  /*1f40*/  FMUL.FTZ R47, R30, R47 ;  /* 0x0000002f1e2f7220 */ /* 0x002fe20000410000 */
[----:B---3--:R-:W-:-:S07]  /*1f50*/  FMUL.FTZ R46, R48, R29 ;  /* 0x0000001d302e7220 */ /* 0x008fce0000410000 */
.L_x_634:
[C---:B-----5:R-:W-:Y:S01]  /*1f60*/  FFMA.FTZ R12, -R43.reuse, R28, R12 ;  /* 0x0000001c2b0c7223 */ /* 0x060fe2000001010c */
[C---:B------:R-:W-:Y:S01]  /*1f70*/  FFMA.FTZ R13, -R43.reuse, R42, R13 ;  /* 0x0000002a2b0d7223 */ /* 0x040fe2000001010d */
[C---:B------:R-:W-:Y:S01]  /*1f80*/  FFMA.FTZ R14, -R43.reuse, R47, R14 ;  /* 0x0000002f2b0e7223 */ /* 0x040fe2000001010e */
[----:B------:R-:W-:Y:S01]  /*1f90*/  FFMA.FTZ R15, -R43, R46, R15 ;  /* 0x0000002e2b0f7223 */ /* 0x000fe2000001010f */
[----:B------:R0:W1:Y:S01]  /*1fa0*/  F2F.BF16.F32 R31, R12 ;  /* 0x0000000c001f7304 */ /* 0x0000620000202000 */
[----:B------:R-:W-:-:S04]  /*1fb0*/  LEA R28, P1, R3, R18, 0x1 ;  /* 0x00000012031c7211 */ /* 0x000fc800078208ff */
[----:B------:R-:W-:-:S03]  /*1fc0*/  LEA.HI.X R29, R3, R19, R0, 0x1, P1 ;  /* 0x00000013031d7211 */ /* 0x000fc600008f0c00 */
[----:B------:R0:W3:Y:S08]  /*1fd0*/  F2F.BF16.F32 R49, R13 ;  /* 0x0000000d00317304 */ /* 0x0000f00000202000 */
[----:B------:R0:W4:Y:S08]  /*1fe0*/  F2F.BF16.F32 R47, R14 ;  /* 0x0000000e002f7304 */ /* 0x0001300000202000 */
[----:B------:R0:W0:Y:S01]  /*1ff0*/  F2F.BF16.F32 R51, R15 ;  /* 0x0000000f00337304 */ /* 0x0000220000202000 */
[----:B-1-3--:R-:W-:Y:S05]  /*2000*/  @!P0 BRA `(.L_x_635) ;  /* 0x0000000000448947 */ /* 0x00afea0003800000 */
        /* <DEDUP_REMOVED lines=11> */
[----:B----4-:R-:W-:Y:S02]  /*20c0*/  LOP3.LUT R43, R43, R0, R47, 0xfe, !PT ;  /* 0x000000002b2b7212 */ /* 0x010fe400078efe2f */
[----:B------:R-:W-:Y:S01]  /*20d0*/  LOP3.LUT R42, R42, R31, RZ, 0xfc, !PT ;  /* 0x0000001f2a2a7212 */ /* 0x000fe200078efcff */
[----:B------:R0:W-:Y:S04]  /*20e0*/  STG.E.128 desc[UR6][R34.64], R20 ;  /* 0x0000001422007986 */ /* 0x0001e8000c101d06 */
[----:B------:R0:W-:Y:S04]  /*20f0*/  STG.E.128 desc[UR8][R36.64], R24 ;  /* 0x0000001824007986 */ /* 0x0001e8000c101d08 */
[----:B------:R0:W-:Y:S01]  /*2100*/  STG.E.64 desc[UR10][R28.64], R42 ;  /* 0x0000002a1c007986 */ /* 0x0001e2000c101b0a */
[----:B------:R-:W-:Y:S05]  /*2110*/  BRA `(.L_x_636) ;  /* 0x0000000000d47947 */ /* 0x000fea0003800000 */
.L_x_635:
        /* <DEDUP_REMOVED lines=48> */
[----:B----4-:R1:W-:Y:S04]  /*2420*/  @!P3 STG.E.U16 desc[UR20][R28.64+0x4], R47 ;  /* 0x0000042f1c00b986 */ /* 0x0103e8000c101514 */
[----:B------:R1:W-:Y:S04]  /*2430*/  @!P4 STG.E desc[UR22][R32.64+0xc], R15 ;  /* 0x00000c0f2000c986 */ /* 0x0003e8000c101916 */
[----:B------:R1:W-:Y:S04]  /*2440*/  @!P4 STG.E desc[UR24][R34.64+0xc], R23 ;  /* 0x00000c172200c986 */ /* 0x0003e8000c101918 */
[----:B------:R1:W-:Y:S04]  /*2450*/  @!P4 STG.E desc[UR26][R36.64+0xc], R27 ;  /* 0x00000c1b2400c986 */ /* 0x0003e8000c10191a */
[----:B0-----:R1:W-:Y:S02]  /*2460*/  @!P4 STG.E.U16 desc[UR28][R28.64+0x6], R51 ;  /* 0x000006331c00c986 */ /* 0x0013e4000c10151c */
.L_x_636:
[----:B--2---:R-:W-:-:S05]  /*2470*/  IMAD R2, R5, 0x4, R2 ;  /* 0x0000000405027824 */ /* 0x004fca00078e0202 */
[----:B------:R-:W-:-:S13]  /*2480*/  ISETP.GE.AND P1, PT, R2, R39, PT ;  /* 0x000000270200720c */ /* 0x000fda0003f26270 */
[----:B------:R-:W-:Y:S05]  /*2490*/  @!P1 BRA `(.L_x_637) ;  /* 0xffffffec007c9947 */ /* 0x000fea000383ffff */
[----:B------:R-:W-:Y:S05]  /*24a0*/  EXIT ;  /* 0x000000000000794d */ /* 0x000fea0003800000 */
        .type           $_Z25multi_tensor_apply_kernelI18TensorListMetadataILi5EE25DistAdamCapturableFunctorIffN3c108BFloat16EEJPfffPiifS6_10adamMode_tfEEvlPViT_T0_DpT1_$__internal_accurate_pow,@function
        .size           $_Z25multi_tensor_apply_kernelI18TensorListMetadataILi5EE25DistAdamCapturableFunctorIffN3c108BFloat16EEJPfffPiifS6_10adamMode_tfEEvlPViT_T0_DpT1_$__internal_accurate_pow,(.L_x_951 - $_Z25multi_tensor_apply_kernelI18TensorListMetadataILi5EE25DistAdamCapturableFunctorIffN3c108BFloat16EEJPfffPiifS6_10adamMode_tfEEvlPViT_T0_DpT1_$__internal_accurate_pow)
$_Z25multi_tensor_apply_kernelI18TensorListMetadataILi5EE25DistAdamCapturableFunctorIffN3c108BFloat16EEJPfffPiifS6_10adamMode_tfEEvlPViT_T0_DpT1_$__internal_accurate_pow:
        /* <DEDUP_REMOVED lines=172> */
.L_x_638:
[----:B------:R-:W-:Y:S01]  /*2f70*/  DSETP.NEU.AND P1, PT, |R18|, +INF , PT ;  /* 0x7ff000001200742a */ /* 0x000fe20003f2d200 */
[----:B------:R-:W-:Y:S01]  /*2f80*/  IMAD.MOV.U32 R7, RZ, RZ, 0x0 ;  /* 0x00000000ff077424 */ /* 0x000fe200078e00ff */
[----:B------:R-:W-:-:S12]  /*2f90*/  DADD R8, R10, R8 ;  /* 0x000000000a087229 */ /* 0x000fd80000000008 */
[----:B------:R-:W-:Y:S01]  /*2fa0*/  @P1 DFMA R18, R8, R18, R18 ;  /* 0x000000120812122b */ /* 0x000fe20000000012 */
[----:B------:R-:W-:Y:S10]  /*2fb0*/  RET.REL.NODEC R6 `(_Z25multi_tensor_apply_kernelI18TensorListMetadataILi5EE25DistAdamCapturableFunctorIffN3c108BFloat16EEJPfffPiifS6_10adamMode_tfEEvlPViT_T0_DpT1_) ;  /* 0xffffffd006107950 */ /* 0x000ff40003c3ffff */
.L_x_639:
        /* <DEDUP_REMOVED lines=12> */
.L_x_951:


//--------------------- .text._Z25multi_tensor_apply_kernelI18TensorListMetadataILi5EE25DistAdamCapturableFunctorIffN3c104HalfEEJPfffPiifS6_10adamMode_tfEEvlPViT_T0_DpT1_ --------------------------
	.section	.text._Z25multi_tensor_apply_kernelI18TensorListMetadataILi5EE25DistAdamCapturableFunctorIffN3c104HalfEEJPfffPiifS6_10adamMode_tfEEvlPViT_T0_DpT1_,"ax",@progbits
	.align	128
        .global         _Z25multi_tensor_apply_kernelI18TensorListMetadataILi5EE25DistAdamCapturableFunctorIffN3c104HalfEEJPfffPiifS6_10adamMode_tfEEvlPViT_T0_DpT1_
        .type           _Z25multi_tensor_apply_kernelI18TensorListMetadataILi5EE25DistAdamCapturableFunctorIffN3c104HalfEEJPfffPiifS6_10adamMode_tfEEvlPViT_T0_DpT1_,@function
        .size           _Z25multi_tensor_apply_kernelI18TensorListMetadataILi5EE25DistAdamCapturableFunctorIffN3c104HalfEEJPfffPiifS6_10adamMode_tfEEvlPViT_T0_DpT1_,(.L_x_952 - _Z25multi_tensor_apply_kernelI18TensorListMetadataILi5EE25DistAdamCapturableFunctorIffN3c104HalfEEJPfffPiifS6_10adamMode_tfEEvlPViT_T0_DpT1_)
        .other          _Z25multi_tensor_apply_kernelI18TensorListMetadataILi5EE25DistAdamCapturableFunctorIffN3c104HalfEEJPfffPiifS6_10adamMode_tfEEvlPViT_T0_DpT1_,@"STO_CUDA_ENTRY STV_DEFAULT"
_Z25multi_tensor_apply_kernelI18TensorListMetadataILi5EE25DistAdamCapturableFunctorIffN3c104HalfEEJPfffPiifS6_10adamMode_tfEEvlPViT_T0_DpT1_:
.text._Z25multi_tensor_apply_kernelI18TensorListMetadataILi5EE25DistAdamCapturableFunctorIffN3c104HalfEEJPfffPiifS6_10adamMode_tfEEvlPViT_T0_DpT1_:
        /* <DEDUP_REMOVED lines=21> */
.L_x_640:
        /* <DEDUP_REMOVED lines=20> */
.L_x_641:
        /* <DEDUP_REMOVED lines=20> */
.L_x_642:
        /* <DEDUP_REMOVED lines=21> */
.L_x_643:
        /* <DEDUP_REMOVED lines=32> */
[----:B0-----:R-:W-:Y:S05]  /*0720*/  CALL.REL.NOINC `($_Z25multi_tensor_apply_kernelI18TensorListMetadataILi5EE25DistAdamCapturableFunctorIffN3c104HalfEEJPfffPiifS6_10adamMode_tfEEvlPViT_T0_DpT1_$__internal_accurate_pow) ;  /* 0x0000001c00607944 */ /* 0x001fea0003c00000 */
        /* <DEDUP_REMOVED lines=22> */
.L_x_645:
[----:B------:R-:W-:Y:S01]  /*0890*/  ISETP.GE.AND P2, PT, R3, RZ, PT ;  /* 0x000000ff0300720c */ /* 0x000fe20003f46270 */
[----:B------:R-:W-:Y:S01]  /*08a0*/  DSETP.NEU.AND P1, PT, |R2|, 0.5, !P0 ;  /* 0x3fe000000200742a */ /* 0x000fe2000472d200 */
[----:B------:R-:W-:-:S05]  /*08b0*/  IMAD.MOV.U32 R4, RZ, RZ, RZ ;  /* 0x000000ffff047224 */ /* 0x000fca00078e00ff */
[----:B0-----:R-:W-:-:S06]  /*08c0*/  SEL R5, R9, RZ, P1 ;  /* 0x000000ff09057207 */ /* 0x001fcc0000800000 */
[----:B------:R-:W-:-:S07]  /*08d0*/  @!P2 LOP3.LUT R5, R5, 0x7ff00000, RZ, 0xfc, !PT ;  /* 0x7ff000000505a812 */ /* 0x000fce00078efcff */
.L_x_646:
        /* <DEDUP_REMOVED lines=17> */
.L_x_649:
        /* <DEDUP_REMOVED lines=10> */
.L_x_648:
[----:B------:R-:W-:-:S11]  /*0a90*/  DADD R4, R2, R8 ;  /* 0x0000000002047229 */ /* 0x000fd60000000008 */
.L_x_647:
        /* <DEDUP_REMOVED lines=9> */
[----:B------:R-:W-:Y:S05]  /*0b30*/  CALL.REL.NOINC `($_Z25multi_tensor_apply_kernelI18TensorListMetadataILi5EE25DistAdamCapturableFunctorIffN3c104HalfEEJPfffPiifS6_10adamMode_tfEEvlPViT_T0_DpT1_$__internal_accurate_pow) ;  /* 0x00000018005c7944 */ /* 0x000fea0003c00000 */
        /* <DEDUP_REMOVED lines=19> */
.L_x_650:
[----:B------:R-:W-:Y:S01]  /*0c70*/  ISETP.GE.AND P1, PT, R3, RZ, PT ;  /* 0x000000ff0300720c */ /* 0x000fe20003f26270 */
[----:B------:R-:W-:Y:S01]  /*0c80*/  DSETP.NEU.AND P0, PT, |R2|, 0.5, !P0 ;  /* 0x3fe000000200742a */ /* 0x000fe2000470d200 */
[----:B------:R-:W-:-:S05]  /*0c90*/  IMAD.MOV.U32 R6, RZ, RZ, RZ ;  /* 0x000000ffff067224 */ /* 0x000fca00078e00ff */
[----:B0-----:R-:W-:Y:S02]  /*0ca0*/  SEL R7, R11, RZ, P0 ;  /* 0x000000ff0b077207 */ /* 0x001fe40000000000 */
[----:B------:R-:W-:-:S04]  /*0cb0*/  SEL R24, RZ, 0x1, !P0 ;  /* 0x00000001ff187807 */ /* 0x000fc80004000000 */
[----:B------:R-:W-:-:S07]  /*0cc0*/  @!P1 LOP3.LUT R7, R7, 0x7ff00000, RZ, 0xfc, !PT ;  /* 0x7ff0000007079812 */ /* 0x000fce00078efcff */
.L_x_651:
        /* <DEDUP_REMOVED lines=17> */
.L_x_654:
        /* <DEDUP_REMOVED lines=11> */
.L_x_653:
[----:B------:R-:W-:-:S11]  /*0e90*/  DADD R6, R2, R10 ;  /* 0x0000000002067229 */ /* 0x000fd6000000000a */
.L_x_652:
        /* <DEDUP_REMOVED lines=17> */
.L_x_644:
        /* <DEDUP_REMOVED lines=41> */
.L_x_655:
[----:B------:R-:W-:Y:S05]  /*1240*/  @P2 EXIT ;  /* 0x000000000000294d */ /* 0x000fea0003800000 */
[----:B--2---:R-:W2:Y:S01]  /*1250*/  LDC R5, c[0x0][RZ] ;  /* 0x00000000ff057b82 */ /* 0x004ea20000000800 */
[----:B------:R-:W-:Y:S01]  /*1260*/  PRMT R0, R3, 0x9910, RZ ;  /* 0x0000991003007816 */ /* 0x000fe200000000ff */
[----:B------:R-:W-:-:S03]  /*1270*/  IMAD.MOV.U32 R2, RZ, RZ, R12 ;  /* 0x000000ffff027224 */ /* 0x000fc600078e000c */
[----:B------:R-:W-:-:S13]  /*1280*/  ISETP.NE.AND P0, PT, R0, RZ, PT ;  /* 0x000000ff0000720c */ /* 0x000fda0003f05270 */
.L_x_661:
        /* <DEDUP_REMOVED lines=87> */
.L_x_656:
        /* <DEDUP_REMOVED lines=65> */
.L_x_657:
        /* <DEDUP_REMOVED lines=53> */
.L_x_658:
[C---:B-----5:R-:W-:Y:S01]  /*1f60*/  FFMA.FTZ R12, -R43.reuse, R28, R12 ;  /* 0x0000001c2b0c7223 */ /* 0x060fe2000001010c */
[C---:B------:R-:W-:Y:S01]  /*1f70*/  FFMA.FTZ R13, -R43.reuse, R42, R13 ;  /* 0x0000002a2b0d7223 */ /* 0x040fe2000001010d */
[C---:B------:R-:W-:Y:S01]  /*1f80*/  FFMA.FTZ R14, -R43.reuse, R47, R14 ;  /* 0x0000002f2b0e7223 */ /* 0x040fe2000001010e */
[----:B------:R-:W-:Y:S01]  /*1f90*/  FFMA.FTZ R15, -R43, R46, R15 ;  /* 0x0000002e2b0f7223 */ /* 0x000fe2000001010f */
[----:B------:R0:W1:Y:S01]  /*1fa0*/  F2F.F16.F32 R31, R12 ;  /* 0x0000000c001f7304 */ /* 0x0000620000200800 */
[----:B------:R-:W-:-:S04]  /*1fb0*/  LEA R28, P1, R3, R18, 0x1 ;  /* 0x00000012031c7211 */ /* 0x000fc800078208ff */
[----:B------:R-:W-:-:S03]  /*1fc0*/  LEA.HI.X R29, R3, R19, R0, 0x1, P1 ;  /* 0x00000013031d7211 */ /* 0x000fc600008f0c00 */
[----:B------:R0:W3:Y:S08]  /*1fd0*/  F2F.F16.F32 R49, R13 ;  /* 0x0000000d00317304 */ /* 0x0000f00000200800 */
[----:B------:R0:W4:Y:S08]  /*1fe0*/  F2F.F16.F32 R47, R14 ;  /* 0x0000000e002f7304 */ /* 0x0001300000200800 */
[----:B------:R0:W0:Y:S01]  /*1ff0*/  F2F.F16.F32 R51, R15 ;  /* 0x0000000f00337304 */ /* 0x0000220000200800 */
        /* <DEDUP_REMOVED lines=18> */
.L_x_659:
        /* <DEDUP_REMOVED lines=53> */
.L_x_660:
[----:B--2---:R-:W-:-:S05]  /*2470*/  IMAD R2, R5, 0x4, R2 ;  /* 0x0000000405027824 */ /* 0x004fca00078e0202 */
[----:B------:R-:W-:-:S13]  /*2480*/  ISETP.GE.AND P1, PT, R2, R39, PT ;  /* 0x000000270200720c */ /* 0x000fda0003f26270 */
[----:B------:R-:W-:Y:S05]  /*2490*/  @!P1 BRA `(.L_x_661) ;  /* 0xffffffec007c9947 */ /* 0x000fea000383ffff */
[----:B------:R-:W-:Y:S05]  /*24a0*/  EXIT ;  /* 0x000000000000794d */ /* 0x000fea0003800000 */
        .type           $_Z25multi_tensor_apply_kernelI18TensorListMetadataILi5EE25DistAdamCapturableFunctorIffN3c104HalfEEJPfffPiifS6_10adamMode_tfEEvlPViT_T0_DpT1_$__internal_accurate_pow,@function
        .size           $_Z25multi_tensor_apply_kernelI18TensorListMetadataILi5EE25DistAdamCapturableFunctorIffN3c104HalfEEJPfffPiifS6_10adamMode_tfEEvlPViT_T0_DpT1_$__internal_accurate_pow,(.L_x_952 - $_Z25multi_tensor_apply_kernelI18TensorListMetadataILi5EE25DistAdamCapturableFunctorIffN3c104HalfEEJPfffPiifS6_10adamMode_tfEEvlPViT_T0_DpT1_$__internal_accurate_pow)
$_Z25multi_tensor_apply_kernelI18TensorListMetadataILi5EE25DistAdamCapturableFunctorIffN3c104HalfEEJPfffPiifS6_10adamMode_tfEEvlPViT_T0_DpT1_$__internal_accurate_pow:
        /* <DEDUP_REMOVED lines=172> */
.L_x_662:
[----:B------:R-:W-:Y:S01]  /*2f70*/  DSETP.NEU.AND P1, PT, |R18|, +INF , PT ;  /* 0x7ff000001200742a */ /* 0x000fe20003f2d200 */
[----:B------:R-:W-:Y:S01]  /*2f80*/  IMAD.MOV.U32 R7, RZ, RZ, 0x0 ;  /* 0x00000000ff077424 */ /* 0x000fe200078e00ff */
[----:B------:R-:W-:-:S12]  /*2f90*/  DADD R8, R10, R8 ;  /* 0x000000000a087229 */ /* 0x000fd80000000008 */
[----:B------:R-:W-:Y:S01]  /*2fa0*/  @P1 DFMA R18, R8, R18, R18 ;  /* 0x000000120812122b */ /* 0x000fe20000000012 */
[----:B------:R-:W-:Y:S10]  /*2fb0*/  RET.REL.NODEC R6 `(_Z25multi_tensor_apply_kernelI18TensorListMetadataILi5EE25DistAdamCapturableFunctorIffN3c104HalfEEJPfffPiifS6_10adamMode_tfEEvlPViT_T0_DpT1_) ;  /* 0xffffffd006107950 */ /* 0x000ff40003c3ffff */
.L_x_663:
        /* <DEDUP_REMOVED lines=12> */
.L_x_952:


//--------------------- .text._Z25multi_tensor_apply_kernelI18TensorListMetadataILi5EE25DistAdamCapturableFunctorIfffEJPfffPiifS4_10adamMode_tfEEvlPViT_T0_DpT1_ --------------------------
	.section	.text._Z25multi_tensor_apply_kernelI18TensorListMetadataILi5EE25DistAdamCapturableFunctorIfffEJPfffPiifS4_10adamMode_tfEEvlPViT_T0_DpT1_,"ax",@progbits
	.align	128
        .global         _Z25multi_tensor_apply_kernelI18TensorListMetadataILi5EE25DistAdamCapturableFunctorIfffEJPfffPiifS4_10adamMode_tfEEvlPViT_T0_DpT1_
        .type           _Z25multi_tensor_apply_kernelI18TensorListMetadataILi5EE25DistAdamCapturableFunctorIfffEJPfffPiifS4_10adamMode_tfEEvlPViT_T0_DpT1_,@function
        .size           _Z25multi_tensor_apply_kernelI18TensorListMetadataILi5EE25DistAdamCapturableFunctorIfffEJPfffPiifS4_10adamMode_tfEEvlPViT_T0_DpT1_,(.L_x_953 - _Z25multi_tensor_apply_kernelI18TensorListMetadataILi5EE25DistAdamCapturableFunctorIfffEJPfffPiifS4_10adamMode_tfEEvlPViT_T0_DpT1_)
        .other          _Z25multi_tensor_apply_kernelI18TensorListMetadataILi5EE25DistAdamCapturableFunctorIfffEJPfffPiifS4_10adamMode_tfEEvlPViT_T0_DpT1_,@"STO_CUDA_ENTRY STV_DEFAULT"
_Z25multi_tensor_apply_kernelI18TensorListMetadataILi5EE25DistAdamCapturableFunctorIfffEJPfffPiifS4_10adamMode_tfEEvlPViT_T0_DpT1_:
.text._Z25multi_tensor_apply_kernelI18TensorListMetadataILi5EE25DistAdamCapturableFunctorIfffEJPfffPiifS4_10adamMode_tfEEvlPViT_T0_DpT1_:
        /* <DEDUP_REMOVED lines=21> */
.L_x_664:
        /* <DEDUP_REMOVED lines=20> */
.L_x_665:
        /* <DEDUP_REMOVED lines=20> */
.L_x_666:
        /* <DEDUP_REMOVED lines=21> */
.L_x_667:
        /* <DEDUP_REMOVED lines=32> */
[----:B0-----:R-:W-:Y:S05]  /*0720*/  CALL.REL.NOINC `($_Z25multi_tensor_apply_kernelI18TensorListMetadataILi5EE25DistAdamCapturableFunctorIfffEJPfffPiifS4_10adamMode_tfEEvlPViT_T0_DpT1_$__internal_accurate_pow) ;  /* 0x0000001c00387944 */ /* 0x001fea0003c00000 */
        /* <DEDUP_REMOVED lines=22> */
.L_x_669:
[----:B------:R-:W-:Y:S01]  /*0890*/  ISETP.GE.AND P2, PT, R3, RZ, PT ;  /* 0x000000ff0300720c */ /* 0x000fe20003f46270 */
[----:B------:R-:W-:Y:S01]  /*08a0*/  DSETP.NEU.AND P1, PT, |R2|, 0.5, !P0 ;  /* 0x3fe000000200742a */ /* 0x000fe2000472d200 */
[----:B------:R-:W-:-:S05]  /*08b0*/  IMAD.MOV.U32 R4, RZ, RZ, RZ ;  /* 0x000000ffff047224 */ /* 0x000fca00078e00ff */
[----:B0-----:R-:W-:-:S06]  /*08c0*/  SEL R5, R9, RZ, P1 ;  /* 0x000000ff09057207 */ /* 0x001fcc0000800000 */
[----:B------:R-:W-:-:S07]  /*08d0*/  @!P2 LOP3.LUT R5, R5, 0x7ff00000, RZ, 0xfc, !PT ;  /* 0x7ff000000505a812 */ /* 0x000fce00078efcff */
.L_x_670:
        /* <DEDUP_REMOVED lines=17> */
.L_x_673:
        /* <DEDUP_REMOVED lines=10> */
.L_x_672:
[----:B------:R-:W-:-:S11]  /*0a90*/  DADD R4, R2, R8 ;  /* 0x0000000002047229 */ /* 0x000fd60000000008 */
.L_x_671:
        /* <DEDUP_REMOVED lines=9> */
[----:B------:R-:W-:Y:S05]  /*0b30*/  CALL.REL.NOINC `($_Z25multi_tensor_apply_kernelI18TensorListMetadataILi5EE25DistAdamCapturableFunctorIfffEJPfffPiifS4_10adamMode_tfEEvlPViT_T0_DpT1_$__internal_accurate_pow) ;  /* 0x0000001800347944 */ /* 0x000fea0003c00000 */
        /* <DEDUP_REMOVED lines=19> */
.L_x_674:
[----:B------:R-:W-:Y:S01]  /*0c70*/  ISETP.GE.AND P1, PT, R3, RZ, PT ;  /* 0x000000ff0300720c */ /* 0x000fe20003f26270 */
[----:B------:R-:W-:Y:S01]  /*0c80*/  DSETP.NEU.AND P0, PT, |R2|, 0.5, !P0 ;  /* 0x3fe000000200742a */ /* 0x000fe2000470d200 */
[----:B------:R-:W-:-:S05]  /*0c90*/  IMAD.MOV.U32 R6, RZ, RZ, RZ ;  /* 0x000000ffff067224 */ /* 0x000fca00078e00ff */
[----:B0-----:R-:W-:Y:S02]  /*0ca0*/  SEL R7, R11, RZ, P0 ;  /* 0x000000ff0b077207 */ /* 0x001fe40000000000 */
[----:B------:R-:W-:-:S04]  /*0cb0*/  SEL R24, RZ, 0x1, !P0 ;  /* 0x00000001ff187807 */ /* 0x000fc80004000000 */
[----:B------:R-:W-:-:S07]  /*0cc0*/  @!P1 LOP3.LUT R7, R7, 0x7ff00000, RZ, 0xfc, !PT ;  /* 0x7ff0000007079812 */ /* 0x000fce00078efcff */
.L_x_675:
        /* <DEDUP_REMOVED lines=17> */
.L_x_678:
        /* <DEDUP_REMOVED lines=11> */
.L_x_677:
[----:B------:R-:W-:-:S11]  /*0e90*/  DADD R6, R2, R10 ;  /* 0x0000000002067229 */ /* 0x000fd6000000000a */
.L_x_676:
        /* <DEDUP_REMOVED lines=17> */
.L_x_668:
        /* <DEDUP_REMOVED lines=8> */
[----:B------:R-:W-:Y:S01]  /*1030*/  PRMT R13, RZ, 0x7610, R13 ;  /* 0x00007610ff0d7816 */ /* 0x000fe2000000000d */
[----:B-1----:R-:W1:Y:S01]  /*1040*/  LDC.U8 R0, c[0x0][R10+0x7c0] ;  /* 0x0001f0000a007b82 */ /* 0x002e620000000000 */
[----:B------:R-:W-:Y:S02]  /*1050*/  IMAD R8, R10, 0x4, R9 ;  /* 0x000000040a087824 */ /* 0x000fe400078e0209 */
[----:B---3--:R-:W-:-:S05]  /*1060*/  IMAD.SHL.U32 R39, R39, 0x4, RZ ;  /* 0x0000000427277824 */ /* 0x008fca00078e00ff */
[----:B------:R-:W3:Y:S01]  /*1070*/  LDC R2, c[0x0][R8+0x8f0] ;  /* 0x00023c0008027b82 */ /* 0x000ee20000000800 */
[----:B-1----:R-:W-:-:S07]  /*1080*/  IMAD R12, R0, 0x8, R9 ;  /* 0x00000008000c7824 */ /* 0x002fce00078e0209 */
[----:B------:R-:W1:Y:S01]  /*1090*/  LDC R9, c[0x0][R12+0x6c0] ;  /* 0x0001b0000c097b82 */ /* 0x000e620000000800 */
[----:B---3--:R-:W-:-:S07]  /*10a0*/  IMAD R2, R2, UR4, RZ ;  /* 0x0000000402027c24 */ /* 0x008fce000f8e02ff */
[----:B------:R3:W4:Y:S08]  /*10b0*/  LDC.64 R42, c[0x0][R12+0x210] ;  /* 0x000084000c2a7b82 */ /* 0x0007300000000a00 */
[----:B--2---:R3:W2:Y:S01]  /*10c0*/  LDC.64 R6, c[0x0][R12+0x300] ;  /* 0x0000c0000c067b82 */ /* 0x0046a20000000a00 */
[----:B-1----:R-:W-:-:S07]  /*10d0*/  VIADDMNMX R0, R9, -R2, UR4, PT ;  /* 0x0000000409007e46 */ /* 0x002fce000b800902 */
[----:B------:R3:W1:Y:S01]  /*10e0*/  LDC.64 R10, c[0x0][R12+0x4e0] ;  /* 0x000138000c0a7b82 */ /* 0x0006620000000a00 */
[----:B------:R-:W-:Y:S02]  /*10f0*/  LOP3.LUT P0, RZ, R0, 0x3, RZ, 0xc0, !PT ;  /* 0x0000000300ff7812 */ /* 0x000fe4000780c0ff */
[----:B------:R-:W-:-:S05]  /*1100*/  ISETP.GE.AND P2, PT, R39, R0, PT ;  /* 0x000000002700720c */ /* 0x000fca0003f46270 */
[----:B------:R3:W0:Y:S08]  /*1110*/  LDC.64 R8, c[0x0][R12+0x3f0] ;  /* 0x0000fc000c087b82 */ /* 0x0006300000000a00 */
[----:B------:R3:W0:Y:S01]  /*1120*/  LDC.64 R18, c[0x0][R12+0x5d0] ;  /* 0x000174000c127b82 */ /* 0x0006220000000a00 */
[----:B--2-4-:R-:W-:Y:S05]  /*1130*/  @P0 BRA `(.L_x_679) ;  /* 0x0000000000400947 */ /* 0x014fea0003800000 */
[----:B------:R-:W-:-:S04]  /*1140*/  IMAD.SHL.U32 R15, R2, 0x4, RZ ;  /* 0x00000004020f7824 */ /* 0x000fc800078e00ff */
[--C-:B------:R-:W-:Y:S02]  /*1150*/  IMAD.IADD R14, R42, 0x1, R15.reuse ;  /* 0x000000012a0e7824 */ /* 0x100fe400078e020f */
[----:B---3--:R-:W-:-:S03]  /*1160*/  IMAD.IADD R12, R6, 0x1, R15 ;  /* 0x00000001060c7824 */ /* 0x008fc600078e020f */
        /* <DEDUP_REMOVED lines=13> */
.L_x_679:
[----:B------:R-:W-:Y:S05]  /*1240*/  @P2 EXIT ;  /* 0x000000000000294d */ /* 0x000fea0003800000 */
[----:B------:R-:W2:Y:S01]  /*1250*/  LDC R38, c[0x0][RZ] ;  /* 0x00000000ff267b82 */ /* 0x000ea20000000800 */
[----:B---3--:R-:W-:-:S04]  /*1260*/  PRMT R12, R13, 0x9910, RZ ;  /* 0x000099100d0c7816 */ /* 0x008fc800000000ff */
[----:B------:R-:W-:-:S13]  /*1270*/  ISETP.NE.AND P0, PT, R12, RZ, PT ;  /* 0x000000ff0c00720c */ /* 0x000fda0003f05270 */
.L_x_684:
[----:B------:R-:W-:Y:S02]  /*1280*/  IADD3 R41, P1, R2, R39, RZ ;  /* 0x0000002702297210 */ /* 0x000fe40007f3e0ff */
[----:B01----:R-:W-:Y:S02]  /*1290*/  SHF.R.S32.HI R13, RZ, 0x1f, R39 ;  /* 0x0000001fff0d7819 */ /* 0x003fe40000011427 */
[----:B------:R-:W-:Y:S01]  /*12a0*/  @P0 R2UR UR4, R16 ;  /* 0x00000000100402ca */ /* 0x000fe200000e0000 */
[----:B------:R-:W-:Y:S01]  /*12b0*/  IMAD.SHL.U32 R45, R41, 0x4, RZ ;  /* 0x00000004292d7824 */ /* 0x000fe200078e00ff */
        /* <DEDUP_REMOVED lines=8> */
[----:B------:R-:W-:-:S02]  /*1340*/  SHF.L.U64.HI R41, R41, 0x2, R12 ;  /* 0x0000000229297819 */ /* 0x000fc4000001020c */
[-C--:B------:R-:W-:Y:S02]  /*1350*/  IADD3 R32, P1, R42, R45.reuse, RZ ;  /* 0x0000002d2a207210 */ /* 0x080fe40007f3e0ff */
[-C--:B------:R-:W-:Y:S02]  /*1360*/  IADD3 R34, P2, R6, R45.reuse, RZ ;  /* 0x0000002d06227210 */ /* 0x080fe40007f5e0ff */
[-C--:B0-----:R-:W-:Y:S01]  /*1370*/  IADD3 R36, P3, R8, R45.reuse, RZ ;  /* 0x0000002d08247210 */ /* 0x081fe20007f7e0ff */
[--C-:B------:R-:W-:Y:S01]  /*1380*/  IMAD.X R33, R43, 0x1, R41.reuse, P1 ;  /* 0x000000012b217824 */ /* 0x100fe200008e0629 */
[----:B-1----:R-:W-:Y:S01]  /*1390*/  IADD3 R46, P4, R10, R45, RZ ;  /* 0x0000002d0a2e7210 */ /* 0x002fe20007f9e0ff */
[--C-:B------:R-:W-:Y:S02]  /*13a0*/  IMAD.X R35, R7, 0x1, R41.reuse, P2 ;  /* 0x0000000107237824 */ /* 0x100fe400010e0629 */
[--C-:B------:R-:W-:Y:S01]  /*13b0*/  IMAD.X R37, R9, 0x1, R41.reuse, P3 ;  /* 0x0000000109257824 */ /* 0x100fe200018e0629 */
[----:B-----5:R0:W5:Y:S01]  /*13c0*/  @P0 LDG.E.128 R12, desc[UR4][R32.64] ;  /* 0x00000004200c0981 */ /* 0x020162000c1e1d00 */
[----:B------:R-:W-:-:S03]  /*13d0*/  IMAD.X R47, R11, 0x1, R41, P4 ;  /* 0x000000010b2f7824 */ /* 0x000fc600020e0629 */
        /* <DEDUP_REMOVED lines=65> */
.L_x_680:
        /* <DEDUP_REMOVED lines=12> */
[C---:B------:R-:W-:Y:S01]  /*18b0*/  FMUL.FTZ R30, R4.reuse, R30 ;  /* 0x0000001e041e7220 */ /* 0x040fe20000410000 */
[----:B------:R-:W0:Y:S01]  /*18c0*/  MUFU.RCP R28, R3 ;  /* 0x00000003001c7308 */ /* 0x000e220000001000 */
[----:B------:R-:W-:Y:S01]  /*18d0*/  FMUL.FTZ R29, R4, R29 ;  /* 0x0000001d041d7220 */ /* 0x000fe20000410000 */
[----:B------:R-:W-:Y:S01]  /*18e0*/  FFMA.FTZ R47, R44, -UR7, R44 ;  /* 0x800000072c2f7c23 */ /* 0x000fe2000801002c */
[----:B------:R-:W-:Y:S01]  /*18f0*/  FMUL.FTZ R46, R30, R30 ;  /* 0x0000001e1e2e7220 */ /* 0x000fe20000410000 */
[----:B------:R-:W-:Y:S01]  /*1900*/  FMUL.FTZ R31, R4, R31 ;  /* 0x0000001f041f7220 */ /* 0x000fe20000410000 */
[----:B------:R-:W-:Y:S01]  /*1910*/  FMUL.FTZ R44, R29, R29 ;  /* 0x0000001d1d2c7220 */ /* 0x000fe20000410000 */
[----:B------:R-:W-:Y:S01]  /*1920*/  FFMA.FTZ R24, R24, UR7, R47 ;  /* 0x0000000718187c23 */ /* 0x000fe2000801002f */
[----:B------:R-:W-:Y:S01]  /*1930*/  FFMA.FTZ R47, R46, -UR7, R46 ;  /* 0x800000072e2f7c23 */ /* 0x000fe2000801002e */
[----:B------:R-:W-:Y:S01]  /*1940*/  FMUL.FTZ R46, R31, R31 ;  /* 0x0000001f1f2e7220 */ /* 0x000fe20000410000 */
[----:B------:R-:W-:Y:S01]  /*1950*/  FFMA.FTZ R44, R44, -UR7, R44 ;  /* 0x800000072c2c7c23 */ /* 0x000fe2000801002c */
[----:B------:R-:W-:Y:S01]  /*1960*/  FFMA.FTZ R49, R49, -UR6, R49 ;  /* 0x8000000631317c23 */ /* 0x000fe20008010031 */
[----:B------:R-:W-:Y:S01]  /*1970*/  FFMA.FTZ R26, R26, UR7, R47 ;  /* 0x000000071a1a7c23 */ /* 0x000fe2000801002f */
[----:B------:R-:W-:Y:S01]  /*1980*/  FFMA.FTZ R48, R46, -UR7, R46 ;  /* 0x800000072e307c23 */ /* 0x000fe2000801002e */
[----:B------:R-:W-:Y:S01]  /*1990*/  FFMA.FTZ R25, R25, UR7, R44 ;  /* 0x0000000719197c23 */ /* 0x000fe2000801002c */
[----:B------:R-:W-:-:S02]  /*19a0*/  FFMA.FTZ R20, R20, UR6, R49 ;  /* 0x0000000614147c23 */ /* 0x000fc40008010031 */
[----:B------:R-:W-:Y:S01]  /*19b0*/  FFMA.FTZ R27, R27, UR7, R48 ;  /* 0x000000071b1b7c23 */ /* 0x000fe20008010030 */
[-C--:B0-----:R-:W-:Y:S01]  /*19c0*/  FMUL.FTZ R44, R24, R28.reuse ;  /* 0x0000001c182c7220 */ /* 0x081fe20000410000 */
[-C--:B------:R-:W-:Y:S01]  /*19d0*/  FMUL.FTZ R50, R25, R28.reuse ;  /* 0x0000001c19327220 */ /* 0x080fe20000410000 */
[-C--:B------:R-:W-:Y:S01]  /*19e0*/  FMUL.FTZ R51, R26, R28.reuse ;  /* 0x0000001c1a337220 */ /* 0x080fe20000410000 */
[----:B------:R-:W-:Y:S02]  /*19f0*/  FMUL.FTZ R47, R27, R28 ;  /* 0x0000001c1b2f7220 */ /* 0x000fe40000410000 */
[----:B------:R0:W-:Y:S08]  /*1a00*/  MUFU.SQRT R46, R50 ;  /* 0x00000032002e7308 */ /* 0x0001f00000002000 */
[----:B------:R-:W1:Y:S01]  /*1a10*/  MUFU.SQRT R44, R44 ;  /* 0x0000002c002c7308 */ /* 0x000e620000002000 */
[----:B0-----:R-:W-:-:S04]  /*1a20*/  FFMA.FTZ R50, R29, -UR6, R29 ;  /* 0x800000061d327c23 */ /* 0x001fc8000801001d */
[----:B------:R-:W-:-:S03]  /*1a30*/  FFMA.FTZ R21, R21, UR6, R50 ;  /* 0x0000000615157c23 */ /* 0x000fc60008010032 */
[----:B------:R-:W0:Y:S08]  /*1a40*/  MUFU.SQRT R48, R51 ;  /* 0x0000003300307308 */ /* 0x000e300000002000 */
[----:B------:R-:W3:Y:S01]  /*1a50*/  MUFU.SQRT R47, R47 ;  /* 0x0000002f002f7308 */ /* 0x000ee20000002000 */
[----:B-1----:R-:W-:Y:S01]  /*1a60*/  FADD.FTZ R28, R44, UR4 ;  /* 0x000000042c1c7e21 */ /* 0x002fe20008010000 */
[----:B------:R-:W-:-:S06]  /*1a70*/  FADD.FTZ R44, R46, UR4 ;  /* 0x000000042e2c7e21 */ /* 0x000fcc0008010000 */
[----:B------:R-:W1:Y:S01]  /*1a80*/  MUFU.RCP R46, R5 ;  /* 0x00000005002e7308 */ /* 0x000e620000001000 */
[----:B0-----:R-:W-:-:S07]  /*1a90*/  FADD.FTZ R48, R48, UR4 ;  /* 0x0000000430307e21 */ /* 0x001fce0008010000 */
[----:B------:R-:W0:Y:S01]  /*1aa0*/  MUFU.RCP R28, R28 ;  /* 0x0000001c001c7308 */ /* 0x000e220000001000 */
[----:B---3--:R-:W-:Y:S01]  /*1ab0*/  FADD.FTZ R51, R47, UR4 ;  /* 0x000000042f337e21 */ /* 0x008fe20008010000 */
[----:B------:R-:W-:Y:S01]  /*1ac0*/  FFMA.FTZ R47, R30, -UR6, R30 ;  /* 0x800000061e2f7c23 */ /* 0x000fe2000801001e */
[----:B------:R-:W-:-:S03]  /*1ad0*/  FFMA.FTZ R30, R31, -UR6, R31 ;  /* 0x800000061f1e7c23 */ /* 0x000fc6000801001f */
[----:B------:R-:W-:Y:S01]  /*1ae0*/  FFMA.FTZ R22, R22, UR6, R47 ;  /* 0x0000000616167c23 */ /* 0x000fe2000801002f */
[----:B------:R-:W-:Y:S01]  /*1af0*/  FFMA.FTZ R23, R23, UR6, R30 ;  /* 0x0000000617177c23 */ /* 0x000fe2000801001e */
[----:B------:R-:W3:Y:S01]  /*1b00*/  MUFU.RCP R44, R44 ;  /* 0x0000002c002c7308 */ /* 0x000ee20000001000 */
[-C--:B-1----:R-:W-:Y:S01]  /*1b10*/  FMUL.FTZ R31, R20, R46.reuse ;  /* 0x0000002e141f7220 */ /* 0x082fe20000410000 */
[-C--:B------:R-:W-:Y:S01]  /*1b20*/  FMUL.FTZ R47, R21, R46.reuse ;  /* 0x0000002e152f7220 */ /* 0x080fe20000410000 */
[-C--:B------:R-:W-:Y:S01]  /*1b30*/  FMUL.FTZ R49, R22, R46.reuse ;  /* 0x0000002e16317220 */ /* 0x080fe20000410000 */
[----:B------:R-:W-:-:S04]  /*1b40*/  FMUL.FTZ R46, R23, R46 ;  /* 0x0000002e172e7220 */ /* 0x000fc80000410000 */
[----:B------:R-:W1:Y:S01]  /*1b50*/  MUFU.RCP R48, R48 ;  /* 0x0000003000307308 */ /* 0x000e620000001000 */
[----:B0-----:R-:W-:-:S07]  /*1b60*/  FMUL.FTZ R31, R31, R28 ;  /* 0x0000001c1f1f7220 */ /* 0x001fce0000410000 */
[----:B------:R-:W0:Y:S01]  /*1b70*/  MUFU.RCP R29, R51 ;  /* 0x00000033001d7308 */ /* 0x000e220000001000 */
[----:B---3--:R-:W-:-:S04]  /*1b80*/  FMUL.FTZ R44, R47, R44 ;  /* 0x0000002c2f2c7220 */ /* 0x008fc80000410000 */
[----:B------:R-:W-:Y:S01]  /*1b90*/  FFMA.FTZ R28, R13, UR5, R44 ;  /* 0x000000050d1c7c23 */ /* 0x000fe2000801002c */
[----:B-1----:R-:W-:-:S04]  /*1ba0*/  FMUL.FTZ R49, R49, R48 ;  /* 0x0000003031317220 */ /* 0x002fc80000410000 */
[----:B------:R-:W-:Y:S01]  /*1bb0*/  FFMA.FTZ R47, R14, UR5, R49 ;  /* 0x000000050e2f7c23 */ /* 0x000fe20008010031 */
[----:B0-----:R-:W-:Y:S01]  /*1bc0*/  FMUL.FTZ R46, R46, R29 ;  /* 0x0000001d2e2e7220 */ /* 0x001fe20000410000 */
[----:B------:R-:W-:-:S03]  /*1bd0*/  FFMA.FTZ R29, R12, UR5, R31 ;  /* 0x000000050c1d7c23 */ /* 0x000fc6000801001f */
[----:B------:R-:W-:Y:S01]  /*1be0*/  FFMA.FTZ R30, R15, UR5, R46 ;  /* 0x000000050f1e7c23 */ /* 0x000fe2000801002e */
[----:B------:R-:W-:Y:S06]  /*1bf0*/  BRA `(.L_x_682) ;  /* 0x0000000000d47947 */ /* 0x000fec0003800000 */
.L_x_681:
        /* <DEDUP_REMOVED lines=15> */
[----:B------:R-:W-:Y:S01]  /*1cf0*/  FMUL.FTZ R46, R31, R31 ;  /* 0x0000001f1f2e7220 */ /* 0x000fe20000410000 */
[----:B------:R-:W-:Y:S01]  /*1d00*/  FFMA.FTZ R49, R49, -UR6, R49 ;  /* 0x8000000631317c23 */ /* 0x000fe20008010031 */
[----:B------:R-:W-:Y:S01]  /*1d10*/  FFMA.FTZ R26, R26, UR7, R47 ;  /* 0x000000071a1a7c23 */ /* 0x000fe2000801002f */
[----:B------:R-:W-:Y:S01]  /*1d20*/  FFMA.FTZ R25, R25, UR7, R44 ;  /* 0x0000000719197c23 */ /* 0x000fe2000801002c */
[----:B------:R-:W-:Y:S01]  /*1d30*/  FFMA.FTZ R46, R46, -UR7, R46 ;  /* 0x800000072e2e7c23 */ /* 0x000fe2000801002e */
[-C--:B0-----:R-:W-:Y:S01]  /*1d40*/  FMUL.FTZ R44, R24, R28.reuse ;  /* 0x0000001c182c7220 */ /* 0x081fe20000410000 */
[-C--:B------:R-:W-:Y:S01]  /*1d50*/  FMUL.FTZ R51, R26, R28.reuse ;  /* 0x0000001c1a337220 */ /* 0x080fe20000410000 */
[-C--:B------:R-:W-:Y:S01]  /*1d60*/  FMUL.FTZ R50, R25, R28.reuse ;  /* 0x0000001c19327220 */ /* 0x080fe20000410000 */
[----:B------:R-:W-:Y:S01]  /*1d70*/  FFMA.FTZ R27, R27, UR7, R46 ;  /* 0x000000071b1b7c23 */ /* 0x000fe2000801002e */
[----:B------:R-:W-:Y:S01]  /*1d80*/  FFMA.FTZ R20, R20, UR6, R49 ;  /* 0x0000000614147c23 */ /* 0x000fe20008010031 */
        /* <DEDUP_REMOVED lines=8> */
[----:B---3--:R-:W-:-:S07]  /*1e10*/  FADD.FTZ R28, R50, UR4 ;  /* 0x00000004321c7e21 */ /* 0x008fce0008010000 */
[----:B------:R-:W3:Y:S01]  /*1e20*/  MUFU.RCP R46, R46 ;  /* 0x0000002e002e7308 */ /* 0x000ee20000001000 */
[----:B0-----:R-:W-:Y:S01]  /*1e30*/  FADD.FTZ R50, R48, UR4 ;  /* 0x0000000430327e21 */ /* 0x001fe20008010000 */
[----:B------:R-:W-:Y:S01]  /*1e40*/  FFMA.FTZ R48, R29, -UR6, R29 ;  /* 0x800000061d307c23 */ /* 0x000fe2000801001d */
[----:B------:R-:W-:-:S03]  /*1e50*/  FFMA.FTZ R29, R30, -UR6, R30 ;  /* 0x800000061e1d7c23 */ /* 0x000fc6000801001e */
[----:B------:R-:W-:Y:S01]  /*1e60*/  FFMA.FTZ R21, R21, UR6, R48 ;  /* 0x0000000615157c23 */ /* 0x000fe20008010030 */
[----:B------:R-:W-:Y:S01]  /*1e70*/  FFMA.FTZ R48, R31, -UR6, R31 ;  /* 0x800000061f307c23 */ /* 0x000fe2000801001f */
[----:B------:R-:W0:Y:S01]  /*1e80*/  MUFU.RCP R28, R28 ;  /* 0x0000001c001c7308 */ /* 0x000e220000001000 */
[----:B------:R-:W-:Y:S01]  /*1e90*/  FFMA.FTZ R22, R22, UR6, R29 ;  /* 0x0000000616167c23 */ /* 0x000fe2000801001d */
[-C--:B-1----:R-:W-:Y:S01]  /*1ea0*/  FMUL.FTZ R29, R20, R44.reuse ;  /* 0x0000002c141d7220 */ /* 0x082fe20000410000 */
[----:B------:R-:W-:Y:S01]  /*1eb0*/  FFMA.FTZ R23, R23, UR6, R48 ;  /* 0x0000000617177c23 */ /* 0x000fe20008010030 */
[----:B------:R-:W-:-:S03]  /*1ec0*/  FMUL.FTZ R31, R21, R44 ;  /* 0x0000002c151f7220 */ /* 0x000fc60000410000 */
[----:B------:R-:W-:Y:S01]  /*1ed0*/  FMUL.FTZ R49, R23, R44 ;  /* 0x0000002c17317220 */ /* 0x000fe20000410000 */
[----:B------:R-:W1:Y:S01]  /*1ee0*/  MUFU.RCP R47, R47 ;  /* 0x0000002f002f7308 */ /* 0x000e620000001000 */
[----:B---3--:R-:W-:Y:S01]  /*1ef0*/  FMUL.FTZ R29, R29, R46 ;  /* 0x0000002e1d1d7220 */ /* 0x008fe20000410000 */
[----:B------:R-:W-:-:S06]  /*1f00*/  FMUL.FTZ R46, R22, R44 ;  /* 0x0000002c162e7220 */ /* 0x000fcc0000410000 */
[----:B------:R-:W3:Y:S01]  /*1f10*/  MUFU.RCP R30, R50 ;  /* 0x00000032001e7308 */ /* 0x000ee20000001000 */
[----:B0-----:R-:W-:Y:S01]  /*1f20*/  FMUL.FTZ R28, R31, R28 ;  /* 0x0000001c1f1c7220 */ /* 0x001fe20000410000 */
[----:B-1----:R-:W-:Y:S01]  /*1f30*/  FMUL.FTZ R47, R46, R47 ;  /* 0x0000002f2e2f7220 */ /* 0x002fe20000410000 */
[----:B---3--:R-:W-:-:S07]  /*1f40*/  FMUL.FTZ R30, R49, R30 ;  /* 0x0000001e311e7220 */ /* 0x008fce0000410000 */
.L_x_682:
        /* <DEDUP_REMOVED lines=72> */
.L_x_683:
[----:B--2---:R-:W-:-:S05]  /*23d0*/  IMAD R39, R38, 0x4, R39 ;  /* 0x0000000426277824 */ /* 0x004fca00078e0227 */
[----:B------:R-:W-:-:S13]  /*23e0*/  ISETP.GE.AND P1, PT, R39, R0, PT ;  /* 0x000000002700720c */ /* 0x000fda0003f26270 */
[----:B------:R-:W-:Y:S05]  /*23f0*/  @!P1 BRA `(.L_x_684) ;  /* 0xffffffec00a09947 */ /* 0x000fea000383ffff */
[----:B------:R-:W-:Y:S05]  /*2400*/  EXIT ;  /* 0x000000000000794d */ /* 0x000fea0003800000 */
        .type           $_Z25multi_tensor_apply_kernelI18TensorListMetadataILi5EE25DistAdamCapturableFunctorIfffEJPfffPiifS4_10adamMode_tfEEvlPViT_T0_DpT1_$__internal_accurate_pow,@function
        .size           $_Z25multi_tensor_apply_kernelI18TensorListMetadataILi5EE25DistAdamCapturableFunctorIfffEJPfffPiifS4_10adamMode_tfEEvlPViT_T0_DpT1_$__internal_accurate_pow,(.L_x_953 - $_Z25multi_tensor_apply_kernelI18TensorListMetadataILi5EE25DistAdamCapturableFunctorIfffEJPfffPiifS4_10adamMode_tfEEvlPViT_T0_DpT1_$__internal_accurate_pow)
$_Z25multi_tensor_apply_kernelI18TensorListMetadataILi5EE25DistAdamCapturableFunctorIfffEJPfffPiifS4_10adamMode_tfEEvlPViT_T0_DpT1_$__internal_accurate_pow:
        /* <DEDUP_REMOVED lines=172> */
.L_x_685:
[----:B------:R-:W-:Y:S01]  /*2ed0*/  DSETP.NEU.AND P1, PT, |R18|, +INF , PT ;  /* 0x7ff000001200742a */ /* 0x000fe20003f2d200 */
[----:B------:R-:W-:Y:S01]  /*2ee0*/  IMAD.MOV.U32 R7, RZ, RZ, 0x0 ;  /* 0x00000000ff077424 */ /* 0x000fe200078e00ff */
[----:B------:R-:W-:-:S12]  /*2ef0*/  DADD R8, R10, R8 ;  /* 0x000000000a087229 */ /* 0x000fd80000000008 */
[----:B------:R-:W-:Y:S01]  /*2f00*/  @P1 DFMA R18, R8, R18, R18 ;  /* 0x000000120812122b */ /* 0x000fe20000000012 */
[----:B------:R-:W-:Y:S10]  /*2f10*/  RET.REL.NODEC R6 `(_Z25multi_tensor_apply_kernelI18TensorListMetadataILi5EE25DistAdamCapturableFunctorIfffEJPfffPiifS4_10adamMode_tfEEvlPViT_T0_DpT1_) ;  /* 0xffffffd006387950 */ /* 0x000ff40003c3ffff */
.L_x_686:
        /* <DEDUP_REMOVED lines=14> */
.L_x_953:


//--------------------- .text._Z25multi_tensor_apply_kernelI18TensorListMetadataILi5EE15DistAdamFunctorIN3c108BFloat16ES4_S4_EJPfffffff10adamMode_tfEEvlPViT_T0_DpT1_ --------------------------
	.section	.text._Z25multi_tensor_apply_kernelI18TensorListMetadataILi5EE15DistAdamFunctorIN3c108BFloat16ES4_S4_EJPfffffff10adamMode_tfEEvlPViT_T0_DpT1_,"ax",@progbits
	.align	128
        .global         _Z25multi_tensor_apply_kernelI18TensorListMetadataILi5EE15DistAdamFunctorIN3c108BFloat16ES4_S4_EJPfffffff10adamMode_tfEEvlPViT_T0_DpT1_
        .type           _Z25multi_tensor_apply_kernelI18TensorListMetadataILi5EE15DistAdamFunctorIN3c108BFloat16ES4_S4_EJPfffffff10adamMode_tfEEvlPViT_T0_DpT1_,@function
        .size           _Z25multi_tensor_apply_kernelI18TensorListMetadataILi5EE15DistAdamFunctorIN3c108BFloat16ES4_S4_EJPfffffff10adamMode_tfEEvlPViT_T0_DpT1_,(.L_x_984 - _Z25multi_tensor_apply_kernelI18TensorListMetadataILi5EE15DistAdamFunctorIN3c108BFloat16ES4_S4_EJPfffffff10adamMode_tfEEvlPViT_T0_DpT1_)
        .other          _Z25multi_tensor_apply_kernelI18TensorListMetadataILi5EE15DistAdamFunctorIN3c108BFloat16ES4_S4_EJPfffffff10adamMode_tfEEvlPViT_T0_DpT1_,@"STO_CUDA_ENTRY STV_DEFAULT"
_Z25multi_tensor_apply_kernelI18TensorListMetadataILi5EE15DistAdamFunctorIN3c108BFloat16ES4_S4_EJPfffffff10adamMode_tfEEvlPViT_T0_DpT1_:
.text._Z25multi_tensor_apply_kernelI18TensorListMetadataILi5EE15DistAdamFunctorIN3c108BFloat16ES4_S4_EJPfffffff10adamMode_tfEEvlPViT_T0_DpT1_:
[----:B------:R-:W-:Y:S08]  /*0000*/  LDC R1, c[0x0][0x28] ;  /* 0x00000a00ff017b82 */ /* 0x000ff00000000800 */
[----:B------:R-:W0:Y:S01]  /*0010*/  LDC.64 R2, c[0x0][0xe10] ;  /* 0x00038400ff027b82 */ /* 0x000e220000000a00 */
[----:B------:R-:W-:-:S07]  /*0020*/  ULDC.64 UR14, c[0x0][0x208] ;  /* 0x00008200000e7ab9 */ /* 0x000fce0000000a00 */
[----:B------:R-:W1:Y:S08]  /*0030*/  S2UR UR5, SR_CTAID.X ;  /* 0x00000000000579c3 */ /* 0x000e700000002500 */
[----:B------:R-:W2:Y:S01]  /*0040*/  LDC R15, c[0x0][0x210] ;  /* 0x00008400ff0f7b82 */ /* 0x000ea20000000800 */
[----:B0-----:R0:W5:Y:S01]  /*0050*/  LDG.E R13, desc[UR14][R2.64] ;  /* 0x0000000e020d7981 */ /* 0x001162000c1e1900 */
[----:B------:R-:W-:Y:S01]  /*0060*/  UMOV UR6, 0x10 ;  /* 0x0000001000067882 */ /* 0x000fe20000000000 */
[----:B------:R-:W3:Y:S01]  /*0070*/  S2R R18, SR_TID.X ;  /* 0x0000000000127919 */ /* 0x000ee20000002100 */
[----:B-1----:R-:W-:-:S12]  /*0080*/  ULEA UR4, UR5, UR6, 0x2 ;  /* 0x0000000605047291 */ /* 0x002fd8000f8e103f */
[----:B------:R-:W-:Y:S02]  /*0090*/  ULDC UR4, c[0x0][UR4+0x8f0] ;  /* 0x00023c0004047abb */ /* 0x000fe40008000800 */
[----:B--2---:R-:W-:Y:S01]  /*00a0*/  IMAD R14, R15, UR4, RZ ;  /* 0x000000040f0e7c24 */ /* 0x004fe2000f8e02ff */
[----:B------:R-:W-:Y:S02]  /*00b0*/  ULDC.U8 UR4, c[0x0][UR5+0x7c0] ;  /* 0x0001f00005047abb */ /* 0x000fe40008000000 */
[----:B------:R-:W-:Y:S01]  /*00c0*/  ULEA UR4, UR4, UR6, 0x3 ;  /* 0x0000000604047291 */ /* 0x000fe2000f8e183f */
[----:B------:R-:W-:Y:S02]  /*00d0*/  IMAD.MOV R0, RZ, RZ, -R14 ;  /* 0x000000ffff007224 */ /* 0x000fe400078e0a0e */
[----:B---3--:R-:W-:-:S09]  /*00e0*/  IMAD.SHL.U32 R18, R18, 0x4, RZ ;  /* 0x0000000412127824 */ /* 0x008fd200078e00ff */
        /* <DEDUP_REMOVED lines=8> */
[----:B------:R-:W-:Y:S02]  /*0170*/  ISETP.GE.AND P2, PT, R18, R15, PT ;  /* 0x0000000f1200720c */ /* 0x000fe40003f46270 */
[----:B------:R-:W-:-:S09]  /*0180*/  PRMT R0, RZ, 0x7610, R0 ;  /* 0x00007610ff007816 */ /* 0x000fd20000000000 */
[----:B0-----:R-:W-:Y:S05]  /*0190*/  @P0 BRA `(.L_x_687) ;  /* 0x0000000000400947 */ /* 0x001fea0003800000 */
[----:B------:R-:W-:-:S05]  /*01a0*/  SHF.L.U32 R2, R14, 0x1, RZ ;  /* 0x000000010e027819 */ /* 0x000fca00000006ff */
[C---:B------:R-:W-:Y:S02]  /*01b0*/  VIADD R4, R2.reuse, UR6 ;  /* 0x0000000602047c36 */ /* 0x040fe40008000000 */
[----:B------:R-:W-:-:S03]  /*01c0*/  VIADD R3, R2, UR8 ;  /* 0x0000000802037c36 */ /* 0x000fc60008000000 */
[----:B------:R-:W-:Y:S02]  /*01d0*/  LOP3.LUT P0, RZ, R4, 0x7, RZ, 0xc0, !PT ;  /* 0x0000000704ff7812 */ /* 0x000fe4000780c0ff */
[----:B------:R-:W-:-:S04]  /*01e0*/  LOP3.LUT P1, RZ, R3, 0x7, RZ, 0xc0, !PT ;  /* 0x0000000703ff7812 */ /* 0x000fc8000782c0ff */
[----:B------:R-:W-:-:S13]  /*01f0*/  PLOP3.LUT P0, PT, P0, P1, PT, 0xa8, 0x0 ;  /* 0x000000000000781c */ /* 0x000fda0000703570 */
[----:B------:R-:W-:Y:S05]  /*0200*/  @P0 BRA `(.L_x_687) ;  /* 0x0000000000240947 */ /* 0x000fea0003800000 */
[C---:B------:R-:W-:Y:S01]  /*0210*/  VIADD R3, R2.reuse, UR12 ;  /* 0x0000000c02037c36 */ /* 0x040fe20008000000 */
[----:B------:R-:W-:-:S04]  /*0220*/  IADD3 R4, R2, UR10, RZ ;  /* 0x0000000a02047c10 */ /* 0x000fc8000fffe0ff */
[----:B------:R-:W-:Y:S02]  /*0230*/  LOP3.LUT P0, RZ, R4, 0x7, RZ, 0xc0, !PT ;  /* 0x0000000704ff7812 */ /* 0x000fe4000780c0ff */
[----:B------:R-:W-:-:S04]  /*0240*/  LOP3.LUT P1, RZ, R3, 0x7, RZ, 0xc0, !PT ;  /* 0x0000000703ff7812 */ /* 0x000fc8000782c0ff */
[----:B------:R-:W-:-:S13]  /*0250*/  PLOP3.LUT P0, PT, P0, P1, PT, 0xa8, 0x0 ;  /* 0x000000000000781c */ /* 0x000fda0000703570 */
[----:B------:R-:W-:-:S05]  /*0260*/  @!P0 VIADD R2, R2, UR4 ;  /* 0x0000000402028c36 */ /* 0x000fca0008000000 */
[----:B------:R-:W-:-:S04]  /*0270*/  @!P0 LOP3.LUT P1, RZ, R2, 0x7, RZ, 0xc0, !PT ;  /* 0x0000000702ff8812 */ /* 0x000fc8000782c0ff */
[----:B------:R-:W-:-:S04]  /*0280*/  @!P0 SEL R2, RZ, 0x1, P1 ;  /* 0x00000001ff028807 */ /* 0x000fc80000800000 */
[----:B------:R-:W-:-:S07]  /*0290*/  @!P0 PRMT R0, R2, 0x7610, R0 ;  /* 0x0000761002008816 */ /* 0x000fce0000000000 */
.L_x_687:
[----:B------:R-:W-:Y:S05]  /*02a0*/  @P2 EXIT ;  /* 0x000000000000294d */ /* 0x000fea0003800000 */
[----:B------:R-:W0:Y:S01]  /*02b0*/  LDC R16, c[0x0][RZ] ;  /* 0x00000000ff107b82 */ /* 0x000e220000000800 */
[----:B------:R-:W-:Y:S01]  /*02c0*/  PRMT R0, R0, 0x9910, RZ ;  /* 0x0000991000007816 */ /* 0x000fe200000000ff */
[----:B------:R-:W-:Y:S01]  /*02d0*/  BSSY B0, `(.L_x_688) ;  /* 0x0000153000007945 */ /* 0x000fe20003800000 */
[----:B------:R-:W-:Y:S01]  /*02e0*/  ULDC UR17, c[0x0][0xe34] ;  /* 0x00038d0000117ab9 */ /* 0x000fe20000000800 */
[----:B------:R-:W-:Y:S01]  /*02f0*/  ULDC UR16, c[0x0][0xe30] ;  /* 0x00038c0000107ab9 */ /* 0x000fe20000000800 */
[----:B------:R-:W-:Y:S01]  /*0300*/  ISETP.NE.AND P0, PT, R0, RZ, PT ;  /* 0x000000ff0000720c */ /* 0x000fe20003f05270 */
[----:B------:R-:W-:Y:S01]  /*0310*/  ULDC.64 UR18, c[0x0][0xe18] ;  /* 0x0003860000127ab9 */ /* 0x000fe20000000a00 */
[----:B------:R-:W-:Y:S01]  /*0320*/  ULDC.64 UR20, c[0x0][0xe20] ;  /* 0x0003880000147ab9 */ /* 0x000fe20000000a00 */
[----:B------:R-:W-:-:S10]  /*0330*/  ULDC.64 UR22, c[0x0][0xe28] ;  /* 0x00038a0000167ab9 */ /* 0x000fd40000000a00 */
.L_x_694:
[----:B-12---:R-:W-:Y:S02]  /*0340*/  SHF.R.S32.HI R3, RZ, 0x1f, R18 ;  /* 0x0000001fff037819 */ /* 0x006fe40000011412 */
[----:B------:R-:W-:-:S04]  /*0350*/  IADD3 R19, P1, R14, R18, RZ ;  /* 0x000000120e137210 */ /* 0x000fc80007f3e0ff */
[----:B------:R-:W-:Y:S02]  /*0360*/  LEA.HI.X.SX32 R0, R14, R3, 0x1, P1 ;  /* 0x000000030e007211 */ /* 0x000fe400008f0eff */
[C---:B------:R-:W-:Y:S02]  /*0370*/  SHF.L.U32 R17, R19.reuse, 0x1, RZ ;  /* 0x0000000113117819 */ /* 0x040fe400000006ff */
[----:B------:R-:W-:Y:S02]  /*0380*/  SHF.L.U64.HI R19, R19, 0x1, R0 ;  /* 0x0000000113137819 */ /* 0x000fe40000010200 */
[C---:B------:R-:W-:Y:S02]  /*0390*/  IADD3 R8, P1, R17.reuse, UR6, RZ ;  /* 0x0000000611087c10 */ /* 0x040fe4000ff3e0ff */
[----:B------:R-:W-:Y:S02]  /*03a0*/  IADD3 R6, P2, R17, UR8, RZ ;  /* 0x0000000811067c10 */ /* 0x000fe4000ff5e0ff */
[----:B------:R-:W-:-:S02]  /*03b0*/  IADD3.X R9, R19, UR7, RZ, P1, !PT ;  /* 0x0000000713097c10 */ /* 0x000fc40008ffe4ff */
[----:B------:R-:W-:Y:S02]  /*03c0*/  IADD3 R4, P1, R17, UR10, RZ ;  /* 0x0000000a11047c10 */ /* 0x000fe4000ff3e0ff */
[----:B------:R-:W-:Y:S01]  /*03d0*/  IADD3.X R7, R19, UR9, RZ, P2, !PT ;  /* 0x0000000913077c10 */ /* 0x000fe200097fe4ff */
[----:B------:R-:W2:Y:S01]  /*03e0*/  @P0 LDG.E.64 R28, desc[UR14][R8.64] ;  /* 0x0000000e081c0981 */ /* 0x000ea2000c1e1b00 */
[----:B------:R-:W-:Y:S02]  /*03f0*/  IADD3 R2, P2, R17, UR12, RZ ;  /* 0x0000000c11027c10 */ /* 0x000fe4000ff5e0ff */
[C---:B------:R-:W-:Y:S01]  /*0400*/  IADD3.X R5, R19.reuse, UR11, RZ, P1, !PT ;  /* 0x0000000b13057c10 */ /* 0x040fe20008ffe4ff */
[----:B------:R-:W3:Y:S01]  /*0410*/  @P0 LDG.E.64 R22, desc[UR14][R6.64] ;  /* 0x0000000e06160981 */ /* 0x000ee2000c1e1b00 */
[----:B------:R-:W-:-:S03]  /*0420*/  IADD3.X R3, R19, UR13, RZ, P2, !PT ;  /* 0x0000000d13037c10 */ /* 0x000fc600097fe4ff */
[----:B------:R-:W4:Y:S04]  /*0430*/  @P0 LDG.E.64 R20, desc[UR14][R4.64] ;  /* 0x0000000e04140981 */ /* 0x000f28000c1e1b00 */
[----:B------:R-:W4:Y:S01]  /*0440*/  @P0 LDG.E.64 R10, desc[UR14][R2.64] ;  /* 0x0000000e020a0981 */ /* 0x000f22000c1e1b00 */
[----:B------:R-:W-:Y:S02]  /*0450*/  ISETP.NE.AND P5, PT, RZ, UR16, PT ;  /* 0x00000010ff007c0c */ /* 0x000fe4000bfa5270 */
[--C-:B--2---:R-:W-:Y:S02]  /*0460*/  @P0 SHF.R.U64 R26, R28, 0x10, R29.reuse ;  /* 0x000000101c1a0819 */ /* 0x104fe4000000121d */
[----:B------:R-:W-:Y:S02]  /*0470*/  @P0 SHF.R.U32.HI R25, RZ, 0x10, R29 ;  /* 0x00000010ff190819 */ /* 0x000fe4000001161d */
[----:B------:R-:W-:-:S02]  /*0480*/  @P0 PRMT R0, R29, 0x7610, R0 ;  /* 0x000076101d000816 */ /* 0x000fc40000000000 */
[--C-:B---3--:R-:W-:Y:S02]  /*0490*/  @P0 SHF.R.U64 R24, R22, 0x10, R23.reuse ;  /* 0x0000001016180819 */ /* 0x108fe40000001217 */
[----:B------:R-:W-:Y:S02]  /*04a0*/  @P0 SHF.R.U32.HI R29, RZ, 0x10, R23 ;  /* 0x00000010ff1d0819 */ /* 0x000fe40000011617 */
[----:B----4-:R-:W-:Y:S02]  /*04b0*/  @P0 SHF.R.U64 R30, R20, 0x10, R21 ;  /* 0x00000010141e0819 */ /* 0x010fe40000001215 */
[C---:B------:R-:W-:Y:S02]  /*04c0*/  @P0 SHF.R.U64 R32, R10.reuse, 0x10, R11 ;  /* 0x000000100a200819 */ /* 0x040fe4000000120b */
[----:B------:R-:W-:Y:S02]  /*04d0*/  @P0 PRMT R31, R10, 0x7610, R31 ;  /* 0x000076100a1f0816 */ /* 0x000fe4000000001f */
[----:B------:R-:W-:-:S02]  /*04e0*/  @P0 SHF.R.U32.HI R33, RZ, 0x10, R11 ;  /* 0x00000010ff210819 */ /* 0x000fc4000001160b */
[----:B------:R-:W-:Y:S02]  /*04f0*/  @P0 PRMT R10, R24, 0x7610, R10 ;  /* 0x00007610180a0816 */ /* 0x000fe4000000000a */
[----:B------:R-:W-:Y:S02]  /*0500*/  @P0 PRMT R12, R28, 0x7610, R12 ;  /* 0x000076101c0c0816 */ /* 0x000fe4000000000c */
[----:B------:R-:W-:Y:S02]  /*0510*/  @P0 PRMT R24, R29, 0x7610, R24 ;  /* 0x000076101d180816 */ /* 0x000fe40000000018 */
[----:B------:R-:W-:Y:S02]  /*0520*/  @P0 PRMT R27, R20, 0x7610, R27 ;  /* 0x00007610141b0816 */ /* 0x000fe4000000001b */
[----:B------:R-:W-:Y:S02]  /*0530*/  @P0 PRMT R28, R11, 0x7610, R28 ;  /* 0x000076100b1c0816 */ /* 0x000fe4000000001c */
[----:B------:R-:W-:-:S02]  /*0540*/  @P0 PRMT R29, R30, 0x7610, R29 ;  /* 0x000076101e1d0816 */ /* 0x000fc4000000001d */
[----:B------:R-:W-:Y:S02]  /*0550*/  @P0 SHF.R.U32.HI R20, RZ, 0x10, R21 ;  /* 0x00000010ff140819 */ /* 0x000fe40000011615 */
[----:B------:R-:W-:Y:S02]  /*0560*/  @P0 PRMT R30, R32, 0x7610, R30 ;  /* 0x00007610201e0816 */ /* 0x000fe4000000001e */
[----:B------:R-:W-:Y:S01]  /*0570*/  @P0 PRMT R11, R33, 0x7610, R11 ;  /* 0x00007610210b0816 */ /* 0x000fe2000000000b */
[----:B------:R-:W-:Y:S06]  /*0580*/  @P0 BRA `(.L_x_689) ;  /* 0x00000000009c0947 */ /* 0x000fec0003800000 */
[C---:B------:R-:W-:Y:S01]  /*0590*/  VIADD R0, R18.reuse, 0x1 ;  /* 0x0000000112007836 */ /* 0x040fe20000000000 */
[C---:B------:R-:W-:Y:S01]  /*05a0*/  IADD3 R12, R18.reuse, 0x3, RZ ;  /* 0x00000003120c7810 */ /* 0x040fe20007ffe0ff */
[C---:B------:R-:W-:Y:S01]  /*05b0*/  VIADD R10, R18.reuse, 0x2 ;  /* 0x00000002120a7836 */ /* 0x040fe20000000000 */
[-C--:B------:R-:W-:Y:S02]  /*05c0*/  ISETP.GE.AND P1, PT, R18, R15.reuse, PT ;  /* 0x0000000f1200720c */ /* 0x080fe40003f26270 */
[-C--:B------:R-:W-:Y:S02]  /*05d0*/  ISETP.GE.AND P2, PT, R0, R15.reuse, PT ;  /* 0x0000000f0000720c */ /* 0x080fe40003f46270 */
[-C--:B------:R-:W-:Y:S02]  /*05e0*/  ISETP.GE.AND P3, PT, R10, R15.reuse, PT ;  /* 0x0000000f0a00720c */ /* 0x080fe40003f66270 */
[----:B------:R-:W-:-:S07]  /*05f0*/  ISETP.GE.AND P4, PT, R12, R15, PT ;  /* 0x0000000f0c00720c */ /* 0x000fce0003f86270 */
[----:B------:R-:W-:Y:S02]  /*0600*/  @P1 PRMT R12, RZ, 0x7610, R12 ;  /* 0x00007610ff0c1816 */ /* 0x000fe4000000000c */
        /* <DEDUP_REMOVED lines=31> */
.L_x_689:
[----:B-1---5:R-:W-:-:S04]  /*0800*/  IMAD.U32 R2, R31, 0x10000, RZ ;  /* 0x000100001f027824 */ /* 0x022fc800078e00ff */
[----:B------:R-:W-:Y:S01]  /*0810*/  FMUL.FTZ R2, R13, R2 ;  /* 0x000000020d027220 */ /* 0x000fe20000410000 */
[----:B------:R-:W-:Y:S06]  /*0820*/  @!P5 BRA `(.L_x_690) ;  /* 0x00000004009cd947 */ /* 0x000fec0003800000 */
[----:B------:R-:W1:Y:S01]  /*0830*/  MUFU.RCP R3, UR21 ;  /* 0x0000001500037d08 */ /* 0x000e620008001000 */
[----:B------:R-:W-:Y:S01]  /*0840*/  FMUL.FTZ R31, R2, R2 ;  /* 0x00000002021f7220 */ /* 0x000fe20000410000 */
[----:B------:R-:W-:Y:S01]  /*0850*/  IMAD.U32 R32, R27, 0x10000, RZ ;  /* 0x000100001b207824 */ /* 0x000fe200078e00ff */
[----:B------:R-:W-:Y:S01]  /*0860*/  SHF.L.U32 R30, R30, 0x10, RZ ;  /* 0x000000101e1e7819 */ /* 0x000fe200000006ff */
[----:B------:R-:W-:Y:S02]  /*0870*/  IMAD.U32 R34, R28, 0x10000, RZ ;  /* 0x000100001c227824 */ /* 0x000fe400078e00ff */
[----:B------:R-:W-:Y:S01]  /*0880*/  FFMA.FTZ R31, R31, -UR19, R31 ;  /* 0x800000131f1f7c23 */ /* 0x000fe2000801001f */
[----:B------:R-:W-:Y:S02]  /*0890*/  IMAD.U32 R36, R11, 0x10000, RZ ;  /* 0x000100000b247824 */ /* 0x000fe400078e00ff */
[----:B------:R-:W-:Y:S01]  /*08a0*/  FFMA.FTZ R2, R2, -UR18, R2 ;  /* 0x8000001202027c23 */ /* 0x000fe20008010002 */
[----:B------:R-:W-:Y:S01]  /*08b0*/  FMUL.FTZ R27, R13, R30 ;  /* 0x0000001e0d1b7220 */ /* 0x000fe20000410000 */
[----:B------:R-:W-:Y:S01]  /*08c0*/  FFMA.FTZ R32, R32, UR19, R31 ;  /* 0x0000001320207c23 */ /* 0x000fe2000801001f */
[----:B------:R-:W-:-:S02]  /*08d0*/  IMAD.U32 R30, R29, 0x10000, RZ ;  /* 0x000100001d1e7824 */ /* 0x000fc400078e00ff */
[----:B------:R-:W-:Y:S01]  /*08e0*/  FMUL.FTZ R11, R13, R36 ;  /* 0x000000240d0b7220 */ /* 0x000fe20000410000 */
[----:B------:R-:W-:Y:S01]  /*08f0*/  FMUL.FTZ R28, R27, R27 ;  /* 0x0000001b1b1c7220 */ /* 0x000fe20000410000 */
[----:B------:R-:W-:Y:S01]  /*0900*/  SHF.L.U32 R20, R20, 0x10, RZ ;  /* 0x0000001014147819 */ /* 0x000fe200000006ff */
[----:B------:R-:W-:Y:S02]  /*0910*/  IMAD.U32 R10, R10, 0x10000, RZ ;  /* 0x000100000a0a7824 */ /* 0x000fe400078e00ff */
[----:B------:R-:W-:Y:S01]  /*0920*/  FMUL.FTZ R35, R11, R11 ;  /* 0x0000000b0b237220 */ /* 0x000fe20000410000 */
[----:B------:R-:W-:Y:S01]  /*0930*/  FFMA.FTZ R29, R28, -UR19, R28 ;  /* 0x800000131c1d7c23 */ /* 0x000fe2000801001c */
[----:B-1----:R-:W-:Y:S01]  /*0940*/  FMUL.FTZ R31, R32, R3 ;  /* 0x00000003201f7220 */ /* 0x002fe20000410000 */
[----:B------:R-:W-:Y:S01]  /*0950*/  FMUL.FTZ R28, R13, R34 ;  /* 0x000000220d1c7220 */ /* 0x000fe20000410000 */
[----:B------:R-:W-:Y:S01]  /*0960*/  SHF.L.U32 R34, R21, 0x10, RZ ;  /* 0x0000001015227819 */ /* 0x000fe200000006ff */
[----:B------:R-:W-:Y:S01]  /*0970*/  FFMA.FTZ R30, R30, UR19, R29 ;  /* 0x000000131e1e7c23 */ /* 0x000fe2000801001d */
[----:B------:R-:W-:Y:S01]  /*0980*/  FFMA.FTZ R35, R35, -UR19, R35 ;  /* 0x8000001323237c23 */ /* 0x000fe20008010023 */
[----:B------:R-:W-:Y:S01]  /*0990*/  FMUL.FTZ R29, R28, R28 ;  /* 0x0000001c1c1d7220 */ /* 0x000fe20000410000 */
[----:B------:R-:W1:Y:S01]  /*09a0*/  MUFU.SQRT R31, R31 ;  /* 0x0000001f001f7308 */ /* 0x000e620000002000 */
[----:B------:R-:W-:Y:S01]  /*09b0*/  FFMA.FTZ R27, R27, -UR18, R27 ;  /* 0x800000121b1b7c23 */ /* 0x000fe2000801001b */
[----:B------:R-:W-:Y:S01]  /*09c0*/  SHF.L.U32 R12, R12, 0x10, RZ ;  /* 0x000000100c0c7819 */ /* 0x000fe200000006ff */
[----:B------:R-:W-:Y:S01]  /*09d0*/  FFMA.FTZ R29, R29, -UR19, R29 ;  /* 0x800000131d1d7c23 */ /* 0x000fe2000801001d */
[----:B------:R-:W-:-:S02]  /*09e0*/  IMAD.U32 R23, R23, 0x10000, RZ ;  /* 0x0001000017177824 */ /* 0x000fc400078e00ff */
[----:B------:R-:W-:Y:S01]  /*09f0*/  FFMA.FTZ R28, R28, -UR18, R28 ;  /* 0x800000121c1c7c23 */ /* 0x000fe2000801001c */
[----:B------:R-:W-:Y:S02]  /*0a00*/  IMAD.U32 R24, R24, 0x10000, RZ ;  /* 0x0001000018187824 */ /* 0x000fe400078e00ff */
[----:B------:R-:W-:Y:S01]  /*0a10*/  FFMA.FTZ R34, R34, UR19, R29 ;  /* 0x0000001322227c23 */ /* 0x000fe2000801001d */
[----:B------:R-:W-:Y:S02]  /*0a20*/  IMAD.U32 R29, R22, 0x10000, RZ ;  /* 0x00010000161d7824 */ /* 0x000fe400078e00ff */
[----:B------:R-:W-:Y:S01]  /*0a30*/  FFMA.FTZ R11, R11, -UR18, R11 ;  /* 0x800000120b0b7c23 */ /* 0x000fe2000801000b */
[----:B------:R-:W-:Y:S01]  /*0a40*/  FFMA.FTZ R23, R23, UR18, R28 ;  /* 0x0000001217177c23 */ /* 0x000fe2000801001c */
[-C--:B------:R-:W-:Y:S01]  /*0a50*/  FMUL.FTZ R33, R34, R3.reuse ;  /* 0x0000000322217220 */ /* 0x080fe20000410000 */
[----:B------:R-:W-:Y:S01]  /*0a60*/  FFMA.FTZ R29, R29, UR18, R2 ;  /* 0x000000121d1d7c23 */ /* 0x000fe20008010002 */
[----:B------:R-:W-:Y:S01]  /*0a70*/  FFMA.FTZ R2, R20, UR19, R35 ;  /* 0x0000001314027c23 */ /* 0x000fe20008010023 */
[----:B------:R-:W-:Y:S01]  /*0a80*/  FFMA.FTZ R11, R24, UR18, R11 ;  /* 0x00000012180b7c23 */ /* 0x000fe2000801000b */
[----:B------:R-:W2:Y:S01]  /*0a90*/  MUFU.SQRT R22, R33 ;  /* 0x0000002100167308 */ /* 0x000ea20000002000 */
[----:B------:R-:W-:Y:S01]  /*0aa0*/  SHF.L.U32 R0, R0, 0x10, RZ ;  /* 0x0000001000007819 */ /* 0x000fe200000006ff */
[----:B-1----:R-:W-:Y:S01]  /*0ab0*/  FADD.FTZ R21, R31, UR22 ;  /* 0x000000161f157e21 */ /* 0x002fe20008010000 */
[-C--:B------:R-:W-:Y:S01]  /*0ac0*/  FMUL.FTZ R31, R30, R3.reuse ;  /* 0x000000031e1f7220 */ /* 0x080fe20000410000 */
[----:B------:R-:W-:Y:S01]  /*0ad0*/  FMUL.FTZ R35, R2, R3 ;  /* 0x0000000302237220 */ /* 0x000fe20000410000 */
[----:B------:R-:W-:Y:S01]  /*0ae0*/  FFMA.FTZ R3, R10, UR18, R27 ;  /* 0x000000120a037c23 */ /* 0x000fe2000801001b */
[----:B------:R-:W-:Y:S01]  /*0af0*/  IMAD.U32 R26, R26, 0x10000, RZ ;  /* 0x000100001a1a7824 */ /* 0x000fe200078e00ff */
[----:B------:R-:W-:Y:S01]  /*0b00*/  F2FP.BF16.F32.PACK_AB R34, R34, R23 ;  /* 0x000000172222723e */ /* 0x000fe200000010ff */
[----:B------:R-:W1:Y:S01]  /*0b10*/  MUFU.RCP R20, UR20 ;  /* 0x0000001400147d08 */ /* 0x000e620008001000 */
[----:B------:R-:W-:-:S07]  /*0b20*/  IMAD.U32 R25, R25, 0x10000, RZ ;  /* 0x0001000019197824 */ /* 0x000fce00078e00ff */
[----:B------:R-:W3:Y:S01]  /*0b30*/  MUFU.SQRT R31, R31 ;  /* 0x0000001f001f7308 */ /* 0x000ee20000002000 */
[----:B--2---:R-:W-:-:S07]  /*0b40*/  FADD.FTZ R10, R22, UR22 ;  /* 0x00000016160a7e21 */ /* 0x004fce0008010000 */
[----:B------:R-:W2:Y:S01]  /*0b50*/  MUFU.RCP R21, R21 ;  /* 0x0000001500157308 */ /* 0x000ea20000001000 */
[-C--:B-1----:R-:W-:Y:S01]  /*0b60*/  FMUL.FTZ R22, R29, R20.reuse ;  /* 0x000000141d167220 */ /* 0x082fe20000410000 */
[----:B------:R-:W-:Y:S01]  /*0b70*/  FMUL.FTZ R28, R3, R20 ;  /* 0x00000014031c7220 */ /* 0x000fe20000410000 */
[----:B------:R-:W-:-:S05]  /*0b80*/  F2FP.BF16.F32.PACK_AB R29, R32, R29 ;  /* 0x0000001d201d723e */ /* 0x000fca00000010ff */
[----:B------:R-:W1:Y:S01]  /*0b90*/  MUFU.SQRT R33, R35 ;  /* 0x0000002300217308 */ /* 0x000e620000002000 */
[----:B---3--:R-:W-:Y:S01]  /*0ba0*/  FADD.FTZ R27, R31, UR22 ;  /* 0x000000161f1b7e21 */ /* 0x008fe20008010000 */
[-C--:B------:R-:W-:Y:S01]  /*0bb0*/  FMUL.FTZ R31, R23, R20.reuse ;  /* 0x00000014171f7220 */ /* 0x080fe20000410000 */
[----:B------:R-:W-:Y:S01]  /*0bc0*/  FMUL.FTZ R20, R11, R20 ;  /* 0x000000140b147220 */ /* 0x000fe20000410000 */
[----:B------:R-:W-:-:S04]  /*0bd0*/  PRMT R23, R29, 0x7610, R23 ;  /* 0x000076101d177816 */ /* 0x000fc80000000017 */
[----:B------:R-:W3:Y:S01]  /*0be0*/  MUFU.RCP R27, R27 ;  /* 0x0000001b001b7308 */ /* 0x000ee20000001000 */
[----:B--2---:R-:W-:-:S04]  /*0bf0*/  FMUL.FTZ R21, R22, R21 ;  /* 0x0000001516157220 */ /* 0x004fc80000410000 */
[----:B------:R-:W-:-:S03]  /*0c00*/  FFMA.FTZ R22, R12, UR17, R21 ;  /* 0x000000110c167c23 */ /* 0x000fc60008010015 */
[----:B------:R-:W2:Y:S01]  /*0c10*/  MUFU.RCP R10, R10 ;  /* 0x0000000a000a7308 */ /* 0x000ea20000001000 */
[----:B-1----:R-:W-:Y:S01]  /*0c20*/  FADD.FTZ R33, R33, UR22 ;  /* 0x0000001621217e21 */ /* 0x002fe20008010000 */
[----:B------:R-:W-:-:S06]  /*0c30*/  FMUL.FTZ R22, R22, UR23 ;  /* 0x0000001716167c20 */ /* 0x000fcc0008410000 */
[----:B------:R-:W1:Y:S01]  /*0c40*/  MUFU.RCP R21, R33 ;  /* 0x0000002100157308 */ /* 0x000e620000001000 */
[----:B---3--:R-:W-:-:S04]  /*0c50*/  FMUL.FTZ R27, R28, R27 ;  /* 0x0000001b1c1b7220 */ /* 0x008fc80000410000 */
[----:B------:R-:W-:-:S03]  /*0c60*/  FFMA.FTZ R27, R26, UR17, R27 ;  /* 0x000000111a1b7c23 */ /* 0x000fc6000801001b */
[----:B------:R-:W3:Y:S01]  /*0c70*/  F2F.BF16.F32 R22, R22 ;  /* 0x0000001600167304 */ /* 0x000ee20000202000 */
[----:B--2---:R-:W-:Y:S01]  /*0c80*/  FMUL.FTZ R31, R31, R10 ;  /* 0x0000000a1f1f7220 */ /* 0x004fe20000410000 */
[----:B------:R-:W-:-:S03]  /*0c90*/  FMUL.FTZ R27, R27, UR23 ;  /* 0x000000171b1b7c20 */ /* 0x000fc60008410000 */
[----:B------:R-:W-:-:S03]  /*0ca0*/  FFMA.FTZ R31, R0, UR17, R31 ;  /* 0x00000011001f7c23 */ /* 0x000fc6000801001f */
[----:B------:R-:W2:Y:S01]  /*0cb0*/  F2F.BF16.F32 R27, R27 ;  /* 0x0000001b001b7304 */ /* 0x000ea20000202000 */
[----:B-1----:R-:W-:Y:S01]  /*0cc0*/  FMUL.FTZ R20, R20, R21 ;  /* 0x0000001514147220 */ /* 0x002fe20000410000 */
[----:B------:R-:W-:-:S03]  /*0cd0*/  FMUL.FTZ R10, R31, UR23 ;  /* 0x000000171f0a7c20 */ /* 0x000fc60008410000 */
[----:B------:R-:W-:Y:S01]  /*0ce0*/  FFMA.FTZ R20, R25, UR17, R20 ;  /* 0x0000001119147c23 */ /* 0x000fe20008010014 */
[----:B---3--:R-:W-:Y:S02]  /*0cf0*/  IMAD.U32 R21, R22, 0x10000, RZ ;  /* 0x0001000016157824 */ /* 0x008fe400078e00ff */
[----:B------:R-:W1:Y:S01]  /*0d00*/  F2F.BF16.F32 R10, R10 ;  /* 0x0000000a000a7304 */ /* 0x000e620000202000 */
[----:B------:R-:W-:Y:S01]  /*0d10*/  FMUL.FTZ R20, R20, UR23 ;  /* 0x0000001714147c20 */ /* 0x000fe20008410000 */
[--C-:B------:R-:W-:Y:S01]  /*0d20*/  FADD.FTZ R12, R12, -R21.reuse ;  /* 0x800000150c0c7221 */ /* 0x100fe20000010000 */
[----:B------:R-:W-:Y:S02]  /*0d30*/  PRMT R21, R29, 0x7632, R21 ;  /* 0x000076321d157816 */ /* 0x000fe40000000015 */
[----:B------:R-:W-:-:S03]  /*0d40*/  PRMT R29, R34, 0x7610, R29 ;  /* 0x00007610221d7816 */ /* 0x000fc6000000001d */
[----:B------:R-:W3:Y:S01]  /*0d50*/  F2F.BF16.F32 R20, R20 ;  /* 0x0000001400147304 */ /* 0x000ee20000202000 */
[----:B--2---:R-:W-:Y:S02]  /*0d60*/  SHF.L.U32 R31, R27, 0x10, RZ ;  /* 0x000000101b1f7819 */ /* 0x004fe400000006ff */
[----:B------:R-:W-:Y:S02]  /*0d70*/  F2FP.BF16.F32.PACK_AB R12, R3, R12 ;  /* 0x0000000c030c723e */ /* 0x000fe400000010ff */
[----:B------:R-:W-:Y:S01]  /*0d80*/  PRMT R27, R34, 0x7632, R27 ;  /* 0x00007632221b7816 */ /* 0x000fe2000000001b */
[----:B------:R-:W-:Y:S01]  /*0d90*/  FADD.FTZ R31, R26, -R31 ;  /* 0x8000001f1a1f7221 */ /* 0x000fe20000010000 */
[----:B-1----:R-:W-:-:S04]  /*0da0*/  IMAD.U32 R33, R10, 0x10000, RZ ;  /* 0x000100000a217824 */ /* 0x002fc800078e00ff */
[--C-:B------:R-:W-:Y:S01]  /*0db0*/  FADD.FTZ R0, R0, -R33.reuse ;  /* 0x8000002100007221 */ /* 0x100fe20000010000 */
[----:B------:R-:W-:Y:S02]  /*0dc0*/  F2FP.BF16.F32.PACK_AB R30, R31, R30 ;  /* 0x0000001e1f1e723e */ /* 0x000fe400000010ff */
[----:B------:R-:W-:Y:S01]  /*0dd0*/  PRMT R33, R12, 0x7632, R33 ;  /* 0x000076320c217816 */ /* 0x000fe20000000021 */
[----:B---3--:R-:W-:Y:S01]  /*0de0*/  IMAD.U32 R22, R20, 0x10000, RZ ;  /* 0x0001000014167824 */ /* 0x008fe200078e00ff */
[----:B------:R-:W-:Y:S02]  /*0df0*/  F2FP.BF16.F32.PACK_AB R0, R11, R0 ;  /* 0x000000000b00723e */ /* 0x000fe400000010ff */
[----:B------:R-:W-:Y:S01]  /*0e00*/  PRMT R31, R30, 0x7632, R31 ;  /* 0x000076321e1f7816 */ /* 0x000fe2000000001f */
[----:B------:R-:W-:Y:S01]  /*0e10*/  FADD.FTZ R35, R25, -R22 ;  /* 0x8000001619237221 */ /* 0x000fe20000010000 */
[----:B------:R-:W-:Y:S02]  /*0e20*/  PRMT R25, R12, 0x7610, R25 ;  /* 0x000076100c197816 */ /* 0x000fe40000000019 */
[----:B------:R-:W-:-:S02]  /*0e30*/  PRMT R12, R0, 0x7632, R12 ;  /* 0x00007632000c7816 */ /* 0x000fc4000000000c */
[----:B------:R-:W-:Y:S02]  /*0e40*/  F2FP.BF16.F32.PACK_AB R2, R35, R2 ;  /* 0x000000022302723e */ /* 0x000fe400000010ff */
[----:B------:R-:W-:Y:S02]  /*0e50*/  PRMT R35, R0, 0x7610, R35 ;  /* 0x0000761000237816 */ /* 0x000fe40000000023 */
[----:B------:R-:W-:Y:S02]  /*0e60*/  PRMT R11, R30, 0x7610, R11 ;  /* 0x000076101e0b7816 */ /* 0x000fe4000000000b */
[C---:B------:R-:W-:Y:S02]  /*0e70*/  PRMT R37, R2.reuse, 0x7632, R37 ;  /* 0x0000763202257816 */ /* 0x040fe40000000025 */
[----:B------:R-:W-:Y:S01]  /*0e80*/  PRMT R0, R2, 0x7610, R0 ;  /* 0x0000761002007816 */ /* 0x000fe20000000000 */
[----:B------:R-:W-:Y:S06]  /*0e90*/  BRA `(.L_x_691) ;  /* 0x0000000400947947 */ /* 0x000fec0003800000 */
.L_x_690:
[----:B------:R-:W-:Y:S01]  /*0ea0*/  SHF.L.U32 R26, R26, 0x10, RZ ;  /* 0x000000101a1a7819 */ /* 0x000fe200000006ff */
[----:B------:R-:W-:Y:S01]  /*0eb0*/  IMAD.U32 R0, R0, 0x10000, RZ ;  /* 0x0001000000007824 */ /* 0x000fe200078e00ff */
[----:B------:R-:W-:Y:S01]  /*0ec0*/  SHF.L.U32 R3, R12, 0x10, RZ ;  /* 0x000000100c037819 */ /* 0x000fe200000006ff */
[----:B------:R-:W-:Y:S01]  /*0ed0*/  IMAD.U32 R31, R30, 0x10000, RZ ;  /* 0x000100001e1f7824 */ /* 0x000fe200078e00ff */
[----:B------:R-:W-:Y:S01]  /*0ee0*/  SHF.L.U32 R33, R28, 0x10, RZ ;  /* 0x000000101c217819 */ /* 0x000fe200000006ff */
[----:B------:R-:W-:Y:S01]  /*0ef0*/  FMUL.FTZ R12, R26, UR17 ;  /* 0x000000111a0c7c20 */ /* 0x000fe20008410000 */
[----:B------:R-:W-:Y:S01]  /*0f00*/  FMUL.FTZ R30, R0, UR17 ;  /* 0x00000011001e7c20 */ /* 0x000fe20008410000 */
[----:B------:R-:W-:Y:S01]  /*0f10*/  FFMA.FTZ R28, R3, UR17, R2 ;  /* 0x00000011031c7c23 */ /* 0x000fe20008010002 */
[----:B------:R-:W-:Y:S02]  /*0f20*/  IMAD.U32 R34, R27, 0x10000, RZ ;  /* 0x000100001b227824 */ /* 0x000fe400078e00ff */
[C---:B------:R-:W-:Y:S01]  /*0f30*/  FFMA.FTZ R2, R13.reuse, R31, R12 ;  /* 0x0000001f0d027223 */ /* 0x040fe2000001000c */
[----:B------:R-:W-:Y:S01]  /*0f40*/  FFMA.FTZ R12, R13, R33, R30 ;  /* 0x000000210d0c7223 */ /* 0x000fe2000001001e */
[----:B------:R-:W-:Y:S01]  /*0f50*/  FMUL.FTZ R30, R28, R28 ;  /* 0x0000001c1c1e7220 */ /* 0x000fe20000410000 */
[----:B------:R-:W1:Y:S01]  /*0f60*/  MUFU.RCP R32, UR21 ;  /* 0x0000001500207d08 */ /* 0x000e620008001000 */
[----:B------:R-:W-:Y:S01]  /*0f70*/  FMUL.FTZ R31, R2, R2 ;  /* 0x00000002021f7220 */ /* 0x000fe20000410000 */
[----:B------:R-:W-:Y:S01]  /*0f80*/  SHF.L.U32 R20, R20, 0x10, RZ ;  /* 0x0000001014147819 */ /* 0x000fe200000006ff */
[----:B------:R-:W-:Y:S01]  /*0f90*/  FFMA.FTZ R27, R30, -UR19, R30 ;  /* 0x800000131e1b7c23 */ /* 0x000fe2000801001e */
[----:B------:R-:W-:Y:S01]  /*0fa0*/  SHF.L.U32 R30, R29, 0x10, RZ ;  /* 0x000000101d1e7819 */ /* 0x000fe200000006ff */
[----:B------:R-:W-:Y:S01]  /*0fb0*/  FFMA.FTZ R31, R31, -UR19, R31 ;  /* 0x800000131f1f7c23 */ /* 0x000fe2000801001f */
[----:B------:R-:W-:-:S02]  /*0fc0*/  IMAD.U32 R29, R25, 0x10000, RZ ;  /* 0x00010000191d7824 */ /* 0x000fc400078e00ff */
[----:B------:R-:W-:Y:S01]  /*0fd0*/  FFMA.FTZ R27, R34, UR19, R27 ;  /* 0x00000013221b7c23 */ /* 0x000fe2000801001b */
[----:B------:R-:W-:Y:S02]  /*0fe0*/  IMAD.U32 R35, R22, 0x10000, RZ ;  /* 0x0001000016237824 */ /* 0x000fe400078e00ff */
[----:B------:R-:W-:Y:S01]  /*0ff0*/  FFMA.FTZ R25, R30, UR19, R31 ;  /* 0x000000131e197c23 */ /* 0x000fe2000801001f */
[----:B------:R-:W-:Y:S01]  /*1000*/  FMUL.FTZ R30, R12, R12 ;  /* 0x0000000c0c1e7220 */ /* 0x000fe20000410000 */
[----:B------:R-:W-:Y:S01]  /*1010*/  SHF.L.U32 R31, R21, 0x10, RZ ;  /* 0x00000010151f7819 */ /* 0x000fe200000006ff */
[----:B------:R-:W-:Y:S02]  /*1020*/  IMAD.U32 R21, R11, 0x10000, RZ ;  /* 0x000100000b157824 */ /* 0x000fe400078e00ff */
[----:B------:R-:W-:Y:S01]  /*1030*/  FMUL.FTZ R34, R29, UR17 ;  /* 0x000000111d227c20 */ /* 0x000fe20008410000 */
[----:B------:R-:W-:Y:S01]  /*1040*/  FFMA.FTZ R30, R30, -UR19, R30 ;  /* 0x800000131e1e7c23 */ /* 0x000fe2000801001e */
[----:B------:R-:W2:Y:S01]  /*1050*/  MUFU.RCP R22, UR20 ;  /* 0x0000001400167d08 */ /* 0x000ea20008001000 */
[----:B------:R-:W-:Y:S01]  /*1060*/  FFMA.FTZ R28, R28, -UR18, R28 ;  /* 0x800000121c1c7c23 */ /* 0x000fe2000801001c */
[----:B------:R-:W-:Y:S01]  /*1070*/  FFMA.FTZ R21, R13, R21, R34 ;  /* 0x000000150d157223 */ /* 0x000fe20000010022 */
[----:B------:R-:W-:Y:S01]  /*1080*/  FFMA.FTZ R30, R31, UR19, R30 ;  /* 0x000000131f1e7c23 */ /* 0x000fe2000801001e */
[-C--:B-1----:R-:W-:Y:S01]  /*1090*/  FMUL.FTZ R31, R27, R32.reuse ;  /* 0x000000201b1f7220 */ /* 0x082fe20000410000 */
[-C--:B------:R-:W-:Y:S01]  /*10a0*/  FMUL.FTZ R33, R25, R32.reuse ;  /* 0x0000002019217220 */ /* 0x080fe20000410000 */
[----:B------:R-:W-:Y:S01]  /*10b0*/  FMUL.FTZ R11, R21, R21 ;  /* 0x00000015150b7220 */ /* 0x000fe20000410000 */
[----:B------:R-:W-:Y:S01]  /*10c0*/  SHF.L.U32 R37, R10, 0x10, RZ ;  /* 0x000000100a257819 */ /* 0x000fe200000006ff */
[----:B------:R-:W-:Y:S01]  /*10d0*/  FFMA.FTZ R28, R35, UR18, R28 ;  /* 0x00000012231c7c23 */ /* 0x000fe2000801001c */
[----:B------:R-:W-:Y:S01]  /*10e0*/  IMAD.U32 R36, R23, 0x10000, RZ ;  /* 0x0001000017247824 */ /* 0x000fe200078e00ff */
[----:B------:R-:W1:Y:S01]  /*10f0*/  MUFU.SQRT R31, R31 ;  /* 0x0000001f001f7308 */ /* 0x000e620000002000 */
[----:B------:R-:W-:Y:S01]  /*1100*/  FFMA.FTZ R11, R11, -UR19, R11 ;  /* 0x800000130b0b7c23 */ /* 0x000fe2000801000b */
[----:B------:R-:W-:Y:S01]  /*1110*/  FFMA.FTZ R23, R12, -UR18, R12 ;  /* 0x800000120c177c23 */ /* 0x000fe2000801000c */
[----:B------:R-:W-:Y:S01]  /*1120*/  FFMA.FTZ R2, R2, -UR18, R2 ;  /* 0x8000001202027c23 */ /* 0x000fe20008010002 */
[----:B------:R-:W-:Y:S01]  /*1130*/  SHF.L.U32 R24, R24, 0x10, RZ ;  /* 0x0000001018187819 */ /* 0x000fe200000006ff */
[----:B------:R-:W-:Y:S01]  /*1140*/  FFMA.FTZ R11, R20, UR19, R11 ;  /* 0x00000013140b7c23 */ /* 0x000fe2000801000b */
[----:B------:R-:W-:Y:S01]  /*1150*/  FMUL.FTZ R20, R30, R32 ;  /* 0x000000201e147220 */ /* 0x000fe20000410000 */
[----:B--2---:R-:W-:Y:S01]  /*1160*/  FMUL.FTZ R12, R28, R22 ;  /* 0x000000161c0c7220 */ /* 0x004fe20000410000 */
[----:B------:R-:W2:Y:S01]  /*1170*/  MUFU.SQRT R33, R33 ;  /* 0x0000002100217308 */ /* 0x000ea20000002000 */
[----:B------:R-:W-:Y:S01]  /*1180*/  FMUL.FTZ R32, R11, R32 ;  /* 0x000000200b207220 */ /* 0x000fe20000410000 */
[----:B------:R-:W-:Y:S01]  /*1190*/  FFMA.FTZ R23, R36, UR18, R23 ;  /* 0x0000001224177c23 */ /* 0x000fe20008010017 */
[----:B------:R-:W-:-:S05]  /*11a0*/  F2FP.BF16.F32.PACK_AB R27, R27, R28 ;  /* 0x0000001c1b1b723e */ /* 0x000fca00000010ff */
[----:B------:R-:W3:Y:S01]  /*11b0*/  MUFU.SQRT R20, R20 ;  /* 0x0000001400147308 */ /* 0x000ee20000002000 */
[----:B-1----:R-:W-:-:S07]  /*11c0*/  FADD.FTZ R34, R31, UR22 ;  /* 0x000000161f227e21 */ /* 0x002fce0008010000 */
[----:B------:R-:W1:Y:S01]  /*11d0*/  MUFU.SQRT R32, R32 ;  /* 0x0000002000207308 */ /* 0x000e620000002000 */
[----:B--2---:R-:W-:Y:S01]  /*11e0*/  FADD.FTZ R35, R33, UR22 ;  /* 0x0000001621237e21 */ /* 0x004fe20008010000 */
[----:B------:R-:W-:-:S06]  /*11f0*/  FFMA.FTZ R33, R37, UR18, R2 ;  /* 0x0000001225217c23 */ /* 0x000fcc0008010002 */
[----:B------:R-:W2:Y:S01]  /*1200*/  MUFU.RCP R31, R34 ;  /* 0x00000022001f7308 */ /* 0x000ea20000001000 */
[----:B---3--:R-:W-:-:S07]  /*1210*/  FADD.FTZ R10, R20, UR22 ;  /* 0x00000016140a7e21 */ /* 0x008fce0008010000 */
[----:B------:R-:W3:Y:S01]  /*1220*/  MUFU.RCP R10, R10 ;  /* 0x0000000a000a7308 */ /* 0x000ee20000001000 */
[----:B-1----:R-:W-:-:S07]  /*1230*/  FADD.FTZ R32, R32, UR22 ;  /* 0x0000001620207e21 */ /* 0x002fce0008010000 */
[----:B------:R1:W4:Y:S01]  /*1240*/  MUFU.RCP R2, R35 ;  /* 0x0000002300027308 */ /* 0x0003220000001000 */
[----:B--2---:R-:W-:-:S04]  /*1250*/  FMUL.FTZ R31, R12, R31 ;  /* 0x0000001f0c1f7220 */ /* 0x004fc80000410000 */
[----:B------:R-:W-:Y:S01]  /*1260*/  FMUL.FTZ R20, R31, UR23 ;  /* 0x000000171f147c20 */ /* 0x000fe20008410000 */
[----:B------:R-:W-:Y:S01]  /*1270*/  FFMA.FTZ R31, R21, -UR18, R21 ;  /* 0x80000012151f7c23 */ /* 0x000fe20008010015 */
[-C--:B------:R-:W-:Y:S01]  /*1280*/  FMUL.FTZ R21, R23, R22.reuse ;  /* 0x0000001617157220 */ /* 0x080fe20000410000 */
[----:B------:R-:W2:Y:S01]  /*1290*/  MUFU.RCP R12, R32 ;  /* 0x00000020000c7308 */ /* 0x000ea20000001000 */
[----:B-1----:R-:W-:Y:S01]  /*12a0*/  FMUL.FTZ R35, R33, R22 ;  /* 0x0000001621237220 */ /* 0x002fe20000410000 */
[----:B------:R-:W-:Y:S01]  /*12b0*/  FFMA.FTZ R31, R24, UR18, R31 ;  /* 0x00000012181f7c23 */ /* 0x000fe2000801001f */
[----:B---3--:R-:W-:-:S03]  /*12c0*/  FMUL.FTZ R10, R21, R10 ;  /* 0x0000000a150a7220 */ /* 0x008fc60000410000 */
[----:B------:R-:W-:Y:S01]  /*12d0*/  FMUL.FTZ R21, R31, R22 ;  /* 0x000000161f157220 */ /* 0x000fe20000410000 */
[----:B------:R-:W-:Y:S01]  /*12e0*/  FMUL.FTZ R10, R10, UR23 ;  /* 0x000000170a0a7c20 */ /* 0x000fe20008410000 */
[----:B----4-:R-:W-:Y:S02]  /*12f0*/  FMUL.FTZ R35, R35, R2 ;  /* 0x0000000223237220 */ /* 0x010fe40000410000 */
[----:B------:R-:W1:Y:S02]  /*1300*/  F2F.BF16.F32 R2, R20 ;  /* 0x0000001400027304 */ /* 0x000e640000202000 */
[----:B------:R-:W-:Y:S01]  /*1310*/  FMUL.FTZ R35, R35, UR23 ;  /* 0x0000001723237c20 */ /* 0x000fe20008410000 */
[----:B--2---:R-:W-:-:S05]  /*1320*/  FMUL.FTZ R12, R21, R12 ;  /* 0x0000000c150c7220 */ /* 0x004fca0000410000 */
[----:B------:R-:W2:Y:S01]  /*1330*/  F2F.BF16.F32 R35, R35 ;  /* 0x0000002300237304 */ /* 0x000ea20000202000 */
[----:B------:R-:W-:Y:S01]  /*1340*/  FMUL.FTZ R12, R12, UR23 ;  /* 0x000000170c0c7c20 */ /* 0x000fe20008410000 */
[----:B-1----:R-:W-:-:S06]  /*1350*/  IMAD.U32 R2, R2, 0x10000, RZ ;  /* 0x0001000002027824 */ /* 0x002fcc00078e00ff */
[----:B------:R-:W1:Y:S01]  /*1360*/  F2F.BF16.F32 R10, R10 ;  /* 0x0000000a000a7304 */ /* 0x000e620000202000 */
[----:B------:R-:W-:Y:S01]  /*1370*/  FADD.FTZ R2, R3, -R2 ;  /* 0x8000000203027221 */ /* 0x000fe20000010000 */
[----:B--2---:R-:W-:-:S06]  /*1380*/  SHF.L.U32 R21, R35, 0x10, RZ ;  /* 0x0000001023157819 */ /* 0x004fcc00000006ff */
[----:B------:R-:W2:Y:S01]  /*1390*/  F2F.BF16.F32 R12, R12 ;  /* 0x0000000c000c7304 */ /* 0x000ea20000202000 */
[----:B------:R-:W-:Y:S01]  /*13a0*/  F2FP.BF16.F32.PACK_AB R2, R33, R2 ;  /* 0x000000022102723e */ /* 0x000fe200000010ff */
[--C-:B------:R-:W-:Y:S01]  /*13b0*/  FADD.FTZ R26, R26, -R21.reuse ;  /* 0x800000151a1a7221 */ /* 0x100fe20000010000 */
[----:B------:R-:W-:Y:S01]  /*13c0*/  PRMT R21, R27, 0x7632, R21 ;  /* 0x000076321b157816 */ /* 0x000fe20000000015 */
[----:B-1----:R-:W-:Y:S01]  /*13d0*/  IMAD.U32 R37, R10, 0x10000, RZ ;  /* 0x000100000a257824 */ /* 0x002fe200078e00ff */
[----:B------:R-:W-:Y:S02]  /*13e0*/  PRMT R33, R2, 0x7632, R33 ;  /* 0x0000763202217816 */ /* 0x000fe40000000021 */
[----:B------:R-:W-:Y:S01]  /*13f0*/  F2FP.BF16.F32.PACK_AB R26, R26, R25 ;  /* 0x000000191a1a723e */ /* 0x000fe200000010ff */
[----:B------:R-:W-:Y:S01]  /*1400*/  FADD.FTZ R0, R0, -R37 ;  /* 0x8000002500007221 */ /* 0x000fe20000010000 */
[----:B------:R-:W-:Y:S02]  /*1410*/  PRMT R25, R2, 0x7610, R25 ;  /* 0x0000761002197816 */ /* 0x000fe40000000019 */
[----:B--2---:R-:W-:-:S02]  /*1420*/  SHF.L.U32 R20, R12, 0x10, RZ ;  /* 0x000000100c147819 */ /* 0x004fc400000006ff */
[----:B------:R-:W-:Y:S02]  /*1430*/  F2FP.BF16.F32.PACK_AB R0, R31, R0 ;  /* 0x000000001f00723e */ /* 0x000fe400000010ff */
[----:B------:R-:W-:Y:S01]  /*1440*/  PRMT R31, R26, 0x7632, R31 ;  /* 0x000076321a1f7816 */ /* 0x000fe2000000001f */
[----:B------:R-:W-:Y:S01]  /*1450*/  FADD.FTZ R20, R29, -R20 ;  /* 0x800000141d147221 */ /* 0x000fe20000010000 */
[----:B------:R-:W-:Y:S02]  /*1460*/  F2FP.BF16.F32.PACK_AB R29, R30, R23 ;  /* 0x000000171e1d723e */ /* 0x000fe400000010ff */
[----:B------:R-:W-:Y:S02]  /*1470*/  PRMT R23, R27, 0x7610, R23 ;  /* 0x000076101b177816 */ /* 0x000fe40000000017 */
[----:B------:R-:W-:Y:S02]  /*1480*/  F2FP.BF16.F32.PACK_AB R20, R20, R11 ;  /* 0x0000000b1414723e */ /* 0x000fe400000010ff */
[----:B------:R-:W-:-:S02]  /*1490*/  PRMT R12, R0, 0x7632, R12 ;  /* 0x00007632000c7816 */ /* 0x000fc4000000000c */
[----:B------:R-:W-:Y:S02]  /*14a0*/  PRMT R35, R0, 0x7610, R35 ;  /* 0x0000761000237816 */ /* 0x000fe40000000023 */
[----:B------:R-:W-:Y:S02]  /*14b0*/  PRMT R27, R29, 0x7632, R27 ;  /* 0x000076321d1b7816 */ /* 0x000fe4000000001b */
[----:B------:R-:W-:Y:S02]  /*14c0*/  PRMT R11, R26, 0x7610, R11 ;  /* 0x000076101a0b7816 */ /* 0x000fe4000000000b */
[C---:B------:R-:W-:Y:S02]  /*14d0*/  PRMT R37, R20.reuse, 0x7632, R37 ;  /* 0x0000763214257816 */ /* 0x040fe40000000025 */
[----:B------:R-:W-:-:S07]  /*14e0*/  PRMT R0, R20, 0x7610, R0 ;  /* 0x0000761014007816 */ /* 0x000fce0000000000 */
.L_x_691:
[----:B------:R-:W-:-:S04]  /*14f0*/  IADD3 R2, P1, R17, UR4, RZ ;  /* 0x0000000411027c10 */ /* 0x000fc8000ff3e0ff */
[----:B------:R-:W-:Y:S01]  /*1500*/  IADD3.X R3, R19, UR5, RZ, P1, !PT ;  /* 0x0000000513037c10 */ /* 0x000fe20008ffe4ff */
[----:B------:R-:W-:Y:S08]  /*1510*/  @!P0 BRA `(.L_x_692) ;  /* 0x0000000000508947 */ /* 0x000ff00003800000 */
[----:B------:R-:W-:Y:S02]  /*1520*/  LOP3.LUT R10, R31, 0xffff, RZ, 0xc0, !PT ;  /* 0x0000ffff1f0a7812 */ /* 0x000fe400078ec0ff */
[----:B------:R-:W-:Y:S02]  /*1530*/  LOP3.LUT R28, R33, 0xffff, RZ, 0xc0, !PT ;  /* 0x0000ffff211c7812 */ /* 0x000fe400078ec0ff */
[----:B------:R-:W-:Y:S01]  /*1540*/  LOP3.LUT R26, R11, 0xffff, RZ, 0xc0, !PT ;  /* 0x0000ffff0b1a7812 */ /* 0x000fe200078ec0ff */
[----:B------:R-:W-:Y:S01]  /*1550*/  IMAD.WIDE.U32 R10, R10, 0x10000, RZ ;  /* 0x000100000a0a7825 */ /* 0x000fe200078e00ff */
[----:B------:R-:W-:Y:S02]  /*1560*/  PRMT R19, R29, 0x5410, R12 ;  /* 0x000054101d137816 */ /* 0x000fe4000000000c */
[----:B------:R-:W-:Y:S01]  /*1570*/  PRMT R35, R35, 0x5410, R37 ;  /* 0x0000541023237816 */ /* 0x000fe20000000025 */
[----:B------:R-:W-:Y:S01]  /*1580*/  IMAD.WIDE.U32 R28, R28, 0x10000, RZ ;  /* 0x000100001c1c7825 */ /* 0x000fe200078e00ff */
[----:B------:R-:W-:-:S02]  /*1590*/  PRMT R17, R27, 0x5410, R0 ;  /* 0x000054101b117816 */ /* 0x000fc40000000000 */
[----:B------:R-:W-:Y:S01]  /*15a0*/  LOP3.LUT R11, R35, R11, RZ, 0xfc, !PT ;  /* 0x0000000b230b7212 */ /* 0x000fe200078efcff */
[----:B------:R-:W-:Y:S01]  /*15b0*/  IMAD.WIDE.U32 R26, R26, 0x10000, RZ ;  /* 0x000100001a1a7825 */ /* 0x000fe200078e00ff */
[----:B------:R-:W-:Y:S02]  /*15c0*/  LOP3.LUT R10, R10, 0xffff, R25, 0xf8, !PT ;  /* 0x0000ffff0a0a7812 */ /* 0x000fe400078ef819 */
[----:B------:R-:W-:Y:S02]  /*15d0*/  LOP3.LUT R25, R19, R29, RZ, 0xfc, !PT ;  /* 0x0000001d13197212 */ /* 0x000fe400078efcff */
[----:B------:R-:W-:Y:S01]  /*15e0*/  LOP3.LUT R24, R28, 0xffff, R23, 0xf8, !PT ;  /* 0x0000ffff1c187812 */ /* 0x000fe200078ef817 */
[----:B------:R1:W-:Y:S01]  /*15f0*/  STG.E.64 desc[UR14][R8.64], R10 ;  /* 0x0000000a08007986 */ /* 0x0003e2000c101b0e */
[----:B------:R-:W-:Y:S02]  /*1600*/  LOP3.LUT R23, R17, R27, RZ, 0xfc, !PT ;  /* 0x0000001b11177212 */ /* 0x000fe400078efcff */
[----:B------:R-:W-:Y:S01]  /*1610*/  LOP3.LUT R22, R26, 0xffff, R21, 0xf8, !PT ;  /* 0x0000ffff1a167812 */ /* 0x000fe200078ef815 */
[----:B------:R1:W-:Y:S04]  /*1620*/  STG.E.64 desc[UR14][R6.64], R24 ;  /* 0x0000001806007986 */ /* 0x0003e8000c101b0e */
[----:B------:R1:W-:Y:S04]  /*1630*/  STG.E.64 desc[UR14][R4.64], R22 ;  /* 0x0000001604007986 */ /* 0x0003e8000c101b0e */
[----:B------:R1:W-:Y:S01]  /*1640*/  STG.E.64 desc[UR14][R2.64], R10 ;  /* 0x0000000a02007986 */ /* 0x0003e2000c101b0e */
[----:B------:R-:W-:Y:S05]  /*1650*/  BRA `(.L_x_693) ;  /* 0x00000000005c7947 */ /* 0x000fea0003800000 */
.L_x_692:
[C---:B------:R-:W-:Y:S01]  /*1660*/  VIADD R10, R18.reuse, 0x1 ;  /* 0x00000001120a7836 */ /* 0x040fe20000000000 */
[CC--:B------:R-:W-:Y:S02]  /*1670*/  ISETP.GE.AND P1, PT, R18.reuse, R15.reuse, PT ;  /* 0x0000000f1200720c */ /* 0x0c0fe40003f26270 */
[----:B------:R-:W-:Y:S02]  /*1680*/  IADD3 R20, R18, 0x2, RZ ;  /* 0x0000000212147810 */ /* 0x000fe40007ffe0ff */
[-C--:B------:R-:W-:Y:S01]  /*1690*/  ISETP.GE.AND P2, PT, R10, R15.reuse, PT ;  /* 0x0000000f0a00720c */ /* 0x080fe20003f46270 */
[----:B------:R-:W-:Y:S01]  /*16a0*/  VIADD R10, R18, 0x3 ;  /* 0x00000003120a7836 */ /* 0x000fe20000000000 */
[----:B------:R-:W-:-:S04]  /*16b0*/  ISETP.GE.AND P3, PT, R20, R15, PT ;  /* 0x0000000f1400720c */ /* 0x000fc80003f66270 */
[----:B------:R-:W-:-:S03]  /*16c0*/  ISETP.GE.AND P4, PT, R10, R15, PT ;  /* 0x0000000f0a00720c */ /* 0x000fc60003f86270 */
[----:B------:R2:W-:Y:S04]  /*16d0*/  @!P1 STG.E.U16 desc[UR14][R8.64], R25 ;  /* 0x0000001908009986 */ /* 0x0005e8000c10150e */
        /* <DEDUP_REMOVED lines=14> */
[----:B------:R2:W-:Y:S02]  /*17c0*/  @!P4 STG.E.U16 desc[UR14][R2.64+0x6], R37 ;  /* 0x000006250200c986 */ /* 0x0005e4000c10150e */
.L_x_693:
[----:B0-----:R-:W-:-:S04]  /*17d0*/  LEA R18, R16, R18, 0x2 ;  /* 0x0000001210127211 */ /* 0x001fc800078e10ff */
[----:B------:R-:W-:-:S13]  /*17e0*/  ISETP.GE.AND P1, PT, R18, R15, PT ;  /* 0x0000000f1200720c */ /* 0x000fda0003f26270 */
[----:B------:R-:W-:Y:S05]  /*17f0*/  @!P1 BRA `(.L_x_694) ;  /* 0xffffffe800d09947 */ /* 0x000fea000383ffff */
[----:B------:R-:W-:Y:S05]  /*1800*/  BSYNC B0 ;  /* 0x0000000000007941 */ /* 0x000fea0003800000 */
.L_x_688:
[----:B------:R-:W-:Y:S05]  /*1810*/  EXIT ;  /* 0x000000000000794d */ /* 0x000fea0003800000 */
.L_x_695:
        /* <DEDUP_REMOVED lines=14> */
.L_x_984:


//--------------------- .text._Z25multi_tensor_apply_kernelI18TensorListMetadataILi5EE15DistAdamFunctorIN3c108BFloat16ES4_NS3_4HalfEEJPfffffff10adamMode_tfEEvlPViT_T0_DpT1_ --------------------------
	.section	.text._Z25multi_tensor_apply_kernelI18TensorListMetadataILi5EE15DistAdamFunctorIN3c108BFloat16ES4_NS3_4HalfEEJPfffffff10adamMode_tfEEvlPViT_T0_DpT1_,"ax",@progbits
	.align	128
        .global         _Z25multi_tensor_apply_kernelI18TensorListMetadataILi5EE15DistAdamFunctorIN3c108BFloat16ES4_NS3_4HalfEEJPfffffff10adamMode_tfEEvlPViT_T0_DpT1_
        .type           _Z25multi_tensor_apply_kernelI18TensorListMetadataILi5EE15DistAdamFunctorIN3c108BFloat16ES4_NS3_4HalfEEJPfffffff10adamMode_tfEEvlPViT_T0_DpT1_,@function
        .size           _Z25multi_tensor_apply_kernelI18TensorListMetadataILi5EE15DistAdamFunctorIN3c108BFloat16ES4_NS3_4HalfEEJPfffffff10adamMode_tfEEvlPViT_T0_DpT1_,(.L_x_985 - _Z25multi_tensor_apply_kernelI18TensorListMetadataILi5EE15DistAdamFunctorIN3c108BFloat16ES4_NS3_4HalfEEJPfffffff10adamMode_tfEEvlPViT_T0_DpT1_)
        .other          _Z25multi_tensor_apply_kernelI18TensorListMetadataILi5EE15DistAdamFunctorIN3c108BFloat16ES4_NS3_4HalfEEJPfffffff10adamMode_tfEEvlPViT_T0_DpT1_,@"STO_CUDA_ENTRY STV_DEFAULT"
_Z25multi_tensor_apply_kernelI18TensorListMetadataILi5EE15DistAdamFunctorIN3c108BFloat16ES4_NS3_4HalfEEJPfffffff10adamMode_tfEEvlPViT_T0_DpT1_:
.text._Z25multi_tensor_apply_kernelI18TensorListMetadataILi5EE15DistAdamFunctorIN3c108BFloat16ES4_NS3_4HalfEEJPfffffff10adamMode_tfEEvlPViT_T0_DpT1_:
        /* <DEDUP_REMOVED lines=42> */
.L_x_696:
        /* <DEDUP_REMOVED lines=10> */
.L_x_703:
        /* <DEDUP_REMOVED lines=76> */
.L_x_698:
[----:B-1---5:R-:W-:-:S04]  /*0800*/  IMAD.U32 R2, R31, 0x10000, RZ ;  /* 0x000100001f027824 */ /* 0x022fc800078e00ff */
[----:B------:R-:W-:Y:S01]  /*0810*/  FMUL.FTZ R3, R13, R2 ;  /* 0x000000020d037220 */ /* 0x000fe20000410000 */
[----:B------:R-:W-:Y:S06]  /*0820*/  @!P5 BRA `(.L_x_699) ;  /* 0x000000040094d947 */ /* 0x000fec0003800000 */
[----:B------:R-:W1:Y:S01]  /*0830*/  MUFU.RCP R2, UR21 ;  /* 0x0000001500027d08 */ /* 0x000e620008001000 */
[----:B------:R-:W-:Y:S01]  /*0840*/  FMUL.FTZ R31, R3, R3 ;  /* 0x00000003031f7220 */ /* 0x000fe20000410000 */
[----:B------:R-:W-:Y:S01]  /*0850*/  SHF.L.U32 R30, R30, 0x10, RZ ;  /* 0x000000101e1e7819 */ /* 0x000fe200000006ff */
[----:B------:R-:W-:Y:S01]  /*0860*/  IMAD.U32 R27, R27, 0x10000, RZ ;  /* 0x000100001b1b7824 */ /* 0x000fe200078e00ff */
[----:B------:R-:W-:Y:S01]  /*0870*/  SHF.L.U32 R21, R21, 0x10, RZ ;  /* 0x0000001015157819 */ /* 0x000fe200000006ff */
[----:B------:R-:W-:Y:S01]  /*0880*/  FFMA.FTZ R32, R31, -UR19, R31 ;  /* 0x800000131f207c23 */ /* 0x000fe2000801001f */
[----:B------:R-:W-:Y:S02]  /*0890*/  IMAD.U32 R34, R28, 0x10000, RZ ;  /* 0x000100001c227824 */ /* 0x000fe400078e00ff */
[----:B------:R-:W-:Y:S01]  /*08a0*/  FMUL.FTZ R30, R13, R30 ;  /* 0x0000001e0d1e7220 */ /* 0x000fe20000410000 */
[----:B------:R-:W-:Y:S02]  /*08b0*/  IMAD.U32 R29, R29, 0x10000, RZ ;  /* 0x000100001d1d7824 */ /* 0x000fe400078e00ff */
[----:B------:R-:W-:Y:S01]  /*08c0*/  FFMA.FTZ R27, R27, UR19, R32 ;  /* 0x000000131b1b7c23 */ /* 0x000fe20008010020 */
[----:B------:R-:W-:Y:S01]  /*08d0*/  FFMA.FTZ R3, R3, -UR18, R3 ;  /* 0x8000001203037c23 */ /* 0x000fe20008010003 */
[----:B------:R-:W-:Y:S01]  /*08e0*/  FMUL.FTZ R28, R30, R30 ;  /* 0x0000001e1e1c7220 */ /* 0x000fe20000410000 */
[----:B------:R-:W-:Y:S01]  /*08f0*/  SHF.L.U32 R20, R20, 0x10, RZ ;  /* 0x0000001014147819 */ /* 0x000fe200000006ff */
[----:B------:R-:W-:Y:S01]  /*0900*/  FFMA.FTZ R30, R30, -UR18, R30 ;  /* 0x800000121e1e7c23 */ /* 0x000fe2000801001e */
[----:B------:R-:W-:-:S02]  /*0910*/  IMAD.U32 R24, R24, 0x10000, RZ ;  /* 0x0001000018187824 */ /* 0x000fc400078e00ff */
[----:B------:R-:W-:Y:S01]  /*0920*/  FFMA.FTZ R32, R28, -UR19, R28 ;  /* 0x800000131c207c23 */ /* 0x000fe2000801001c */
[----:B------:R-:W-:Y:S01]  /*0930*/  FMUL.FTZ R28, R13, R34 ;  /* 0x000000220d1c7220 */ /* 0x000fe20000410000 */
[----:B-1----:R-:W-:Y:S01]  /*0940*/  FMUL.FTZ R31, R27, R2 ;  /* 0x000000021b1f7220 */ /* 0x002fe20000410000 */
[----:B------:R-:W-:Y:S02]  /*0950*/  IMAD.U32 R26, R26, 0x10000, RZ ;  /* 0x000100001a1a7824 */ /* 0x000fe400078e00ff */
[----:B------:R-:W-:Y:S01]  /*0960*/  FFMA.FTZ R29, R29, UR19, R32 ;  /* 0x000000131d1d7c23 */ /* 0x000fe20008010020 */
[----:B------:R-:W-:Y:S01]  /*0970*/  FMUL.FTZ R32, R28, R28 ;  /* 0x0000001c1c207220 */ /* 0x000fe20000410000 */
[----:B------:R-:W-:Y:S01]  /*0980*/  SHF.L.U32 R0, R0, 0x10, RZ ;  /* 0x0000001000007819 */ /* 0x000fe200000006ff */
[----:B------:R-:W-:Y:S01]  /*0990*/  IMAD.U32 R25, R25, 0x10000, RZ ;  /* 0x0001000019197824 */ /* 0x000fe200078e00ff */
[----:B------:R-:W1:Y:S01]  /*09a0*/  MUFU.SQRT R31, R31 ;  /* 0x0000001f001f7308 */ /* 0x000e620000002000 */
[----:B------:R-:W-:Y:S01]  /*09b0*/  FFMA.FTZ R32, R32, -UR19, R32 ;  /* 0x8000001320207c23 */ /* 0x000fe20008010020 */
[----:B------:R-:W-:Y:S01]  /*09c0*/  FMUL.FTZ R34, R29, R2 ;  /* 0x000000021d227220 */ /* 0x000fe20000410000 */
[----:B------:R-:W-:-:S02]  /*09d0*/  SHF.L.U32 R12, R12, 0x10, RZ ;  /* 0x000000100c0c7819 */ /* 0x000fc400000006ff */
[----:B------:R-:W-:Y:S01]  /*09e0*/  FFMA.FTZ R21, R21, UR19, R32 ;  /* 0x0000001315157c23 */ /* 0x000fe20008010020 */
[----:B------:R-:W-:Y:S02]  /*09f0*/  IMAD.U32 R32, R11, 0x10000, RZ ;  /* 0x000100000b207824 */ /* 0x000fe400078e00ff */
[----:B------:R-:W-:Y:S01]  /*0a00*/  MUFU.SQRT R34, R34 ;  /* 0x0000002200227308 */ /* 0x000fe20000002000 */
[----:B------:R-:W-:Y:S01]  /*0a10*/  FMUL.FTZ R35, R21, R2 ;  /* 0x0000000215237220 */ /* 0x000fe20000410000 */
[----:B------:R-:W-:Y:S01]  /*0a20*/  FMUL.FTZ R11, R13, R32 ;  /* 0x000000200d0b7220 */ /* 0x000fe20000410000 */
[----:B------:R-:W-:-:S03]  /*0a30*/  IMAD.U32 R32, R22, 0x10000, RZ ;  /* 0x0001000016207824 */ /* 0x000fc600078e00ff */
[----:B------:R-:W-:Y:S01]  /*0a40*/  FMUL.FTZ R36, R11, R11 ;  /* 0x0000000b0b247220 */ /* 0x000fe20000410000 */
[----:B------:R-:W-:Y:S01]  /*0a50*/  FFMA.FTZ R32, R32, UR18, R3 ;  /* 0x0000001220207c23 */ /* 0x000fe20008010003 */
[----:B------:R2:W3:Y:S01]  /*0a60*/  MUFU.SQRT R22, R35 ;  /* 0x0000002300167308 */ /* 0x0004e20000002000 */
[----:B-1----:R-:W-:Y:S01]  /*0a70*/  FADD.FTZ R33, R31, UR22 ;  /* 0x000000161f217e21 */ /* 0x002fe20008010000 */
[----:B------:R-:W-:-:S04]  /*0a80*/  FFMA.FTZ R11, R11, -UR18, R11 ;  /* 0x800000120b0b7c23 */ /* 0x000fc8000801000b */
[----:B------:R-:W-:Y:S02]  /*0a90*/  FFMA.FTZ R11, R24, UR18, R11 ;  /* 0x00000012180b7c23 */ /* 0x000fe4000801000b */
[----:B------:R1:W-:Y:S01]  /*0aa0*/  MUFU.RCP R31, R33 ;  /* 0x00000021001f7308 */ /* 0x0003e20000001000 */
[----:B--2---:R-:W-:Y:S01]  /*0ab0*/  FFMA.FTZ R35, R28, -UR18, R28 ;  /* 0x800000121c237c23 */ /* 0x004fe2000801001c */
[----:B-1----:R-:W-:-:S04]  /*0ac0*/  FFMA.FTZ R33, R36, -UR19, R36 ;  /* 0x8000001324217c23 */ /* 0x002fc80008010024 */
[----:B------:R-:W-:Y:S01]  /*0ad0*/  FFMA.FTZ R3, R20, UR19, R33 ;  /* 0x0000001314037c23 */ /* 0x000fe20008010021 */
[----:B------:R-:W-:Y:S01]  /*0ae0*/  IMAD.U32 R33, R10, 0x10000, RZ ;  /* 0x000100000a217824 */ /* 0x000fe200078e00ff */
[----:B------:R-:W1:Y:S01]  /*0af0*/  MUFU.RCP R20, UR20 ;  /* 0x0000001400147d08 */ /* 0x000e620008001000 */
[----:B---3--:R-:W-:Y:S01]  /*0b00*/  FADD.FTZ R10, R22, UR22 ;  /* 0x00000016160a7e21 */ /* 0x008fe20008010000 */
[----:B------:R-:W-:Y:S01]  /*0b10*/  FMUL.FTZ R36, R3, R2 ;  /* 0x0000000203247220 */ /* 0x000fe20000410000 */
[----:B------:R-:W-:Y:S01]  /*0b20*/  FFMA.FTZ R33, R33, UR18, R30 ;  /* 0x0000001221217c23 */ /* 0x000fe2000801001e */
[----:B------:R-:W-:Y:S02]  /*0b30*/  IMAD.U32 R2, R23, 0x10000, RZ ;  /* 0x0001000017027824 */ /* 0x000fe400078e00ff */
[----:B------:R-:W-:Y:S02]  /*0b40*/  FADD.FTZ R23, R34, UR22 ;  /* 0x0000001622177e21 */ /* 0x000fe40008010000 */
[----:B------:R-:W2:Y:S01]  /*0b50*/  MUFU.SQRT R30, R36 ;  /* 0x00000024001e7308 */ /* 0x000ea20000002000 */
[----:B------:R-:W-:-:S07]  /*0b60*/  FFMA.FTZ R2, R2, UR18, R35 ;  /* 0x0000001202027c23 */ /* 0x000fce0008010023 */
[----:B------:R-:W3:Y:S01]  /*0b70*/  MUFU.RCP R23, R23 ;  /* 0x0000001700177308 */ /* 0x000ee20000001000 */
[-C--:B-1----:R-:W-:Y:S01]  /*0b80*/  FMUL.FTZ R22, R32, R20.reuse ;  /* 0x0000001420167220 */ /* 0x082fe20000410000 */
[-C--:B------:R-:W-:Y:S01]  /*0b90*/  FMUL.FTZ R28, R33, R20.reuse ;  /* 0x00000014211c7220 */ /* 0x080fe20000410000 */
[-C--:B------:R-:W-:Y:S01]  /*0ba0*/  FMUL.FTZ R37, R2, R20.reuse ;  /* 0x0000001402257220 */ /* 0x080fe20000410000 */
[----:B------:R-:W-:Y:S01]  /*0bb0*/  FMUL.FTZ R20, R11, R20 ;  /* 0x000000140b147220 */ /* 0x000fe20000410000 */
[----:B------:R-:W-:Y:S01]  /*0bc0*/  FMUL.FTZ R31, R22, R31 ;  /* 0x0000001f161f7220 */ /* 0x000fe20000410000 */
[----:B------:R-:W-:Y:S02]  /*0bd0*/  F2FP.BF16.F32.PACK_AB R2, R21, R2 ;  /* 0x000000021502723e */ /* 0x000fe400000010ff */
[----:B------:R-:W1:Y:S01]  /*0be0*/  MUFU.RCP R10, R10 ;  /* 0x0000000a000a7308 */ /* 0x000e620000001000 */
[----:B--2---:R-:W-:Y:S01]  /*0bf0*/  FADD.FTZ R22, R30, UR22 ;  /* 0x000000161e167e21 */ /* 0x004fe20008010000 */
[----:B------:R-:W-:Y:S01]  /*0c00*/  FFMA.FTZ R31, R12, UR17, R31 ;  /* 0x000000110c1f7c23 */ /* 0x000fe2000801001f */
[----:B------:R-:W-:-:S03]  /*0c10*/  PRMT R21, R2, 0x7632, R21 ;  /* 0x0000763202157816 */ /* 0x000fc60000000015 */
[----:B------:R-:W-:Y:S02]  /*0c20*/  FMUL.FTZ R31, R31, UR23 ;  /* 0x000000171f1f7c20 */ /* 0x000fe40008410000 */
[----:B------:R-:W2:Y:S01]  /*0c30*/  MUFU.RCP R22, R22 ;  /* 0x0000001600167308 */ /* 0x000ea20000001000 */
[----:B---3--:R-:W-:-:S04]  /*0c40*/  FMUL.FTZ R35, R28, R23 ;  /* 0x000000171c237220 */ /* 0x008fc80000410000 */
[----:B------:R-:W-:-:S03]  /*0c50*/  FFMA.FTZ R35, R26, UR17, R35 ;  /* 0x000000111a237c23 */ /* 0x000fc60008010023 */
[----:B------:R-:W3:Y:S01]  /*0c60*/  F2F.BF16.F32 R23, R31 ;  /* 0x0000001f00177304 */ /* 0x000ee20000202000 */
[----:B-1----:R-:W-:Y:S01]  /*0c70*/  FMUL.FTZ R37, R37, R10 ;  /* 0x0000000a25257220 */ /* 0x002fe20000410000 */
[----:B------:R-:W-:-:S03]  /*0c80*/  FMUL.FTZ R35, R35, UR23 ;  /* 0x0000001723237c20 */ /* 0x000fc60008410000 */
[----:B------:R-:W-:-:S03]  /*0c90*/  FFMA.FTZ R37, R0, UR17, R37 ;  /* 0x0000001100257c23 */ /* 0x000fc60008010025 */
[----:B------:R-:W1:Y:S01]  /*0ca0*/  F2F.BF16.F32 R35, R35 ;  /* 0x0000002300237304 */ /* 0x000e620000202000 */
[----:B--2---:R-:W-:Y:S01]  /*0cb0*/  FMUL.FTZ R20, R20, R22 ;  /* 0x0000001614147220 */ /* 0x004fe20000410000 */
[----:B------:R-:W-:-:S03]  /*0cc0*/  FMUL.FTZ R37, R37, UR23 ;  /* 0x0000001725257c20 */ /* 0x000fc60008410000 */
[----:B------:R-:W-:Y:S01]  /*0cd0*/  FFMA.FTZ R20, R25, UR17, R20 ;  /* 0x0000001119147c23 */ /* 0x000fe20008010014 */
[----:B---3--:R-:W-:Y:S02]  /*0ce0*/  IMAD.U32 R23, R23, 0x10000, RZ ;  /* 0x0001000017177824 */ /* 0x008fe400078e00ff */
[----:B------:R-:W2:Y:S01]  /*0cf0*/  F2F.BF16.F32 R37, R37 ;  /* 0x0000002500257304 */ /* 0x000ea20000202000 */
[----:B------:R-:W-:Y:S01]  /*0d00*/  FMUL.FTZ R20, R20, UR23 ;  /* 0x0000001714147c20 */ /* 0x000fe20008410000 */
[--C-:B------:R-:W-:Y:S01]  /*0d10*/  FADD.FTZ R12, R12, -R23.reuse ;  /* 0x800000170c0c7221 */ /* 0x100fe20000010000 */
[----:B------:R-:W-:Y:S02]  /*0d20*/  PRMT R23, R2, 0x7610, R23 ;  /* 0x0000761002177816 */ /* 0x000fe40000000017 */
[----:B-1----:R-:W-:-:S03]  /*0d30*/  SHF.L.U32 R31, R35, 0x10, RZ ;  /* 0x00000010231f7819 */ /* 0x002fc600000006ff */
[----:B------:R-:W1:Y:S01]  /*0d40*/  F2F.BF16.F32 R20, R20 ;  /* 0x0000001400147304 */ /* 0x000e620000202000 */
[----:B------:R-:W-:Y:S01]  /*0d50*/  F2FP.BF16.F32.PACK_AB R12, R33, R12 ;  /* 0x0000000c210c723e */ /* 0x000fe200000010ff */
[----:B------:R-:W-:Y:S01]  /*0d60*/  FADD.FTZ R26, R26, -R31 ;  /* 0x8000001f1a1a7221 */ /* 0x000fe20000010000 */
[----:B------:R-:W-:Y:S01]  /*0d70*/  F2FP.BF16.F32.PACK_AB R31, R27, R32 ;  /* 0x000000201b1f723e */ /* 0x000fe200000010ff */
[----:B--2---:R-:W-:Y:S01]  /*0d80*/  IMAD.U32 R10, R37, 0x10000, RZ ;  /* 0x00010000250a7824 */ /* 0x004fe200078e00ff */
[----:B------:R-:W-:Y:S02]  /*0d90*/  PRMT R35, R12, 0x7632, R35 ;  /* 0x000076320c237816 */ /* 0x000fe40000000023 */
[----:B------:R-:W-:Y:S01]  /*0da0*/  F2FP.BF16.F32.PACK_AB R26, R26, R29 ;  /* 0x0000001d1a1a723e */ /* 0x000fe200000010ff */
[----:B------:R-:W-:Y:S01]  /*0db0*/  FADD.FTZ R10, R0, -R10 ;  /* 0x8000000a000a7221 */ /* 0x000fe20000010000 */
[----:B------:R-:W-:Y:S02]  /*0dc0*/  PRMT R29, R12, 0x7610, R29 ;  /* 0x000076100c1d7816 */ /* 0x000fe4000000001d */
[----:B------:R-:W-:-:S02]  /*0dd0*/  PRMT R27, R31, 0x7632, R27 ;  /* 0x000076321f1b7816 */ /* 0x000fc4000000001b */
[----:B-1----:R-:W-:Y:S02]  /*0de0*/  SHF.L.U32 R22, R20, 0x10, RZ ;  /* 0x0000001014167819 */ /* 0x002fe400000006ff */
[----:B------:R-:W-:Y:S02]  /*0df0*/  F2FP.BF16.F32.PACK_AB R24, R11, R10 ;  /* 0x0000000a0b18723e */ /* 0x000fe400000010ff */
[C---:B------:R-:W-:Y:S01]  /*0e00*/  PRMT R10, R26.reuse, 0x7632, R10 ;  /* 0x000076321a0a7816 */ /* 0x040fe2000000000a */
[----:B------:R-:W-:Y:S01]  /*0e10*/  FADD.FTZ R22, R25, -R22 ;  /* 0x8000001619167221 */ /* 0x000fe20000010000 */
[----:B------:R-:W-:Y:S02]  /*0e20*/  PRMT R11, R26, 0x7610, R11 ;  /* 0x000076101a0b7816 */ /* 0x000fe4000000000b */
[----:B------:R-:W-:Y:S02]  /*0e30*/  PRMT R12, R24, 0x7632, R12 ;  /* 0x00007632180c7816 */ /* 0x000fe4000000000c */
[----:B------:R-:W-:-:S04]  /*0e40*/  F2FP.BF16.F32.PACK_AB R22, R22, R3 ;  /* 0x000000031616723e */ /* 0x000fc800000010ff */
[C---:B------:R-:W-:Y:S02]  /*0e50*/  PRMT R20, R22.reuse, 0x7632, R20 ;  /* 0x0000763216147816 */ /* 0x040fe40000000014 */
[----:B------:R-:W-:Y:S01]  /*0e60*/  PRMT R0, R22, 0x7610, R0 ;  /* 0x0000761016007816 */ /* 0x000fe20000000000 */
[----:B------:R-:W-:Y:S06]  /*0e70*/  BRA `(.L_x_700) ;  /* 0x0000000400987947 */ /* 0x000fec0003800000 */
.L_x_699:
[----:B------:R-:W-:Y:S01]  /*0e80*/  IMAD.U32 R26, R26, 0x10000, RZ ;  /* 0x000100001a1a7824 */ /* 0x000fe200078e00ff */
[----:B------:R-:W-:Y:S01]  /*0e90*/  SHF.L.U32 R0, R0, 0x10, RZ ;  /* 0x0000001000007819 */ /* 0x000fe200000006ff */
[----:B------:R-:W-:Y:S01]  /*0ea0*/  IMAD.U32 R12, R12, 0x10000, RZ ;  /* 0x000100000c0c7824 */ /* 0x000fe200078e00ff */
[----:B------:R-:W-:Y:S01]  /*0eb0*/  SHF.L.U32 R31, R30, 0x10, RZ ;  /* 0x000000101e1f7819 */ /* 0x000fe200000006ff */
[----:B------:R-:W-:Y:S01]  /*0ec0*/  FMUL.FTZ R2, R26, UR17 ;  /* 0x000000111a027c20 */ /* 0x000fe20008410000 */
[----:B------:R-:W-:Y:S02]  /*0ed0*/  IMAD.U32 R33, R28, 0x10000, RZ ;  /* 0x000100001c217824 */ /* 0x000fe400078e00ff */
[----:B------:R-:W-:Y:S01]  /*0ee0*/  FMUL.FTZ R30, R0, UR17 ;  /* 0x00000011001e7c20 */ /* 0x000fe20008410000 */
[----:B------:R-:W-:Y:S01]  /*0ef0*/  FFMA.FTZ R28, R12, UR17, R3 ;  /* 0x000000110c1c7c23 */ /* 0x000fe20008010003 */
[C---:B------:R-:W-:Y:S01]  /*0f00*/  FFMA.FTZ R2, R13.reuse, R31, R2 ;  /* 0x0000001f0d027223 */ /* 0x040fe20000010002 */
[----:B------:R-:W1:Y:S01]  /*0f10*/  MUFU.RCP R32, UR21 ;  /* 0x0000001500207d08 */ /* 0x000e620008001000 */
[----:B------:R-:W-:Y:S01]  /*0f20*/  FFMA.FTZ R3, R13, R33, R30 ;  /* 0x000000210d037223 */ /* 0x000fe2000001001e */
[----:B------:R-:W-:Y:S01]  /*0f30*/  FMUL.FTZ R30, R28, R28 ;  /* 0x0000001c1c1e7220 */ /* 0x000fe20000410000 */
[----:B------:R-:W-:Y:S01]  /*0f40*/  FMUL.FTZ R31, R2, R2 ;  /* 0x00000002021f7220 */ /* 0x000fe20000410000 */
[----:B------:R-:W-:Y:S01]  /*0f50*/  SHF.L.U32 R34, R27, 0x10, RZ ;  /* 0x000000101b227819 */ /* 0x000fe200000006ff */
[----:B------:R-:W-:-:S02]  /*0f60*/  IMAD.U32 R20, R20, 0x10000, RZ ;  /* 0x0001000014147824 */ /* 0x000fc400078e00ff */
[----:B------:R-:W-:Y:S01]  /*0f70*/  FFMA.FTZ R27, R30, -UR19, R30 ;  /* 0x800000131e1b7c23 */ /* 0x000fe2000801001e */
[----:B------:R-:W-:Y:S02]  /*0f80*/  IMAD.U32 R30, R29, 0x10000, RZ ;  /* 0x000100001d1e7824 */ /* 0x000fe400078e00ff */
[----:B------:R-:W-:Y:S01]  /*0f90*/  FFMA.FTZ R31, R31, -UR19, R31 ;  /* 0x800000131f1f7c23 */ /* 0x000fe2000801001f */
[----:B------:R-:W-:Y:S01]  /*0fa0*/  SHF.L.U32 R29, R25, 0x10, RZ ;  /* 0x00000010191d7819 */ /* 0x000fe200000006ff */
[----:B------:R-:W-:Y:S01]  /*0fb0*/  FFMA.FTZ R27, R34, UR19, R27 ;  /* 0x00000013221b7c23 */ /* 0x000fe2000801001b */
[----:B------:R-:W-:Y:S01]  /*0fc0*/  SHF.L.U32 R35, R22, 0x10, RZ ;  /* 0x0000001016237819 */ /* 0x000fe200000006ff */
[----:B------:R-:W-:Y:S01]  /*0fd0*/  FFMA.FTZ R25, R30, UR19, R31 ;  /* 0x000000131e197c23 */ /* 0x000fe2000801001f */
[----:B------:R-:W-:Y:S01]  /*0fe0*/  FMUL.FTZ R30, R3, R3 ;  /* 0x00000003031e7220 */ /* 0x000fe20000410000 */
[----:B------:R-:W-:Y:S01]  /*0ff0*/  IMAD.U32 R31, R21, 0x10000, RZ ;  /* 0x00010000151f7824 */ /* 0x000fe200078e00ff */
[----:B------:R-:W-:Y:S01]  /*1000*/  SHF.L.U32 R21, R11, 0x10, RZ ;  /* 0x000000100b157819 */ /* 0x000fe200000006ff */
[----:B------:R-:W-:Y:S01]  /*1010*/  FMUL.FTZ R34, R29, UR17 ;  /* 0x000000111d227c20 */ /* 0x000fe20008410000 */
[----:B------:R-:W-:Y:S01]  /*1020*/  FFMA.FTZ R30, R30, -UR19, R30 ;  /* 0x800000131e1e7c23 */ /* 0x000fe2000801001e */
[-C--:B-1----:R-:W-:Y:S01]  /*1030*/  FMUL.FTZ R33, R25, R32.reuse ;  /* 0x0000002019217220 */ /* 0x082fe20000410000 */
[----:B------:R-:W-:Y:S01]  /*1040*/  MUFU.RCP R22, UR20 ;  /* 0x0000001400167d08 */ /* 0x000fe20008001000 */
[----:B------:R-:W-:Y:S01]  /*1050*/  FFMA.FTZ R21, R13, R21, R34 ;  /* 0x000000150d157223 */ /* 0x000fe20000010022 */
[----:B------:R-:W-:Y:S01]  /*1060*/  FFMA.FTZ R30, R31, UR19, R30 ;  /* 0x000000131f1e7c23 */ /* 0x000fe2000801001e */
[----:B------:R-:W-:Y:S01]  /*1070*/  FMUL.FTZ R31, R27, R32 ;  /* 0x000000201b1f7220 */ /* 0x000fe20000410000 */
[----:B------:R-:W-:Y:S01]  /*1080*/  FFMA.FTZ R28, R28, -UR18, R28 ;  /* 0x800000121c1c7c23 */ /* 0x000fe2000801001c */
[----:B------:R-:W-:Y:S01]  /*1090*/  FMUL.FTZ R11, R21, R21 ;  /* 0x00000015150b7220 */ /* 0x000fe20000410000 */
[----:B------:R-:W-:-:S02]  /*10a0*/  IMAD.U32 R37, R10, 0x10000, RZ ;  /* 0x000100000a257824 */ /* 0x000fc400078e00ff */
[----:B------:R-:W-:Y:S01]  /*10b0*/  FFMA.FTZ R2, R2, -UR18, R2 ;  /* 0x8000001202027c23 */ /* 0x000fe20008010002 */
[----:B------:R-:W1:Y:S01]  /*10c0*/  MUFU.SQRT R33, R33 ;  /* 0x0000002100217308 */ /* 0x000e620000002000 */
[----:B------:R-:W-:Y:S01]  /*10d0*/  FFMA.FTZ R11, R11, -UR19, R11 ;  /* 0x800000130b0b7c23 */ /* 0x000fe2000801000b */
[----:B------:R-:W-:Y:S01]  /*10e0*/  FFMA.FTZ R28, R35, UR18, R28 ;  /* 0x00000012231c7c23 */ /* 0x000fe2000801001c */
[----:B------:R-:W-:Y:S01]  /*10f0*/  SHF.L.U32 R36, R23, 0x10, RZ ;  /* 0x0000001017247819 */ /* 0x000fe200000006ff */
[----:B------:R-:W-:Y:S01]  /*1100*/  FFMA.FTZ R3, R3, -UR18, R3 ;  /* 0x8000001203037c23 */ /* 0x000fe20008010003 */
[----:B------:R-:W-:Y:S01]  /*1110*/  FFMA.FTZ R11, R20, UR19, R11 ;  /* 0x00000013140b7c23 */ /* 0x000fe2000801000b */
[-C--:B------:R-:W-:Y:S01]  /*1120*/  FMUL.FTZ R20, R30, R32.reuse ;  /* 0x000000201e147220 */ /* 0x080fe20000410000 */
[----:B------:R-:W-:Y:S01]  /*1130*/  IMAD.U32 R24, R24, 0x10000, RZ ;  /* 0x0001000018187824 */ /* 0x000fe200078e00ff */
[----:B------:R-:W2:Y:S01]  /*1140*/  MUFU.SQRT R31, R31 ;  /* 0x0000001f001f7308 */ /* 0x000ea20000002000 */
[----:B------:R-:W-:Y:S01]  /*1150*/  FMUL.FTZ R32, R11, R32 ;  /* 0x000000200b207220 */ /* 0x000fe20000410000 */
[----:B------:R-:W-:-:S06]  /*1160*/  FFMA.FTZ R3, R36, UR18, R3 ;  /* 0x0000001224037c23 */ /* 0x000fcc0008010003 */
[----:B------:R-:W3:Y:S01]  /*1170*/  MUFU.SQRT R20, R20 ;  /* 0x0000001400147308 */ /* 0x000ee20000002000 */
[----:B-1----:R-:W-:Y:S01]  /*1180*/  FADD.FTZ R35, R33, UR22 ;  /* 0x0000001621237e21 */ /* 0x002fe20008010000 */
[----:B------:R-:W-:Y:S01]  /*1190*/  FFMA.FTZ R33, R37, UR18, R2 ;  /* 0x0000001225217c23 */ /* 0x000fe20008010002 */
[----:B------:R-:W-:Y:S01]  /*11a0*/  FFMA.FTZ R37, R21, -UR18, R21 ;  /* 0x8000001215257c23 */ /* 0x000fe20008010015 */
[-C--:B------:R-:W-:Y:S01]  /*11b0*/  FMUL.FTZ R21, R3, R22.reuse ;  /* 0x0000001603157220 */ /* 0x080fe20000410000 */
[----:B------:R-:W-:Y:S01]  /*11c0*/  F2FP.BF16.F32.PACK_AB R3, R30, R3 ;  /* 0x000000031e03723e */ /* 0x000fe200000010ff */
[----:B------:R-:W-:Y:S01]  /*11d0*/  FMUL.FTZ R23, R33, R22 ;  /* 0x0000001621177220 */ /* 0x000fe20000410000 */
[----:B------:R-:W-:Y:S01]  /*11e0*/  FFMA.FTZ R37, R24, UR18, R37 ;  /* 0x0000001218257c23 */ /* 0x000fe20008010025 */
[----:B------:R-:W1:Y:S01]  /*11f0*/  MUFU.SQRT R32, R32 ;  /* 0x0000002000207308 */ /* 0x000e620000002000 */
[----:B--2---:R-:W-:-:S07]  /*1200*/  FADD.FTZ R34, R31, UR22 ;  /* 0x000000161f227e21 */ /* 0x004fce0008010000 */
[----:B------:R-:W2:Y:S01]  /*1210*/  MUFU.RCP R31, R34 ;  /* 0x00000022001f7308 */ /* 0x000ea20000001000 */
[----:B---3--:R-:W-:Y:S01]  /*1220*/  FADD.FTZ R10, R20, UR22 ;  /* 0x00000016140a7e21 */ /* 0x008fe20008010000 */
[----:B------:R-:W-:Y:S01]  /*1230*/  FMUL.FTZ R20, R28, R22 ;  /* 0x000000161c147220 */ /* 0x000fe20000410000 */
[----:B------:R-:W-:-:S04]  /*1240*/  F2FP.BF16.F32.PACK_AB R28, R27, R28 ;  /* 0x0000001c1b1c723e */ /* 0x000fc800000010ff */
[----:B------:R-:W-:Y:S01]  /*1250*/  PRMT R27, R28, 0x7632, R27 ;  /* 0x000076321c1b7816 */ /* 0x000fe2000000001b */
[----:B------:R-:W3:Y:S01]  /*1260*/  MUFU.RCP R10, R10 ;  /* 0x0000000a000a7308 */ /* 0x000ee20000001000 */
[----:B-1----:R-:W-:-:S07]  /*1270*/  FADD.FTZ R32, R32, UR22 ;  /* 0x0000001620207e21 */ /* 0x002fce0008010000 */
[----:B------:R-:W1:Y:S01]  /*1280*/  MUFU.RCP R2, R35 ;  /* 0x0000002300027308 */ /* 0x000e620000001000 */
[----:B--2---:R-:W-:-:S04]  /*1290*/  FMUL.FTZ R31, R20, R31 ;  /* 0x0000001f141f7220 */ /* 0x004fc80000410000 */
[----:B------:R-:W-:-:S03]  /*12a0*/  FMUL.FTZ R31, R31, UR23 ;  /* 0x000000171f1f7c20 */ /* 0x000fc60008410000 */
[----:B------:R-:W2:Y:S01]  /*12b0*/  MUFU.RCP R20, R32 ;  /* 0x0000002000147308 */ /* 0x000ea20000001000 */
[----:B---3--:R-:W-:Y:S01]  /*12c0*/  FMUL.FTZ R10, R21, R10 ;  /* 0x0000000a150a7220 */ /* 0x008fe20000410000 */
[----:B------:R-:W-:-:S03]  /*12d0*/  FMUL.FTZ R21, R37, R22 ;  /* 0x0000001625157220 */ /* 0x000fc60000410000 */
[----:B------:R-:W-:Y:S01]  /*12e0*/  FMUL.FTZ R10, R10, UR23 ;  /* 0x000000170a0a7c20 */ /* 0x000fe20008410000 */
[----:B-1----:R-:W-:Y:S02]  /*12f0*/  FMUL.FTZ R23, R23, R2 ;  /* 0x0000000217177220 */ /* 0x002fe40000410000 */
[----:B------:R-:W1:Y:S02]  /*1300*/  F2F.BF16.F32 R2, R31 ;  /* 0x0000001f00027304 */ /* 0x000e640000202000 */
[----:B------:R-:W-:Y:S01]  /*1310*/  FMUL.FTZ R23, R23, UR23 ;  /* 0x0000001717177c20 */ /* 0x000fe20008410000 */
[----:B--2---:R-:W-:-:S05]  /*1320*/  FMUL.FTZ R20, R21, R20 ;  /* 0x0000001415147220 */ /* 0x004fca0000410000 */
[----:B------:R-:W2:Y:S01]  /*1330*/  F2F.BF16.F32 R10, R10 ;  /* 0x0000000a000a7304 */ /* 0x000ea20000202000 */
[----:B------:R-:W-:Y:S01]  /*1340*/  FMUL.FTZ R20, R20, UR23 ;  /* 0x0000001714147c20 */ /* 0x000fe20008410000 */
[----:B-1----:R-:W-:-:S06]  /*1350*/  SHF.L.U32 R21, R2, 0x10, RZ ;  /* 0x0000001002157819 */ /* 0x002fcc00000006ff */
[----:B------:R-:W1:Y:S01]  /*1360*/  F2F.BF16.F32 R23, R23 ;  /* 0x0000001700177304 */ /* 0x000e620000202000 */
[--C-:B------:R-:W-:Y:S01]  /*1370*/  FADD.FTZ R12, R12, -R21.reuse ;  /* 0x800000150c0c7221 */ /* 0x100fe20000010000 */
[----:B------:R-:W-:Y:S02]  /*1380*/  PRMT R21, R3, 0x7632, R21 ;  /* 0x0000763203157816 */ /* 0x000fe40000000015 */
[----:B--2---:R-:W-:-:S04]  /*1390*/  SHF.L.U32 R35, R10, 0x10, RZ ;  /* 0x000000100a237819 */ /* 0x004fc800000006ff */
[----:B------:R-:W2:Y:S01]  /*13a0*/  F2F.BF16.F32 R20, R20 ;  /* 0x0000001400147304 */ /* 0x000ea20000202000 */
[----:B------:R-:W-:Y:S01]  /*13b0*/  F2FP.BF16.F32.PACK_AB R12, R33, R12 ;  /* 0x0000000c210c723e */ /* 0x000fe200000010ff */
[----:B------:R-:W-:-:S03]  /*13c0*/  FADD.FTZ R0, R0, -R35 ;  /* 0x8000002300007221 */ /* 0x000fc60000010000 */
[----:B------:R-:W-:Y:S01]  /*13d0*/  PRMT R35, R12, 0x7632, R35 ;  /* 0x000076320c237816 */ /* 0x000fe20000000023 */
[----:B-1----:R-:W-:Y:S01]  /*13e0*/  IMAD.U32 R31, R23, 0x10000, RZ ;  /* 0x00010000171f7824 */ /* 0x002fe200078e00ff */
[----:B------:R-:W-:Y:S02]  /*13f0*/  PRMT R23, R3, 0x7610, R23 ;  /* 0x0000761003177816 */ /* 0x000fe40000000017 */
[----:B------:R-:W-:Y:S01]  /*1400*/  F2FP.BF16.F32.PACK_AB R0, R37, R0 ;  /* 0x000000002500723e */ /* 0x000fe200000010ff */
[--C-:B------:R-:W-:Y:S01]  /*1410*/  FADD.FTZ R26, R26, -R31.reuse ;  /* 0x8000001f1a1a7221 */ /* 0x100fe20000010000 */
[----:B------:R-:W-:Y:S02]  /*1420*/  PRMT R31, R28, 0x7610, R31 ;  /* 0x000076101c1f7816 */ /* 0x000fe4000000001f */
[----:B------:R-:W-:Y:S01]  /*1430*/  PRMT R24, R0, 0x7610, R24 ;  /* 0x0000761000187816 */ /* 0x000fe20000000018 */
[----:B--2---:R-:W-:Y:S01]  /*1440*/  IMAD.U32 R2, R20, 0x10000, RZ ;  /* 0x0001000014027824 */ /* 0x004fe200078e00ff */
[----:B------:R-:W-:-:S03]  /*1450*/  F2FP.BF16.F32.PACK_AB R26, R26, R25 ;  /* 0x000000191a1a723e */ /* 0x000fc600000010ff */
[----:B------:R-:W-:Y:S01]  /*1460*/  FADD.FTZ R2, R29, -R2 ;  /* 0x800000021d027221 */ /* 0x000fe20000010000 */
[----:B------:R-:W-:Y:S02]  /*1470*/  PRMT R29, R12, 0x7610, R29 ;  /* 0x000076100c1d7816 */ /* 0x000fe4000000001d */
[----:B------:R-:W-:Y:S02]  /*1480*/  PRMT R12, R0, 0x7632, R12 ;  /* 0x00007632000c7816 */ /* 0x000fe4000000000c */
[----:B------:R-:W-:Y:S02]  /*1490*/  F2FP.BF16.F32.PACK_AB R2, R2, R11 ;  /* 0x0000000b0202723e */ /* 0x000fe400000010ff */
[C---:B------:R-:W-:Y:S02]  /*14a0*/  PRMT R10, R26.reuse, 0x7632, R10 ;  /* 0x000076321a0a7816 */ /* 0x040fe4000000000a */
[----:B------:R-:W-:Y:S02]  /*14b0*/  PRMT R11, R26, 0x7610, R11 ;  /* 0x000076101a0b7816 */ /* 0x000fe4000000000b */
[----:B------:R-:W-:-:S02]  /*14c0*/  PRMT R20, R2, 0x7632, R20 ;  /* 0x0000763202147816 */ /* 0x000fc40000000014 */
[----:B------:R-:W-:-:S07]  /*14d0*/  PRMT R0, R2, 0x7610, R0 ;  /* 0x0000761002007816 */ /* 0x000fce0000000000 */
.L_x_700:
[----:B------:R-:W-:Y:S01]  /*14e0*/  SHF.L.U32 R25, R29, 0x10, RZ ;  /* 0x000000101d197819 */ /* 0x000fe200000006ff */
[----:B------:R-:W-:Y:S01]  /*14f0*/  IMAD.U32 R22, R10, 0x10000, RZ ;  /* 0x000100000a167824 */ /* 0x000fe200078e00ff */
[----:B------:R-:W-:Y:S01]  /*1500*/  SHF.L.U32 R33, R24, 0x10, RZ ;  /* 0x0000001018217819 */ /* 0x000fe200000006ff */
[----:B------:R-:W-:Y:S01]  /*1510*/  IMAD.U32 R37, R20, 0x10000, RZ ;  /* 0x0001000014257824 */ /* 0x000fe200078e00ff */
[----:B------:R-:W-:Y:S02]  /*1520*/  IADD3 R2, P1, R17, UR4, RZ ;  /* 0x0000000411027c10 */ /* 0x000fe4000ff3e0ff */
[----:B------:R-:W1:Y:S02]  /*1530*/  F2F.F16.F32 R25, R25 ;  /* 0x0000001900197304 */ /* 0x000e640000200800 */
[----:B------:R-:W-:-:S06]  /*1540*/  IADD3.X R3, R19, UR5, RZ, P1, !PT ;  /* 0x0000000513037c10 */ /* 0x000fcc0008ffe4ff */
[----:B------:R-:W2:Y:S08]  /*1550*/  F2F.F16.F32 R22, R22 ;  /* 0x0000001600167304 */ /* 0x000eb00000200800 */
[----:B------:R-:W3:Y:S08]  /*1560*/  F2F.F16.F32 R33, R33 ;  /* 0x0000002100217304 */ /* 0x000ef00000200800 */
[----:B------:R-:W4:Y:S01]  /*1570*/  F2F.F16.F32 R37, R37 ;  /* 0x0000002500257304 */ /* 0x000f220000200800 */
[----:B-12---:R-:W-:Y:S05]  /*1580*/  @!P0 BRA `(.L_x_701) ;  /* 0x0000000000608947 */ /* 0x006fea0003800000 */
[----:B------:R-:W-:Y:S02]  /*1590*/  PRMT R19, R24, 0x5410, R20 ;  /* 0x0000541018137816 */ /* 0x000fe40000000014 */
[----:B------:R-:W-:Y:S01]  /*15a0*/  PRMT R17, R23, 0x5410, R12 ;  /* 0x0000541017117816 */ /* 0x000fe2000000000c */
[----:B------:R-:W-:Y:S01]  /*15b0*/  IMAD.WIDE.U32 R22, R22, 0x10000, RZ ;  /* 0x0001000016167825 */ /* 0x000fe200078e00ff */
[----:B------:R-:W-:Y:S02]  /*15c0*/  LOP3.LUT R10, R10, 0xffff, RZ, 0xc0, !PT ;  /* 0x0000ffff0a0a7812 */ /* 0x000fe400078ec0ff */
[----:B------:R-:W-:Y:S02]  /*15d0*/  LOP3.LUT R20, R35, 0xffff, RZ, 0xc0, !PT ;  /* 0x0000ffff23147812 */ /* 0x000fe400078ec0ff */
[----:B------:R-:W-:Y:S01]  /*15e0*/  LOP3.LUT R24, R11, 0xffff, RZ, 0xc0, !PT ;  /* 0x0000ffff0b187812 */ /* 0x000fe200078ec0ff */
[----:B------:R-:W-:Y:S01]  /*15f0*/  IMAD.WIDE.U32 R10, R10, 0x10000, RZ ;  /* 0x000100000a0a7825 */ /* 0x000fe200078e00ff */
[----:B------:R-:W-:-:S02]  /*1600*/  PRMT R35, R21, 0x5410, R0 ;  /* 0x0000541015237816 */ /* 0x000fc40000000000 */
[----:B------:R-:W-:Y:S01]  /*1610*/  LOP3.LUT R22, R22, R25, RZ, 0xfc, !PT ;  /* 0x0000001916167212 */ /* 0x000fe200078efcff */
[----:B------:R-:W-:Y:S01]  /*1620*/  IMAD.WIDE.U32 R20, R20, 0x10000, RZ ;  /* 0x0001000014147825 */ /* 0x000fe200078e00ff */
[----:B----4-:R-:W-:Y:S02]  /*1630*/  SHF.L.U32 R37, R37, 0x10, RZ ;  /* 0x0000001025257819 */ /* 0x010fe400000006ff */
[----:B------:R-:W-:Y:S01]  /*1640*/  LOP3.LUT R11, R19, R11, RZ, 0xfc, !PT ;  /* 0x0000000b130b7212 */ /* 0x000fe200078efcff */
[----:B------:R-:W-:Y:S01]  /*1650*/  IMAD.WIDE.U32 R24, R24, 0x10000, RZ ;  /* 0x0001000018187825 */ /* 0x000fe200078e00ff */
[----:B------:R-:W-:Y:S02]  /*1660*/  LOP3.LUT R10, R10, 0xffff, R29, 0xf8, !PT ;  /* 0x0000ffff0a0a7812 */ /* 0x000fe400078ef81d */
[----:B------:R-:W-:Y:S02]  /*1670*/  LOP3.LUT R21, R17, R21, RZ, 0xfc, !PT ;  /* 0x0000001511157212 */ /* 0x000fe400078efcff */
[----:B------:R-:W-:Y:S01]  /*1680*/  LOP3.LUT R20, R20, 0xffff, R31, 0xf8, !PT ;  /* 0x0000ffff14147812 */ /* 0x000fe200078ef81f */
[----:B------:R1:W-:Y:S01]  /*1690*/  STG.E.64 desc[UR14][R8.64], R10 ;  /* 0x0000000a08007986 */ /* 0x0003e2000c101b0e */
[----:B------:R-:W-:-:S02]  /*16a0*/  LOP3.LUT R25, R35, R25, RZ, 0xfc, !PT ;  /* 0x0000001923197212 */ /* 0x000fc400078efcff */
[----:B------:R-:W-:Y:S01]  /*16b0*/  LOP3.LUT R24, R24, 0xffff, R27, 0xf8, !PT ;  /* 0x0000ffff18187812 */ /* 0x000fe200078ef81b */
[----:B------:R1:W-:Y:S01]  /*16c0*/  STG.E.64 desc[UR14][R6.64], R20 ;  /* 0x0000001406007986 */ /* 0x0003e2000c101b0e */
[----:B---3--:R-:W-:-:S03]  /*16d0*/  LOP3.LUT R23, R23, R37, R33, 0xfe, !PT ;  /* 0x0000002517177212 */ /* 0x008fc600078efe21 */
[----:B------:R1:W-:Y:S04]  /*16e0*/  STG.E.64 desc[UR14][R4.64], R24 ;  /* 0x0000001804007986 */ /* 0x0003e8000c101b0e */
[----:B------:R1:W-:Y:S01]  /*16f0*/  STG.E.64 desc[UR14][R2.64], R22 ;  /* 0x0000001602007986 */ /* 0x0003e2000c101b0e */
[----:B------:R-:W-:Y:S05]  /*1700*/  BRA `(.L_x_702) ;  /* 0x00000000005c7947 */ /* 0x000fea0003800000 */
.L_x_701:
        /* <DEDUP_REMOVED lines=18> */
[----:B---3--:R2:W-:Y:S04]  /*1830*/  @!P3 STG.E.U16 desc[UR14][R2.64+0x4], R33 ;  /* 0x000004210200b986 */ /* 0x0085e8000c10150e */
[----:B------:R2:W-:Y:S04]  /*1840*/  @!P4 STG.E.U16 desc[UR14][R8.64+0x6], R20 ;  /* 0x000006140800c986 */ /* 0x0005e8000c10150e */
[----:B------:R2:W-:Y:S04]  /*1850*/  @!P4 STG.E.U16 desc[UR14][R6.64+0x6], R12 ;  /* 0x0000060c0600c986 */ /* 0x0005e8000c10150e */
[----:B------:R2:W-:Y:S04]  /*1860*/  @!P4 STG.E.U16 desc[UR14][R4.64+0x6], R0 ;  /* 0x000006000400c986 */ /* 0x0005e8000c10150e */
[----:B----4-:R2:W-:Y:S02]  /*1870*/  @!P4 STG.E.U16 desc[UR14][R2.64+0x6], R37 ;  /* 0x000006250200c986 */ /* 0x0105e4000c10150e */
.L_x_702:
[----:B0-----:R-:W-:-:S04]  /*1880*/  LEA R18, R16, R18, 0x2 ;  /* 0x0000001210127211 */ /* 0x001fc800078e10ff */
[----:B------:R-:W-:-:S13]  /*1890*/  ISETP.GE.AND P1, PT, R18, R15, PT ;  /* 0x0000000f1200720c */ /* 0x000fda0003f26270 */
[----:B------:R-:W-:Y:S05]  /*18a0*/  @!P1 BRA `(.L_x_703) ;  /* 0xffffffe800a49947 */ /* 0x000fea000383ffff */
[----:B------:R-:W-:Y:S05]  /*18b0*/  BSYNC B0 ;  /* 0x0000000000007941 */ /* 0x000fea0003800000 */
.L_x_697:
[----:B------:R-:W-:Y:S05]  /*18c0*/  EXIT ;  /* 0x000000000000794d */ /* 0x000fea0003800000 */
.L_x_704:
        /* <DEDUP_REMOVED lines=11> */
.L_x_985:


//--------------------- .text._Z25multi_tensor_apply_kernelI18TensorListMetadataILi5EE15DistAdamFunctorIN3c108BFloat16ES4_fEJPfffffff10adamMode_tfEEvlPViT_T0_DpT1_ --------------------------
	.section	.text._Z25multi_tensor_apply_kernelI18TensorListMetadataILi5EE15DistAdamFunctorIN3c108BFloat16ES4_fEJPfffffff10adamMode_tfEEvlPViT_T0_DpT1_,"ax",@progbits
	.align	128
        .global         _Z25multi_tensor_apply_kernelI18TensorListMetadataILi5EE15DistAdamFunctorIN3c108BFloat16ES4_fEJPfffffff10adamMode_tfEEvlPViT_T0_DpT1_
        .type           _Z25multi_tensor_apply_kernelI18TensorListMetadataILi5EE15DistAdamFunctorIN3c108BFloat16ES4_fEJPfffffff10adamMode_tfEEvlPViT_T0_DpT1_,@function
        .size           _Z25multi_tensor_apply_kernelI18TensorListMetadataILi5EE15DistAdamFunctorIN3c108BFloat16ES4_fEJPfffffff10adamMode_tfEEvlPViT_T0_DpT1_,(.L_x_986 - _Z25multi_tensor_apply_kernelI18TensorListMetadataILi5EE15DistAdamFunctorIN3c108BFloat16ES4_fEJPfffffff10adamMode_tfEEvlPViT_T0_DpT1_)
        .other          _Z25multi_tensor_apply_kernelI18TensorListMetadataILi5EE15DistAdamFunctorIN3c108BFloat16ES4_fEJPfffffff10adamMode_tfEEvlPViT_T0_DpT1_,@"STO_CUDA_ENTRY STV_DEFAULT"
_Z25multi_tensor_apply_kernelI18TensorListMetadataILi5EE15DistAdamFunctorIN3c108BFloat16ES4_fEJPfffffff10adamMode_tfEEvlPViT_T0_DpT1_:
.text._Z25multi_tensor_apply_kernelI18TensorListMetadataILi5EE15DistAdamFunctorIN3c108BFloat16ES4_fEJPfffffff10adamMode_tfEEvlPViT_T0_DpT1_:
        /* <DEDUP_REMOVED lines=33> */
[C---:B------:R-:W-:Y:S01]  /*0210*/  IADD3 R4, R3.reuse, UR10, RZ ;  /* 0x0000000a03047c10 */ /* 0x040fe2000fffe0ff */
[----:B------:R-:W-:-:S03]  /*0220*/  VIADD R3, R3, UR12 ;  /* 0x0000000c03037c36 */ /* 0x000fc60008000000 */
[----:B------:R-:W-:Y:S02]  /*0230*/  LOP3.LUT P0, RZ, R4, 0x7, RZ, 0xc0, !PT ;  /* 0x0000000704ff7812 */ /* 0x000fe4000780c0ff */
[----:B------:R-:W-:-:S04]  /*0240*/  LOP3.LUT P1, RZ, R3, 0x7, RZ, 0xc0, !PT ;  /* 0x0000000703ff7812 */ /* 0x000fc8000782c0ff */
[----:B------:R-:W-:-:S13]  /*0250*/  PLOP3.LUT P0, PT, P0, P1, PT, 0xa8, 0x0 ;  /* 0x000000000000781c */ /* 0x000fda0000703570 */
[----:B------:R-:W-:-:S04]  /*0260*/  @!P0 LEA R3, R19, UR4, 0x2 ;  /* 0x0000000413038c11 */ /* 0x000fc8000f8e10ff */
[----:B------:R-:W-:-:S04]  /*0270*/  @!P0 LOP3.LUT P1, RZ, R3, 0xf, RZ, 0xc0, !PT ;  /* 0x0000000f03ff8812 */ /* 0x000fc8000782c0ff */
[----:B------:R-:W-:-:S04]  /*0280*/  @!P0 SEL R3, RZ, 0x1, P1 ;  /* 0x00000001ff038807 */ /* 0x000fc80000800000 */
[----:B------:R-:W-:-:S07]  /*0290*/  @!P0 PRMT R0, R3, 0x7610, R0 ;  /* 0x0000761003008816 */ /* 0x000fce0000000000 */
.L_x_705:
[----:B------:R-:W-:Y:S05]  /*02a0*/  @P2 EXIT ;  /* 0x000000000000294d */ /* 0x000fea0003800000 */
[----:B------:R-:W0:Y:S01]  /*02b0*/  LDC R15, c[0x0][RZ] ;  /* 0x00000000ff0f7b82 */ /* 0x000e220000000800 */
[----:B------:R-:W-:Y:S01]  /*02c0*/  PRMT R0, R0, 0x9910, RZ ;  /* 0x0000991000007816 */ /* 0x000fe200000000ff */
[----:B------:R-:W-:Y:S01]  /*02d0*/  BSSY B0, `(.L_x_706) ;  /* 0x0000153000007945 */ /* 0x000fe20003800000 */
[----:B------:R-:W-:Y:S01]  /*02e0*/  ULDC UR17, c[0x0][0xe34] ;  /* 0x00038d0000117ab9 */ /* 0x000fe20000000800 */
[----:B------:R-:W-:Y:S01]  /*02f0*/  ULDC UR16, c[0x0][0xe30] ;  /* 0x00038c0000107ab9 */ /* 0x000fe20000000800 */
[----:B------:R-:W-:Y:S01]  /*0300*/  ISETP.NE.AND P0, PT, R0, RZ, PT ;  /* 0x000000ff0000720c */ /* 0x000fe20003f05270 */
[----:B------:R-:W-:Y:S01]  /*0310*/  IMAD.MOV.U32 R0, RZ, RZ, R2 ;  /* 0x000000ffff007224 */ /* 0x000fe200078e0002 */
[----:B------:R-:W-:Y:S01]  /*0320*/  ULDC.64 UR18, c[0x0][0xe18] ;  /* 0x0003860000127ab9 */ /* 0x000fe20000000a00 */
[----:B------:R-:W-:Y:S01]  /*0330*/  ULDC.64 UR20, c[0x0][0xe20] ;  /* 0x0003880000147ab9 */ /* 0x000fe20000000a00 */
[----:B------:R-:W-:-:S09]  /*0340*/  ULDC.64 UR22, c[0x0][0xe28] ;  /* 0x00038a0000167ab9 */ /* 0x000fd20000000a00 */
.L_x_712:
[----:B-1----:R-:W-:Y:S02]  /*0350*/  IADD3 R21, P1, R19, R0, RZ ;  /* 0x0000000013157210 */ /* 0x002fe40007f3e0ff */
[----:B------:R-:W-:Y:S02]  /*0360*/  SHF.R.S32.HI R16, RZ, 0x1f, R0 ;  /* 0x0000001fff107819 */ /* 0x000fe40000011400 */
[----:B--2---:R-:W-:Y:S02]  /*0370*/  SHF.L.U32 R4, R21, 0x1, RZ ;  /* 0x0000000115047819 */ /* 0x004fe400000006ff */
[----:B------:R-:W-:Y:S02]  /*0380*/  LEA.HI.X.SX32 R16, R19, R16, 0x1, P1 ;  /* 0x0000001013107211 */ /* 0x000fe400008f0eff */
[----:B------:R-:W-:Y:S02]  /*0390*/  IADD3 R10, P1, R4, UR6, RZ ;  /* 0x00000006040a7c10 */ /* 0x000fe4000ff3e0ff */
[----:B------:R-:W-:-:S02]  /*03a0*/  SHF.L.U64.HI R5, R21, 0x1, R16 ;  /* 0x0000000115057819 */ /* 0x000fc40000010210 */
[C---:B------:R-:W-:Y:S02]  /*03b0*/  IADD3 R8, P2, R4.reuse, UR8, RZ ;  /* 0x0000000804087c10 */ /* 0x040fe4000ff5e0ff */
[C---:B------:R-:W-:Y:S02]  /*03c0*/  IADD3.X R11, R5.reuse, UR7, RZ, P1, !PT ;  /* 0x00000007050b7c10 */ /* 0x040fe40008ffe4ff */
[C---:B------:R-:W-:Y:S02]  /*03d0*/  IADD3 R2, P1, R4.reuse, UR10, RZ ;  /* 0x0000000a04027c10 */ /* 0x040fe4000ff3e0ff */
[C---:B------:R-:W-:Y:S01]  /*03e0*/  IADD3.X R9, R5.reuse, UR9, RZ, P2, !PT ;  /* 0x0000000905097c10 */ /* 0x040fe200097fe4ff */
        /* <DEDUP_REMOVED lines=8> */
[--C-:B--2---:R-:W-:Y:S02]  /*0470*/  @P0 SHF.R.U32.HI R32, RZ, 0x10, R27.reuse ;  /* 0x00000010ff200819 */ /* 0x104fe4000001161b */
[----:B------:R-:W-:Y:S02]  /*0480*/  @P0 SHF.R.U64 R25, R26, 0x10, R27 ;  /* 0x000000101a190819 */ /* 0x000fe4000000121b */
[----:B------:R-:W-:-:S02]  /*0490*/  @P0 PRMT R20, R27, 0x7610, R20 ;  /* 0x000076101b140816 */ /* 0x000fc40000000014 */
[----:B------:R-:W-:Y:S02]  /*04a0*/  @P0 PRMT R18, R26, 0x7610, R18 ;  /* 0x000076101a120816 */ /* 0x000fe40000000012 */
[--C-:B---3--:R-:W-:Y:S02]  /*04b0*/  @P0 SHF.R.U64 R24, R22, 0x10, R23.reuse ;  /* 0x0000001016180819 */ /* 0x108fe40000001217 */
[----:B------:R-:W-:Y:S02]  /*04c0*/  @P0 SHF.R.U32.HI R26, RZ, 0x10, R23 ;  /* 0x00000010ff1a0819 */ /* 0x000fe40000011617 */
[C---:B----4-:R-:W-:Y:S02]  /*04d0*/  @P0 SHF.R.U64 R31, R6.reuse, 0x10, R7 ;  /* 0x00000010061f0819 */ /* 0x050fe40000001207 */
[----:B------:R-:W-:Y:S02]  /*04e0*/  @P0 PRMT R27, R6, 0x7610, R27 ;  /* 0x00007610061b0816 */ /* 0x000fe4000000001b */
[----:B------:R-:W-:-:S02]  /*04f0*/  @P0 SHF.R.U64 R28, R12, 0x10, R13 ;  /* 0x000000100c1c0819 */ /* 0x000fc4000000120d */
[----:B------:R-:W-:Y:S02]  /*0500*/  @P0 SHF.R.U32.HI R29, RZ, 0x10, R13 ;  /* 0x00000010ff1d0819 */ /* 0x000fe4000001160d */
[----:B------:R-:W-:Y:S02]  /*0510*/  @P0 SHF.R.U32.HI R30, RZ, 0x10, R7 ;  /* 0x00000010ff1e0819 */ /* 0x000fe40000011607 */
        /* <DEDUP_REMOVED lines=41> */
.L_x_707:
[----:B-----5:R-:W-:-:S04]  /*07b0*/  IMAD.U32 R27, R27, 0x10000, RZ ;  /* 0x000100001b1b7824 */ /* 0x020fc800078e00ff */
[----:B-1----:R-:W-:Y:S01]  /*07c0*/  FMUL.FTZ R4, R14, R27 ;  /* 0x0000001b0e047220 */ /* 0x002fe20000410000 */
[----:B------:R-:W-:Y:S06]  /*07d0*/  @!P5 BRA `(.L_x_708) ;  /* 0x00000004009cd947 */ /* 0x000fec0003800000 */
[----:B------:R-:W1:Y:S01]  /*07e0*/  MUFU.RCP R5, UR21 ;  /* 0x0000001500057d08 */ /* 0x000e620008001000 */
[----:B------:R-:W-:Y:S01]  /*07f0*/  FMUL.FTZ R27, R4, R4 ;  /* 0x00000004041b7220 */ /* 0x000fe20000410000 */
[----:B------:R-:W-:Y:S01]  /*0800*/  IMAD.U32 R12, R12, 0x10000, RZ ;  /* 0x000100000c0c7824 */ /* 0x000fe200078e00ff */
[----:B------:R-:W-:Y:S01]  /*0810*/  SHF.L.U32 R23, R23, 0x10, RZ ;  /* 0x0000001017177819 */ /* 0x000fe200000006ff */
[----:B------:R-:W-:Y:S02]  /*0820*/  IMAD.U32 R35, R7, 0x10000, RZ ;  /* 0x0001000007237824 */ /* 0x000fe400078e00ff */
[----:B------:R-:W-:Y:S01]  /*0830*/  FFMA.FTZ R27, R27, -UR19, R27 ;  /* 0x800000131b1b7c23 */ /* 0x000fe2000801001b */
[----:B------:R-:W-:Y:S01]  /*0840*/  IMAD.U32 R28, R28, 0x10000, RZ ;  /* 0x000100001c1c7824 */ /* 0x000fe200078e00ff */
[----:B------:R-:W-:Y:S01]  /*0850*/  SHF.L.U32 R20, R20, 0x10, RZ ;  /* 0x0000001014147819 */ /* 0x000fe200000006ff */
[----:B------:R-:W-:Y:S02]  /*0860*/  IMAD.U32 R22, R22, 0x10000, RZ ;  /* 0x0001000016167824 */ /* 0x000fe400078e00ff */
[----:B------:R-:W-:Y:S01]  /*0870*/  FFMA.FTZ R12, R12, UR19, R27 ;  /* 0x000000130c0c7c23 */ /* 0x000fe2000801001b */
[----:B------:R-:W-:Y:S01]  /*0880*/  SHF.L.U32 R27, R31, 0x10, RZ ;  /* 0x000000101f1b7819 */ /* 0x000fe200000006ff */
[----:B------:R-:W-:-:S02]  /*0890*/  IMAD.U32 R24, R24, 0x10000, RZ ;  /* 0x0001000018187824 */ /* 0x000fc400078e00ff */
[----:B------:R-:W-:Y:S02]  /*08a0*/  IMAD.U32 R18, R18, 0x10000, RZ ;  /* 0x0001000012127824 */ /* 0x000fe400078e00ff */
[----:B------:R-:W-:Y:S01]  /*08b0*/  FMUL.FTZ R27, R14, R27 ;  /* 0x0000001b0e1b7220 */ /* 0x000fe20000410000 */
[----:B------:R-:W-:Y:S02]  /*08c0*/  IMAD.U32 R25, R25, 0x10000, RZ ;  /* 0x0001000019197824 */ /* 0x000fe400078e00ff */
[----:B-1----:R-:W-:Y:S01]  /*08d0*/  FMUL.FTZ R31, R12, R5 ;  /* 0x000000050c1f7220 */ /* 0x002fe20000410000 */
[----:B------:R-:W-:Y:S02]  /*08e0*/  IMAD.U32 R6, R6, 0x10000, RZ ;  /* 0x0001000006067824 */ /* 0x000fe400078e00ff */
[C---:B------:R-:W-:Y:S01]  /*08f0*/  FMUL.FTZ R7, R27.reuse, R27 ;  /* 0x0000001b1b077220 */ /* 0x040fe20000410000 */
[----:B------:R-:W-:Y:S02]  /*0900*/  FFMA.FTZ R27, R27, -UR18, R27 ;  /* 0x800000121b1b7c23 */ /* 0x000fe4000801001b */
[----:B------:R-:W1:Y:S01]  /*0910*/  MUFU.SQRT R31, R31 ;  /* 0x0000001f001f7308 */ /* 0x000e620000002000 */
[----:B------:R-:W-:Y:S01]  /*0920*/  FFMA.FTZ R33, R7, -UR19, R7 ;  /* 0x8000001307217c23 */ /* 0x000fe20008010007 */
[----:B------:R-:W-:Y:S01]  /*0930*/  FMUL.FTZ R7, R14, R35 ;  /* 0x000000230e077220 */ /* 0x000fe20000410000 */
[----:B------:R-:W-:Y:S01]  /*0940*/  FFMA.FTZ R35, R4, -UR18, R4 ;  /* 0x8000001204237c23 */ /* 0x000fe20008010004 */
[----:B------:R-:W-:Y:S01]  /*0950*/  SHF.L.U32 R4, R29, 0x10, RZ ;  /* 0x000000101d047819 */ /* 0x000fe200000006ff */
[----:B------:R-:W-:Y:S01]  /*0960*/  FFMA.FTZ R28, R28, UR19, R33 ;  /* 0x000000131c1c7c23 */ /* 0x000fe20008010021 */
[----:B------:R-:W-:Y:S01]  /*0970*/  SHF.L.U32 R33, R13, 0x10, RZ ;  /* 0x000000100d217819 */ /* 0x000fe200000006ff */
[----:B------:R-:W-:Y:S01]  /*0980*/  FMUL.FTZ R32, R7, R7 ;  /* 0x0000000707207220 */ /* 0x000fe20000410000 */
[----:B------:R-:W-:-:S02]  /*0990*/  FFMA.FTZ R29, R22, UR18, R35 ;  /* 0x00000012161d7c23 */ /* 0x000fc40008010023 */
[----:B------:R-:W2:Y:S01]  /*09a0*/  MUFU.RCP R22, UR20 ;  /* 0x0000001400167d08 */ /* 0x000ea20008001000 */
[----:B------:R-:W-:Y:S02]  /*09b0*/  FFMA.FTZ R32, R32, -UR19, R32 ;  /* 0x8000001320207c23 */ /* 0x000fe40008010020 */
[----:B------:R-:W-:Y:S02]  /*09c0*/  F2FP.BF16.F32.PACK_AB R12, R12, R29 ;  /* 0x0000001d0c0c723e */ /* 0x000fe400000010ff */
[----:B------:R-:W-:Y:S01]  /*09d0*/  FFMA.FTZ R32, R33, UR19, R32 ;  /* 0x0000001321207c23 */ /* 0x000fe20008010020 */
[----:B------:R-:W-:Y:S01]  /*09e0*/  FMUL.FTZ R33, R28, R5 ;  /* 0x000000051c217220 */ /* 0x000fe20000410000 */
[----:B-1----:R-:W-:Y:S01]  /*09f0*/  FADD.FTZ R13, R31, UR22 ;  /* 0x000000161f0d7e21 */ /* 0x002fe20008010000 */
[----:B------:R-:W-:-:S04]  /*0a00*/  IMAD.U32 R31, R30, 0x10000, RZ ;  /* 0x000100001e1f7824 */ /* 0x000fc800078e00ff */
[----:B------:R-:W-:Y:S01]  /*0a10*/  FMUL.FTZ R30, R14, R31 ;  /* 0x0000001f0e1e7220 */ /* 0x000fe20000410000 */
[----:B------:R-:W-:Y:S01]  /*0a20*/  FMUL.FTZ R31, R32, R5 ;  /* 0x00000005201f7220 */ /* 0x000fe20000410000 */
[----:B------:R-:W1:Y:S02]  /*0a30*/  MUFU.SQRT R33, R33 ;  /* 0x0000002100217308 */ /* 0x000e640000002000 */
[----:B------:R-:W-:-:S04]  /*0a40*/  FMUL.FTZ R34, R30, R30 ;  /* 0x0000001e1e227220 */ /* 0x000fc80000410000 */
[----:B------:R-:W-:Y:S01]  /*0a50*/  FFMA.FTZ R37, R34, -UR19, R34 ;  /* 0x8000001322257c23 */ /* 0x000fe20008010022 */
[----:B------:R-:W-:Y:S01]  /*0a60*/  FFMA.FTZ R34, R7, -UR18, R7 ;  /* 0x8000001207227c23 */ /* 0x000fe20008010007 */
[----:B------:R-:W3:Y:S02]  /*0a70*/  MUFU.SQRT R31, R31 ;  /* 0x0000001f001f7308 */ /* 0x000ee40000002000 */
[----:B------:R-:W-:Y:S01]  /*0a80*/  FFMA.FTZ R4, R4, UR19, R37 ;  /* 0x0000001304047c23 */ /* 0x000fe20008010025 */
[----:B------:R-:W-:Y:S01]  /*0a90*/  FFMA.FTZ R7, R23, UR18, R34 ;  /* 0x0000001217077c23 */ /* 0x000fe20008010022 */
[----:B--2---:R-:W-:Y:S02]  /*0aa0*/  FMUL.FTZ R34, R29, R22 ;  /* 0x000000161d227220 */ /* 0x004fe40000410000 */
[----:B------:R-:W-:Y:S01]  /*0ab0*/  FMUL.FTZ R35, R4, R5 ;  /* 0x0000000504237220 */ /* 0x000fe20000410000 */
[----:B------:R-:W-:Y:S01]  /*0ac0*/  FFMA.FTZ R5, R24, UR18, R27 ;  /* 0x0000001218057c23 */ /* 0x000fe2000801001b */
[----:B------:R-:W2:Y:S01]  /*0ad0*/  MUFU.RCP R13, R13 ;  /* 0x0000000d000d7308 */ /* 0x000ea20000001000 */
[----:B-1----:R-:W-:-:S07]  /*0ae0*/  FADD.FTZ R24, R33, UR22 ;  /* 0x0000001621187e21 */ /* 0x002fce0008010000 */
[----:B------:R-:W1:Y:S01]  /*0af0*/  MUFU.SQRT R27, R35 ;  /* 0x00000023001b7308 */ /* 0x000e620000002000 */
[----:B---3--:R-:W-:-:S07]  /*0b00*/  FADD.FTZ R23, R31, UR22 ;  /* 0x000000161f177e21 */ /* 0x008fce0008010000 */
[----:B------:R-:W3:Y:S01]  /*0b10*/  MUFU.RCP R24, R24 ;  /* 0x0000001800187308 */ /* 0x000ee20000001000 */
[----:B--2---:R-:W-:Y:S01]  /*0b20*/  FMUL.FTZ R31, R34, R13 ;  /* 0x0000000d221f7220 */ /* 0x004fe20000410000 */
[----:B------:R-:W-:Y:S01]  /*0b30*/  SHF.L.U32 R13, R26, 0x10, RZ ;  /* 0x000000101a0d7819 */ /* 0x000fe200000006ff */
[----:B------:R-:W-:Y:S02]  /*0b40*/  FFMA.FTZ R34, R30, -UR18, R30 ;  /* 0x800000121e227c23 */ /* 0x000fe4000801001e */
[----:B------:R-:W-:Y:S02]  /*0b50*/  FFMA.FTZ R31, R18, UR17, R31 ;  /* 0x00000011121f7c23 */ /* 0x000fe4000801001f */
[----:B------:R-:W-:Y:S01]  /*0b60*/  FFMA.FTZ R13, R13, UR18, R34 ;  /* 0x000000120d0d7c23 */ /* 0x000fe20008010022 */
[----:B------:R-:W2:Y:S01]  /*0b70*/  MUFU.RCP R23, R23 ;  /* 0x0000001700177308 */ /* 0x000ea20000001000 */
[----:B-1----:R-:W-:Y:S01]  /*0b80*/  FADD.FTZ R33, R27, UR22 ;  /* 0x000000161b217e21 */ /* 0x002fe20008010000 */
[-C--:B------:R-:W-:Y:S01]  /*0b90*/  FMUL.FTZ R27, R5, R22.reuse ;  /* 0x00000016051b7220 */ /* 0x080fe20000410000 */
[----:B------:R-:W-:Y:S01]  /*0ba0*/  FMUL.FTZ R34, R7, R22 ;  /* 0x0000001607227220 */ /* 0x000fe20000410000 */
[----:B------:R-:W-:Y:S01]  /*0bb0*/  FMUL.FTZ R31, R31, UR23 ;  /* 0x000000171f1f7c20 */ /* 0x000fe20008410000 */
[----:B------:R-:W-:-:S03]  /*0bc0*/  F2FP.BF16.F32.PACK_AB R7, R32, R7 ;  /* 0x000000072007723e */ /* 0x000fc600000010ff */
[----:B------:R-:W1:Y:S01]  /*0bd0*/  MUFU.RCP R26, R33 ;  /* 0x00000021001a7308 */ /* 0x000e620000001000 */
[----:B---3--:R-:W-:Y:S01]  /*0be0*/  FMUL.FTZ R30, R27, R24 ;  /* 0x000000181b1e7220 */ /* 0x008fe20000410000 */
[----:B------:R-:W-:-:S03]  /*0bf0*/  FMUL.FTZ R27, R13, R22 ;  /* 0x000000160d1b7220 */ /* 0x000fc60000410000 */
        /* <DEDUP_REMOVED lines=9> */
[----:B---3--:R-:W-:Y:S02]  /*0c90*/  SHF.L.U32 R23, R24, 0x10, RZ ;  /* 0x0000001018177819 */ /* 0x008fe400000006ff */
[----:B------:R-:W1:Y:S01]  /*0ca0*/  F2F.BF16.F32 R26, R26 ;  /* 0x0000001a001a7304 */ /* 0x000e620000202000 */
[----:B------:R-:W-:Y:S02]  /*0cb0*/  FMUL.FTZ R31, R27, UR23 ;  /* 0x000000171b1f7c20 */ /* 0x000fe40008410000 */
[--C-:B------:R-:W-:Y:S01]  /*0cc0*/  FADD.FTZ R18, R18, -R23.reuse ;  /* 0x8000001712127221 */ /* 0x100fe20000010000 */
[----:B------:R-:W-:Y:S01]  /*0cd0*/  PRMT R23, R12, 0x7632, R23 ;  /* 0x000076320c177816 */ /* 0x000fe20000000017 */
[----:B--2---:R-:W-:-:S03]  /*0ce0*/  IMAD.U32 R22, R30, 0x10000, RZ ;  /* 0x000100001e167824 */ /* 0x004fc600078e00ff */
[----:B------:R-:W2:Y:S01]  /*0cf0*/  F2F.BF16.F32 R31, R31 ;  /* 0x0000001f001f7304 */ /* 0x000ea20000202000 */
[----:B------:R-:W-:Y:S01]  /*0d00*/  F2FP.BF16.F32.PACK_AB R18, R5, R18 ;  /* 0x000000120512723e */ /* 0x000fe200000010ff */
[----:B------:R-:W-:Y:S01]  /*0d10*/  FADD.FTZ R33, R25, -R22 ;  /* 0x8000001619217221 */ /* 0x000fe20000010000 */
[----:B------:R-:W-:Y:S02]  /*0d20*/  PRMT R25, R12, 0x7610, R25 ;  /* 0x000076100c197816 */ /* 0x000fe40000000019 */
[----:B------:R-:W-:Y:S02]  /*0d30*/  PRMT R29, R18, 0x7610, R29 ;  /* 0x00007610121d7816 */ /* 0x000fe4000000001d */
[----:B-1----:R-:W-:Y:S02]  /*0d40*/  SHF.L.U32 R27, R26, 0x10, RZ ;  /* 0x000000101a1b7819 */ /* 0x002fe400000006ff */
[----:B------:R-:W-:Y:S02]  /*0d50*/  F2FP.BF16.F32.PACK_AB R28, R33, R28 ;  /* 0x0000001c211c723e */ /* 0x000fe400000010ff */
[----:B------:R-:W-:Y:S01]  /*0d60*/  PRMT R33, R18, 0x7632, R33 ;  /* 0x0000763212217816 */ /* 0x000fe20000000021 */
[--C-:B------:R-:W-:Y:S01]  /*0d70*/  FADD.FTZ R20, R20, -R27.reuse ;  /* 0x8000001b14147221 */ /* 0x100fe20000010000 */
[----:B------:R-:W-:Y:S01]  /*0d80*/  PRMT R27, R7, 0x7610, R27 ;  /* 0x00007610071b7816 */ /* 0x000fe2000000001b */
[----:B--2---:R-:W-:Y:S01]  /*0d90*/  IMAD.U32 R35, R31, 0x10000, RZ ;  /* 0x000100001f237824 */ /* 0x004fe200078e00ff */
[----:B------:R-:W-:-:S02]  /*0da0*/  PRMT R31, R7, 0x7632, R31 ;  /* 0x00007632071f7816 */ /* 0x000fc4000000001f */
[----:B------:R-:W-:Y:S01]  /*0db0*/  F2FP.BF16.F32.PACK_AB R20, R13, R20 ;  /* 0x000000140d14723e */ /* 0x000fe200000010ff */
[----:B------:R-:W-:Y:S01]  /*0dc0*/  FADD.FTZ R35, R6, -R35 ;  /* 0x8000002306237221 */ /* 0x000fe20000010000 */
[----:B------:R-:W-:Y:S02]  /*0dd0*/  PRMT R37, R28, 0x7632, R37 ;  /* 0x000076321c257816 */ /* 0x000fe40000000025 */
[C---:B------:R-:W-:Y:S02]  /*0de0*/  PRMT R22, R20.reuse, 0x7632, R22 ;  /* 0x0000763214167816 */ /* 0x040fe40000000016 */
[----:B------:R-:W-:Y:S02]  /*0df0*/  F2FP.BF16.F32.PACK_AB R4, R35, R4 ;  /* 0x000000042304723e */ /* 0x000fe400000010ff */
[----:B------:R-:W-:Y:S02]  /*0e00*/  PRMT R24, R20, 0x7610, R24 ;  /* 0x0000761014187816 */ /* 0x000fe40000000018 */
[----:B------:R-:W-:-:S02]  /*0e10*/  PRMT R35, R28, 0x7610, R35 ;  /* 0x000076101c237816 */ /* 0x000fc40000000023 */
[C---:B------:R-:W-:Y:S02]  /*0e20*/  PRMT R20, R4.reuse, 0x7632, R20 ;  /* 0x0000763204147816 */ /* 0x040fe40000000014 */
[----:B------:R-:W-:Y:S01]  /*0e30*/  PRMT R18, R4, 0x7610, R18 ;  /* 0x0000761004127816 */ /* 0x000fe20000000012 */
[----:B------:R-:W-:Y:S06]  /*0e40*/  BRA `(.L_x_709) ;  /* 0x0000000400987947 */ /* 0x000fec0003800000 */
.L_x_708:
        /* <DEDUP_REMOVED lines=12> */
[----:B------:R-:W-:Y:S01]  /*0f10*/  SHF.L.U32 R35, R28, 0x10, RZ ;  /* 0x000000101c237819 */ /* 0x000fe200000006ff */
[----:B------:R-:W-:Y:S01]  /*0f20*/  FMUL.FTZ R32, R4, R4 ;  /* 0x0000000404207220 */ /* 0x000fe20000410000 */
[----:B------:R-:W1:Y:S01]  /*0f30*/  MUFU.RCP R31, UR21 ;  /* 0x00000015001f7d08 */ /* 0x000e620008001000 */
[----:B------:R-:W-:Y:S01]  /*0f40*/  FFMA.FTZ R12, R27, -UR19, R27 ;  /* 0x800000131b0c7c23 */ /* 0x000fe2000801001b */
[----:B------:R-:W-:-:S02]  /*0f50*/  IMAD.U32 R27, R6, 0x10000, RZ ;  /* 0x00010000061b7824 */ /* 0x000fc400078e00ff */
[----:B------:R-:W-:Y:S01]  /*0f60*/  FFMA.FTZ R32, R32, -UR19, R32 ;  /* 0x8000001320207c23 */ /* 0x000fe20008010020 */
[----:B------:R-:W-:Y:S01]  /*0f70*/  FMUL.FTZ R28, R7, R7 ;  /* 0x00000007071c7220 */ /* 0x000fe20000410000 */
[----:B------:R-:W-:Y:S01]  /*0f80*/  FFMA.FTZ R12, R33, UR19, R12 ;  /* 0x00000013210c7c23 */ /* 0x000fe2000801000c */
[----:B------:R-:W-:Y:S01]  /*0f90*/  SHF.L.U32 R33, R13, 0x10, RZ ;  /* 0x000000100d217819 */ /* 0x000fe200000006ff */
[----:B------:R-:W-:Y:S01]  /*0fa0*/  FFMA.FTZ R6, R35, UR19, R32 ;  /* 0x0000001323067c23 */ /* 0x000fe20008010020 */
[----:B------:R-:W-:Y:S02]  /*0fb0*/  IMAD.U32 R32, R30, 0x10000, RZ ;  /* 0x000100001e207824 */ /* 0x000fe400078e00ff */
[----:B------:R-:W-:Y:S01]  /*0fc0*/  FMUL.FTZ R13, R27, UR17 ;  /* 0x000000111b0d7c20 */ /* 0x000fe20008410000 */
[----:B------:R-:W-:Y:S01]  /*0fd0*/  FFMA.FTZ R30, R28, -UR19, R28 ;  /* 0x800000131c1e7c23 */ /* 0x000fe2000801001c */
[----:B------:R-:W-:Y:S01]  /*0fe0*/  SHF.L.U32 R24, R24, 0x10, RZ ;  /* 0x0000001018187819 */ /* 0x000fe200000006ff */
[----:B------:R-:W-:Y:S01]  /*0ff0*/  FFMA.FTZ R35, R4, -UR18, R4 ;  /* 0x8000001204237c23 */ /* 0x000fe20008010004 */
[----:B------:R-:W-:Y:S01]  /*1000*/  FFMA.FTZ R28, R14, R32, R13 ;  /* 0x000000200e1c7223 */ /* 0x000fe2000001000d */
[----:B------:R-:W-:Y:S01]  /*1010*/  SHF.L.U32 R32, R29, 0x10, RZ ;  /* 0x000000101d207819 */ /* 0x000fe200000006ff */
[----:B------:R-:W-:Y:S01]  /*1020*/  FFMA.FTZ R30, R33, UR19, R30 ;  /* 0x00000013211e7c23 */ /* 0x000fe2000801001e */
[----:B------:R-:W-:-:S02]  /*1030*/  IMAD.U32 R22, R22, 0x10000, RZ ;  /* 0x0001000016167824 */ /* 0x000fc400078e00ff */
[----:B------:R-:W-:Y:S01]  /*1040*/  FMUL.FTZ R13, R28, R28 ;  /* 0x0000001c1c0d7220 */ /* 0x000fe20000410000 */
[-C--:B-1----:R-:W-:Y:S01]  /*1050*/  FMUL.FTZ R33, R12, R31.reuse ;  /* 0x0000001f0c217220 */ /* 0x082fe20000410000 */
[-C--:B------:R-:W-:Y:S01]  /*1060*/  FMUL.FTZ R34, R6, R31.reuse ;  /* 0x0000001f06227220 */ /* 0x080fe20000410000 */
[-C--:B------:R-:W-:Y:S01]  /*1070*/  FMUL.FTZ R29, R30, R31.reuse ;  /* 0x0000001f1e1d7220 */ /* 0x080fe20000410000 */
[----:B------:R-:W-:Y:S01]  /*1080*/  FFMA.FTZ R13, R13, -UR19, R13 ;  /* 0x800000130d0d7c23 */ /* 0x000fe2000801000d */
[----:B------:R-:W-:Y:S01]  /*1090*/  FFMA.FTZ R35, R24, UR18, R35 ;  /* 0x0000001218237c23 */ /* 0x000fe20008010023 */
[----:B------:R-:W-:Y:S01]  /*10a0*/  IMAD.U32 R24, R23, 0x10000, RZ ;  /* 0x0001000017187824 */ /* 0x000fe200078e00ff */
[----:B------:R-:W1:Y:S01]  /*10b0*/  MUFU.SQRT R33, R33 ;  /* 0x0000002100217308 */ /* 0x000e620000002000 */
[----:B------:R-:W-:Y:S01]  /*10c0*/  FFMA.FTZ R13, R32, UR19, R13 ;  /* 0x00000013200d7c23 */ /* 0x000fe2000801000d */
[----:B------:R-:W-:Y:S01]  /*10d0*/  FFMA.FTZ R7, R7, -UR18, R7 ;  /* 0x8000001207077c23 */ /* 0x000fe20008010007 */
[----:B------:R-:W-:Y:S01]  /*10e0*/  SHF.L.U32 R26, R26, 0x10, RZ ;  /* 0x000000101a1a7819 */ /* 0x000fe200000006ff */
[----:B------:R-:W-:Y:S01]  /*10f0*/  FFMA.FTZ R37, R28, -UR18, R28 ;  /* 0x800000121c257c23 */ /* 0x000fe2000801001c */
[----:B------:R-:W-:Y:S01]  /*1100*/  FMUL.FTZ R32, R13, R31 ;  /* 0x0000001f0d207220 */ /* 0x000fe20000410000 */
[----:B------:R-:W-:-:S02]  /*1110*/  FFMA.FTZ R7, R24, UR18, R7 ;  /* 0x0000001218077c23 */ /* 0x000fc40008010007 */
[----:B------:R-:W2:Y:S01]  /*1120*/  MUFU.SQRT R34, R34 ;  /* 0x0000002200227308 */ /* 0x000ea20000002000 */
[----:B------:R-:W-:-:S07]  /*1130*/  FFMA.FTZ R37, R26, UR18, R37 ;  /* 0x000000121a257c23 */ /* 0x000fce0008010025 */
[----:B------:R-:W3:Y:S01]  /*1140*/  MUFU.SQRT R29, R29 ;  /* 0x0000001d001d7308 */ /* 0x000ee20000002000 */
[----:B-1----:R-:W-:Y:S01]  /*1150*/  FADD.FTZ R31, R33, UR22 ;  /* 0x00000016211f7e21 */ /* 0x002fe20008010000 */
[----:B------:R-:W-:-:S04]  /*1160*/  FFMA.FTZ R33, R18, -UR18, R18 ;  /* 0x8000001212217c23 */ /* 0x000fc80008010012 */
[----:B------:R-:W-:Y:S02]  /*1170*/  FFMA.FTZ R33, R22, UR18, R33 ;  /* 0x0000001216217c23 */ /* 0x000fe40008010021 */
[----:B------:R-:W1:Y:S01]  /*1180*/  MUFU.SQRT R32, R32 ;  /* 0x0000002000207308 */ /* 0x000e620000002000 */
[----:B--2---:R-:W-:Y:S02]  /*1190*/  FADD.FTZ R4, R34, UR22 ;  /* 0x0000001622047e21 */ /* 0x004fe40008010000 */
[----:B------:R-:W-:-:S05]  /*11a0*/  F2FP.BF16.F32.PACK_AB R12, R12, R33 ;  /* 0x000000210c0c723e */ /* 0x000fca00000010ff */
[----:B------:R-:W2:Y:S01]  /*11b0*/  MUFU.RCP R18, UR20 ;  /* 0x0000001400127d08 */ /* 0x000ea20008001000 */
[----:B---3--:R-:W-:-:S07]  /*11c0*/  FADD.FTZ R22, R29, UR22 ;  /* 0x000000161d167e21 */ /* 0x008fce0008010000 */
[----:B------:R-:W3:Y:S01]  /*11d0*/  MUFU.RCP R31, R31 ;  /* 0x0000001f001f7308 */ /* 0x000ee20000001000 */
[----:B-1----:R-:W-:-:S07]  /*11e0*/  FADD.FTZ R23, R32, UR22 ;  /* 0x0000001620177e21 */ /* 0x002fce0008010000 */
[----:B------:R-:W1:Y:S01]  /*11f0*/  MUFU.RCP R4, R4 ;  /* 0x0000000400047308 */ /* 0x000e620000001000 */
[-C--:B--2---:R-:W-:Y:S01]  /*1200*/  FMUL.FTZ R24, R33, R18.reuse ;  /* 0x0000001221187220 */ /* 0x084fe20000410000 */
[----:B------:R-:W-:-:S06]  /*1210*/  FMUL.FTZ R29, R35, R18 ;  /* 0x00000012231d7220 */ /* 0x000fcc0000410000 */
[----:B------:R-:W2:Y:S01]  /*1220*/  MUFU.RCP R22, R22 ;  /* 0x0000001600167308 */ /* 0x000ea20000001000 */
[----:B---3--:R-:W-:Y:S01]  /*1230*/  FMUL.FTZ R24, R24, R31 ;  /* 0x0000001f18187220 */ /* 0x008fe20000410000 */
[-C--:B------:R-:W-:Y:S01]  /*1240*/  FMUL.FTZ R31, R7, R18.reuse ;  /* 0x00000012071f7220 */ /* 0x080fe20000410000 */
[----:B------:R-:W-:Y:S01]  /*1250*/  FMUL.FTZ R18, R37, R18 ;  /* 0x0000001225127220 */ /* 0x000fe20000410000 */
[----:B------:R-:W-:Y:S01]  /*1260*/  F2FP.BF16.F32.PACK_AB R7, R30, R7 ;  /* 0x000000071e07723e */ /* 0x000fe200000010ff */
[----:B------:R-:W-:-:S03]  /*1270*/  FMUL.FTZ R24, R24, UR23 ;  /* 0x0000001718187c20 */ /* 0x000fc60008410000 */
[----:B------:R-:W3:Y:S01]  /*1280*/  MUFU.RCP R23, R23 ;  /* 0x0000001700177308 */ /* 0x000ee20000001000 */
[----:B-1----:R-:W-:-:S04]  /*1290*/  FMUL.FTZ R29, R29, R4 ;  /* 0x000000041d1d7220 */ /* 0x002fc80000410000 */
[----:B------:R-:W-:-:S03]  /*12a0*/  FMUL.FTZ R29, R29, UR23 ;  /* 0x000000171d1d7c20 */ /* 0x000fc60008410000 */
[----:B------:R-:W1:Y:S01]  /*12b0*/  F2F.BF16.F32 R4, R24 ;  /* 0x0000001800047304 */ /* 0x000e620000202000 */
[----:B--2---:R-:W-:Y:S01]  /*12c0*/  FMUL.FTZ R22, R31, R22 ;  /* 0x000000161f167220 */ /* 0x004fe20000410000 */
[----:B------:R-:W-:-:S03]  /*12d0*/  PRMT R31, R7, 0x7632, R31 ;  /* 0x00007632071f7816 */ /* 0x000fc6000000001f */
[----:B------:R-:W-:-:S03]  /*12e0*/  FMUL.FTZ R22, R22, UR23 ;  /* 0x0000001716167c20 */ /* 0x000fc60008410000 */
[----:B------:R-:W2:Y:S01]  /*12f0*/  F2F.BF16.F32 R29, R29 ;  /* 0x0000001d001d7304 */ /* 0x000ea20000202000 */
[----:B---3--:R-:W-:-:S04]  /*1300*/  FMUL.FTZ R18, R18, R23 ;  /* 0x0000001712127220 */ /* 0x008fc80000410000 */
[----:B------:R-:W-:Y:S01]  /*1310*/  FMUL.FTZ R26, R18, UR23 ;  /* 0x00000017121a7c20 */ /* 0x000fe20008410000 */
[----:B-1----:R-:W-:Y:S02]  /*1320*/  IMAD.U32 R4, R4, 0x10000, RZ ;  /* 0x0001000004047824 */ /* 0x002fe400078e00ff */
[----:B------:R-:W1:Y:S02]  /*1330*/  F2F.BF16.F32 R22, R22 ;  /* 0x0000001600167304 */ /* 0x000e640000202000 */
[----:B------:R-:W-:Y:S01]  /*1340*/  FADD.FTZ R4, R5, -R4 ;  /* 0x8000000405047221 */ /* 0x000fe20000010000 */
[----:B--2---:R-:W-:-:S05]  /*1350*/  SHF.L.U32 R18, R29, 0x10, RZ ;  /* 0x000000101d127819 */ /* 0x004fca00000006ff */
[----:B------:R-:W2:Y:S01]  /*1360*/  F2F.BF16.F32 R26, R26 ;  /* 0x0000001a001a7304 */ /* 0x000ea20000202000 */
[----:B------:R-:W-:Y:S01]  /*1370*/  F2FP.BF16.F32.PACK_AB R4, R35, R4 ;  /* 0x000000042304723e */ /* 0x000fe200000010ff */
[----:B------:R-:W-:Y:S01]  /*1380*/  FADD.FTZ R5, R25, -R18 ;  /* 0x8000001219057221 */ /* 0x000fe20000010000 */
[----:B------:R-:W-:Y:S01]  /*1390*/  PRMT R25, R12, 0x7610, R25 ;  /* 0x000076100c197816 */ /* 0x000fe20000000019 */
[----:B-1----:R-:W-:Y:S01]  /*13a0*/  IMAD.U32 R23, R22, 0x10000, RZ ;  /* 0x0001000016177824 */ /* 0x002fe200078e00ff */
[----:B------:R-:W-:Y:S02]  /*13b0*/  PRMT R33, R4, 0x7632, R33 ;  /* 0x0000763204217816 */ /* 0x000fe40000000021 */
[----:B------:R-:W-:Y:S01]  /*13c0*/  F2FP.BF16.F32.PACK_AB R5, R5, R6 ;  /* 0x000000060505723e */ /* 0x000fe200000010ff */
[--C-:B------:R-:W-:Y:S01]  /*13d0*/  FADD.FTZ R20, R20, -R23.reuse ;  /* 0x8000001714147221 */ /* 0x100fe20000010000 */
[----:B------:R-:W-:Y:S02]  /*13e0*/  PRMT R23, R12, 0x7632, R23 ;  /* 0x000076320c177816 */ /* 0x000fe40000000017 */
[----:B------:R-:W-:-:S02]  /*13f0*/  PRMT R29, R4, 0x7610, R29 ;  /* 0x00007610041d7816 */ /* 0x000fc4000000001d */
[----:B--2---:R-:W-:Y:S02]  /*1400*/  SHF.L.U32 R24, R26, 0x10, RZ ;  /* 0x000000101a187819 */ /* 0x004fe400000006ff */
[----:B------:R-:W-:Y:S02]  /*1410*/  F2FP.BF16.F32.PACK_AB R20, R37, R20 ;  /* 0x000000142514723e */ /* 0x000fe400000010ff */
[----:B------:R-:W-:Y:S01]  /*1420*/  PRMT R37, R5, 0x7632, R37 ;  /* 0x0000763205257816 */ /* 0x000fe20000000025 */
[----:B------:R-:W-:Y:S01]  /*1430*/  FADD.FTZ R24, R27, -R24 ;  /* 0x800000181b187221 */ /* 0x000fe20000010000 */
[----:B------:R-:W-:Y:S02]  /*1440*/  PRMT R22, R20, 0x7632, R22 ;  /* 0x0000763214167816 */ /* 0x000fe40000000016 */
[----:B------:R-:W-:Y:S02]  /*1450*/  PRMT R27, R7, 0x7610, R27 ;  /* 0x00007610071b7816 */ /* 0x000fe4000000001b */
[----:B------:R-:W-:-:S02]  /*1460*/  F2FP.BF16.F32.PACK_AB R13, R24, R13 ;  /* 0x0000000d180d723e */ /* 0x000fc400000010ff */
[----:B------:R-:W-:Y:S02]  /*1470*/  PRMT R24, R20, 0x7610, R24 ;  /* 0x0000761014187816 */ /* 0x000fe40000000018 */
[----:B------:R-:W-:Y:S02]  /*1480*/  PRMT R35, R5, 0x7610, R35 ;  /* 0x0000761005237816 */ /* 0x000fe40000000023 */
[C---:B------:R-:W-:Y:S02]  /*1490*/  PRMT R20, R13.reuse, 0x7632, R20 ;  /* 0x000076320d147816 */ /* 0x040fe40000000014 */
[----:B------:R-:W-:-:S07]  /*14a0*/  PRMT R18, R13, 0x7610, R18 ;  /* 0x000076100d127816 */ /* 0x000fce0000000012 */
.L_x_709:
[----:B------:R-:W-:Y:S01]  /*14b0*/  LEA R12, P1, R21, UR4, 0x2 ;  /* 0x00000004150c7c11 */ /* 0x000fe2000f8210ff */
[----:B------:R-:W-:Y:S01]  /*14c0*/  IMAD.U32 R4, R29, 0x10000, RZ ;  /* 0x000100001d047824 */ /* 0x000fe200078e00ff */
[----:B------:R-:W-:Y:S01]  /*14d0*/  SHF.L.U32 R5, R37, 0x10, RZ ;  /* 0x0000001025057819 */ /* 0x000fe200000006ff */
[----:B------:R-:W-:Y:S01]  /*14e0*/  IMAD.U32 R6, R24, 0x10000, RZ ;  /* 0x0001000018067824 */ /* 0x000fe200078e00ff */
[----:B------:R-:W-:Y:S02]  /*14f0*/  LEA.HI.X R13, R21, UR5, R16, 0x2, P1 ;  /* 0x00000005150d7c11 */ /* 0x000fe400088f1410 */
[----:B------:R-:W-:Y:S01]  /*1500*/  SHF.L.U32 R7, R20, 0x10, RZ ;  /* 0x0000001014077819 */ /* 0x000fe200000006ff */
[----:B------:R-:W-:Y:S06]  /*1510*/  @!P0 BRA `(.L_x_710) ;  /* 0x0000000000508947 */ /* 0x000fec0003800000 */
[----:B------:R-:W-:Y:S02]  /*1520*/  LOP3.LUT R21, R37, 0xffff, RZ, 0xc0, !PT ;  /* 0x0000ffff25157812 */ /* 0x000fe400078ec0ff */
[----:B------:R-:W-:Y:S02]  /*1530*/  LOP3.LUT R26, R33, 0xffff, RZ, 0xc0, !PT ;  /* 0x0000ffff211a7812 */ /* 0x000fe400078ec0ff */
[----:B------:R-:W-:Y:S02]  /*1540*/  LOP3.LUT R30, R35, 0xffff, RZ, 0xc0, !PT ;  /* 0x0000ffff231e7812 */ /* 0x000fe400078ec0ff */
[----:B------:R-:W-:Y:S01]  /*1550*/  PRMT R37, R24, 0x5410, R20 ;  /* 0x0000541018257816 */ /* 0x000fe20000000014 */
[----:B------:R-:W-:Y:S01]  /*1560*/  IMAD.WIDE.U32 R20, R21, 0x10000, RZ ;  /* 0x0001000015147825 */ /* 0x000fe200078e00ff */
[----:B------:R-:W-:Y:S02]  /*1570*/  PRMT R35, R27, 0x5410, R22 ;  /* 0x000054101b237816 */ /* 0x000fe40000000016 */
[----:B------:R-:W-:Y:S01]  /*1580*/  PRMT R33, R31, 0x5410, R18 ;  /* 0x000054101f217816 */ /* 0x000fe20000000012 */
[----:B------:R-:W-:Y:S01]  /*1590*/  IMAD.WIDE.U32 R26, R26, 0x10000, RZ ;  /* 0x000100001a1a7825 */ /* 0x000fe200078e00ff */
[----:B------:R-:W-:-:S02]  /*15a0*/  LOP3.LUT R21, R37, R21, RZ, 0xfc, !PT ;  /* 0x0000001525157212 */ /* 0x000fc400078efcff */
[----:B------:R-:W-:Y:S01]  /*15b0*/  LOP3.LUT R20, R20, 0xffff, R29, 0xf8, !PT ;  /* 0x0000ffff14147812 */ /* 0x000fe200078ef81d */
[----:B------:R-:W-:Y:S01]  /*15c0*/  IMAD.WIDE.U32 R30, R30, 0x10000, RZ ;  /* 0x000100001e1e7825 */ /* 0x000fe200078e00ff */
[----:B------:R-:W-:Y:S02]  /*15d0*/  LOP3.LUT R27, R35, R27, RZ, 0xfc, !PT ;  /* 0x0000001b231b7212 */ /* 0x000fe400078efcff */
[----:B------:R-:W-:Y:S01]  /*15e0*/  LOP3.LUT R26, R26, 0xffff, R25, 0xf8, !PT ;  /* 0x0000ffff1a1a7812 */ /* 0x000fe200078ef819 */
[----:B------:R1:W-:Y:S01]  /*15f0*/  STG.E.64 desc[UR14][R10.64], R20 ;  /* 0x000000140a007986 */ /* 0x0003e2000c101b0e */
[----:B------:R-:W-:Y:S02]  /*1600*/  LOP3.LUT R25, R33, R31, RZ, 0xfc, !PT ;  /* 0x0000001f21197212 */ /* 0x000fe400078efcff */
[----:B------:R-:W-:Y:S01]  /*1610*/  LOP3.LUT R24, R30, 0xffff, R23, 0xf8, !PT ;  /* 0x0000ffff1e187812 */ /* 0x000fe200078ef817 */
[----:B------:R1:W-:Y:S04]  /*1620*/  STG.E.64 desc[UR14][R8.64], R26 ;  /* 0x0000001a08007986 */ /* 0x0003e8000c101b0e */
[----:B------:R1:W-:Y:S04]  /*1630*/  STG.E.64 desc[UR14][R2.64], R24 ;  /* 0x0000001802007986 */ /* 0x0003e8000c101b0e */
[----:B------:R1:W-:Y:S01]  /*1640*/  STG.E.128 desc[UR14][R12.64], R4 ;  /* 0x000000040c007986 */ /* 0x0003e2000c101d0e */
[----:B------:R-:W-:Y:S05]  /*1650*/  BRA `(.L_x_711) ;  /* 0x00000000005c7947 */ /* 0x000fea0003800000 */
.L_x_710:
        /* <DEDUP_REMOVED lines=10> */
[----:B------:R2:W-:Y:S04]  /*1700*/  @!P1 STG.E desc[UR14][R12.64], R4 ;  /* 0x000000040c009986 */ /* 0x0005e8000c10190e */
        /* <DEDUP_REMOVED lines=11> */
[----:B------:R2:W-:Y:S02]  /*17c0*/  @!P4 STG.E desc[UR14][R12.64+0xc], R7 ;  /* 0x00000c070c00c986 */ /* 0x0005e4000c10190e */
.L_x_711:
[----:B0-----:R-:W-:-:S04]  /*17d0*/  LEA R0, R15, R0, 0x2 ;  /* 0x000000000f007211 */ /* 0x001fc800078e10ff */
[----:B------:R-:W-:-:S13]  /*17e0*/  ISETP.GE.AND P1, PT, R0, R17, PT ;  /* 0x000000110000720c */ /* 0x000fda0003f26270 */
[----:B------:R-:W-:Y:S05]  /*17f0*/  @!P1 BRA `(.L_x_712) ;  /* 0xffffffe800d49947 */ /* 0x000fea000383ffff */
[----:B------:R-:W-:Y:S05]  /*1800*/  BSYNC B0 ;  /* 0x0000000000007941 */ /* 0x000fea0003800000 */
.L_x_706:
[----:B------:R-:W-:Y:S05]  /*1810*/  EXIT ;  /* 0x000000000000794d */ /* 0x000fea0003800000 */
.L_x_713:
        /* <DEDUP_REMOVED lines=14> */
.L_x_986:


//--------------------- .text._Z25multi_tensor_apply_kernelI18TensorListMetadataILi5EE15DistAdamFunctorIN3c108BFloat16ENS3_4HalfES4_EJPfffffff10adamMode_tfEEvlPViT_T0_DpT1_ --------------------------
	.section	.text._Z25multi_tensor_apply_kernelI18TensorListMetadataILi5EE15DistAdamFunctorIN3c108BFloat16ENS3_4HalfES4_EJPfffffff10adamMode_tfEEvlPViT_T0_DpT1_,"ax",@progbits
	.align	128
        .global         _Z25multi_tensor_apply_kernelI18TensorListMetadataILi5EE15DistAdamFunctorIN3c108BFloat16ENS3_4HalfES4_EJPfffffff10adamMode_tfEEvlPViT_T0_DpT1_
        .type           _Z25multi_tensor_apply_kernelI18TensorListMetadataILi5EE15DistAdamFunctorIN3c108BFloat16ENS3_4HalfES4_EJPfffffff10adamMode_tfEEvlPViT_T0_DpT1_,@function
        .size           _Z25multi_tensor_apply_kernelI18TensorListMetadataILi5EE15DistAdamFunctorIN3c108BFloat16ENS3_4HalfES4_EJPfffffff10adamMode_tfEEvlPViT_T0_DpT1_,(.L_x_987 - _Z25multi_tensor_apply_kernelI18TensorListMetadataILi5EE15DistAdamFunctorIN3c108BFloat16ENS3_4HalfES4_EJPfffffff10adamMode_tfEEvlPViT_T0_DpT1_)
        .other          _Z25multi_tensor_apply_kernelI18TensorListMetadataILi5EE15DistAdamFunctorIN3c108BFloat16ENS3_4HalfES4_EJPfffffff10adamMode_tfEEvlPViT_T0_DpT1_,@"STO_CUDA_ENTRY STV_DEFAULT"
_Z25multi_tensor_apply_kernelI18TensorListMetadataILi5EE15DistAdamFunctorIN3c108BFloat16ENS3_4HalfES4_EJPfffffff10adamMode_tfEEvlPViT_T0_DpT1_:
.text._Z25multi_tensor_apply_kernelI18TensorListMetadataILi5EE15DistAdamFunctorIN3c108BFloat16ENS3_4HalfES4_EJPfffffff10adamMode_tfEEvlPViT_T0_DpT1_:
        /* <DEDUP_REMOVED lines=42> */
.L_x_714:
        /* <DEDUP_REMOVED lines=10> */
.L_x_721:
        /* <DEDUP_REMOVED lines=76> */
.L_x_716:
[----:B-1---5:R-:W-:-:S05]  /*0800*/  HADD2.F32 R2, -RZ, R31.H0_H0 ;  /* 0x2000001fff027230 */ /* 0x022fca0000004100 */
[----:B------:R-:W-:Y:S01]  /*0810*/  FMUL.FTZ R2, R13, R2 ;  /* 0x000000020d027220 */ /* 0x000fe20000410000 */
[----:B------:R-:W-:Y:S06]  /*0820*/  @!P5 BRA `(.L_x_717) ;  /* 0x00000004009cd947 */ /* 0x000fec0003800000 */
[----:B------:R-:W1:Y:S01]  /*0830*/  MUFU.RCP R3, UR21 ;  /* 0x0000001500037d08 */ /* 0x000e620008001000 */
[C---:B------:R-:W-:Y:S01]  /*0840*/  FMUL.FTZ R31, R2.reuse, R2 ;  /* 0x00000002021f7220 */ /* 0x040fe20000410000 */
[----:B------:R-:W-:Y:S02]  /*0850*/  HADD2.F32 R30, -RZ, R30.H0_H0 ;  /* 0x2000001eff1e7230 */ /* 0x000fe40000004100 */
[----:B------:R-:W-:Y:S01]  /*0860*/  FFMA.FTZ R2, R2, -UR18, R2 ;  /* 0x8000001202027c23 */ /* 0x000fe20008010002 */
[----:B------:R-:W-:Y:S02]  /*0870*/  IMAD.U32 R32, R27, 0x10000, RZ ;  /* 0x000100001b207824 */ /* 0x000fe400078e00ff */
[----:B------:R-:W-:Y:S01]  /*0880*/  FFMA.FTZ R31, R31, -UR19, R31 ;  /* 0x800000131f1f7c23 */ /* 0x000fe2000801001f */
[----:B------:R-:W-:Y:S02]  /*0890*/  HADD2.F32 R34, -RZ, R28.H0_H0 ;  /* 0x2000001cff227230 */ /* 0x000fe40000004100 */
[----:B------:R-:W-:Y:S01]  /*08a0*/  FMUL.FTZ R27, R13, R30 ;  /* 0x0000001e0d1b7220 */ /* 0x000fe20000410000 */
[----:B------:R-:W-:Y:S01]  /*08b0*/  SHF.L.U32 R30, R29, 0x10, RZ ;  /* 0x000000101d1e7819 */ /* 0x000fe200000006ff */
[----:B------:R-:W-:Y:S01]  /*08c0*/  FFMA.FTZ R32, R32, UR19, R31 ;  /* 0x0000001320207c23 */ /* 0x000fe2000801001f */
[----:B------:R-:W-:-:S02]  /*08d0*/  HADD2.F32 R36, -RZ, R11.H0_H0 ;  /* 0x2000000bff247230 */ /* 0x000fc40000004100 */
[C---:B------:R-:W-:Y:S01]  /*08e0*/  FMUL.FTZ R28, R27.reuse, R27 ;  /* 0x0000001b1b1c7220 */ /* 0x040fe20000410000 */
[----:B------:R-:W-:Y:S01]  /*08f0*/  IMAD.U32 R20, R20, 0x10000, RZ ;  /* 0x0001000014147824 */ /* 0x000fe200078e00ff */
[----:B------:R-:W-:Y:S01]  /*0900*/  SHF.L.U32 R10, R10, 0x10, RZ ;  /* 0x000000100a0a7819 */ /* 0x000fe200000006ff */
[----:B------:R-:W-:Y:S01]  /*0910*/  FFMA.FTZ R27, R27, -UR18, R27 ;  /* 0x800000121b1b7c23 */ /* 0x000fe2000801001b */
[----:B------:R-:W-:Y:S01]  /*0920*/  FFMA.FTZ R29, R28, -UR19, R28 ;  /* 0x800000131c1d7c23 */ /* 0x000fe2000801001c */
[C---:B------:R-:W-:Y:S01]  /*0930*/  FMUL.FTZ R28, R13.reuse, R34 ;  /* 0x000000220d1c7220 */ /* 0x040fe20000410000 */
[----:B-1----:R-:W-:Y:S01]  /*0940*/  FMUL.FTZ R31, R32, R3 ;  /* 0x00000003201f7220 */ /* 0x002fe20000410000 */
[----:B------:R-:W-:Y:S01]  /*0950*/  FMUL.FTZ R11, R13, R36 ;  /* 0x000000240d0b7220 */ /* 0x000fe20000410000 */
[----:B------:R-:W-:Y:S01]  /*0960*/  FFMA.FTZ R30, R30, UR19, R29 ;  /* 0x000000131e1e7c23 */ /* 0x000fe2000801001d */
[----:B------:R-:W-:Y:S01]  /*0970*/  FMUL.FTZ R29, R28, R28 ;  /* 0x0000001c1c1d7220 */ /* 0x000fe20000410000 */
[----:B------:R-:W-:-:S02]  /*0980*/  IMAD.U32 R34, R21, 0x10000, RZ ;  /* 0x0001000015227824 */ /* 0x000fc400078e00ff */
[----:B------:R-:W-:Y:S01]  /*0990*/  FMUL.FTZ R35, R11, R11 ;  /* 0x0000000b0b237220 */ /* 0x000fe20000410000 */
[----:B------:R-:W1:Y:S01]  /*09a0*/  MUFU.SQRT R31, R31 ;  /* 0x0000001f001f7308 */ /* 0x000e620000002000 */
[----:B------:R-:W-:Y:S01]  /*09b0*/  FFMA.FTZ R29, R29, -UR19, R29 ;  /* 0x800000131d1d7c23 */ /* 0x000fe2000801001d */
[----:B------:R-:W-:Y:S01]  /*09c0*/  SHF.L.U32 R12, R12, 0x10, RZ ;  /* 0x000000100c0c7819 */ /* 0x000fe200000006ff */
[----:B------:R-:W-:Y:S01]  /*09d0*/  FFMA.FTZ R35, R35, -UR19, R35 ;  /* 0x8000001323237c23 */ /* 0x000fe20008010023 */
[----:B------:R-:W-:Y:S02]  /*09e0*/  IMAD.U32 R23, R23, 0x10000, RZ ;  /* 0x0001000017177824 */ /* 0x000fe400078e00ff */
[----:B------:R-:W-:Y:S01]  /*09f0*/  FFMA.FTZ R34, R34, UR19, R29 ;  /* 0x0000001322227c23 */ /* 0x000fe2000801001d */
[----:B------:R-:W-:Y:S01]  /*0a00*/  SHF.L.U32 R29, R22, 0x10, RZ ;  /* 0x00000010161d7819 */ /* 0x000fe200000006ff */
[----:B------:R-:W-:Y:S01]  /*0a10*/  FFMA.FTZ R28, R28, -UR18, R28 ;  /* 0x800000121c1c7c23 */ /* 0x000fe2000801001c */
[----:B------:R-:W-:-:S02]  /*0a20*/  IMAD.U32 R24, R24, 0x10000, RZ ;  /* 0x0001000018187824 */ /* 0x000fc400078e00ff */
[-C--:B------:R-:W-:Y:S01]  /*0a30*/  FMUL.FTZ R33, R34, R3.reuse ;  /* 0x0000000322217220 */ /* 0x080fe20000410000 */
[----:B------:R-:W-:Y:S01]  /*0a40*/  FFMA.FTZ R11, R11, -UR18, R11 ;  /* 0x800000120b0b7c23 */ /* 0x000fe2000801000b */
[----:B------:R-:W-:Y:S01]  /*0a50*/  FFMA.FTZ R29, R29, UR18, R2 ;  /* 0x000000121d1d7c23 */ /* 0x000fe20008010002 */
[----:B------:R-:W-:Y:S01]  /*0a60*/  FFMA.FTZ R2, R20, UR19, R35 ;  /* 0x0000001314027c23 */ /* 0x000fe20008010023 */
[----:B------:R-:W2:Y:S01]  /*0a70*/  MUFU.SQRT R22, R33 ;  /* 0x0000002100167308 */ /* 0x000ea20000002000 */
[----:B------:R-:W-:Y:S01]  /*0a80*/  FFMA.FTZ R23, R23, UR18, R28 ;  /* 0x0000001217177c23 */ /* 0x000fe2000801001c */
[----:B------:R-:W-:Y:S01]  /*0a90*/  FFMA.FTZ R11, R24, UR18, R11 ;  /* 0x00000012180b7c23 */ /* 0x000fe2000801000b */
[-C--:B------:R-:W-:Y:S01]  /*0aa0*/  FMUL.FTZ R35, R2, R3.reuse ;  /* 0x0000000302237220 */ /* 0x080fe20000410000 */
[----:B-1----:R-:W-:Y:S01]  /*0ab0*/  FADD.FTZ R21, R31, UR22 ;  /* 0x000000161f157e21 */ /* 0x002fe20008010000 */
[----:B------:R-:W-:Y:S01]  /*0ac0*/  FMUL.FTZ R31, R30, R3 ;  /* 0x000000031e1f7220 */ /* 0x000fe20000410000 */
[----:B------:R-:W-:Y:S01]  /*0ad0*/  FFMA.FTZ R3, R10, UR18, R27 ;  /* 0x000000120a037c23 */ /* 0x000fe2000801001b */
[----:B------:R-:W-:Y:S01]  /*0ae0*/  SHF.L.U32 R26, R26, 0x10, RZ ;  /* 0x000000101a1a7819 */ /* 0x000fe200000006ff */
[----:B------:R-:W1:Y:S01]  /*0af0*/  MUFU.RCP R20, UR20 ;  /* 0x0000001400147d08 */ /* 0x000e620008001000 */
[----:B------:R-:W-:Y:S01]  /*0b00*/  SHF.L.U32 R25, R25, 0x10, RZ ;  /* 0x0000001019197819 */ /* 0x000fe200000006ff */
[----:B------:R-:W-:Y:S01]  /*0b10*/  IMAD.U32 R0, R0, 0x10000, RZ ;  /* 0x0001000000007824 */ /* 0x000fe200078e00ff */
[----:B------:R-:W-:-:S05]  /*0b20*/  F2FP.BF16.F32.PACK_AB R34, R34, R23 ;  /* 0x000000172222723e */ /* 0x000fca00000010ff */
[----:B------:R-:W3:Y:S01]  /*0b30*/  MUFU.RCP R21, R21 ;  /* 0x0000001500157308 */ /* 0x000ee20000001000 */
[----:B--2---:R-:W-:-:S07]  /*0b40*/  FADD.FTZ R10, R22, UR22 ;  /* 0x00000016160a7e21 */ /* 0x004fce0008010000 */
[----:B------:R-:W2:Y:S01]  /*0b50*/  MUFU.SQRT R31, R31 ;  /* 0x0000001f001f7308 */ /* 0x000ea20000002000 */
[-C--:B-1----:R-:W-:Y:S01]  /*0b60*/  FMUL.FTZ R22, R29, R20.reuse ;  /* 0x000000141d167220 */ /* 0x082fe20000410000 */
[----:B------:R-:W-:Y:S01]  /*0b70*/  FMUL.FTZ R28, R3, R20 ;  /* 0x00000014031c7220 */ /* 0x000fe20000410000 */
[----:B------:R-:W-:-:S05]  /*0b80*/  F2FP.BF16.F32.PACK_AB R29, R32, R29 ;  /* 0x0000001d201d723e */ /* 0x000fca00000010ff */
[----:B------:R-:W1:Y:S01]  /*0b90*/  MUFU.SQRT R33, R35 ;  /* 0x0000002300217308 */ /* 0x000e620000002000 */
[----:B---3--:R-:W-:-:S04]  /*0ba0*/  FMUL.FTZ R21, R22, R21 ;  /* 0x0000001516157220 */ /* 0x008fc80000410000 */
[----:B------:R-:W-:-:S03]  /*0bb0*/  FFMA.FTZ R22, R12, UR17, R21 ;  /* 0x000000110c167c23 */ /* 0x000fc60008010015 */
[----:B------:R-:W3:Y:S01]  /*0bc0*/  MUFU.RCP R10, R10 ;  /* 0x0000000a000a7308 */ /* 0x000ee20000001000 */
[----:B--2---:R-:W-:Y:S01]  /*0bd0*/  FADD.FTZ R27, R31, UR22 ;  /* 0x000000161f1b7e21 */ /* 0x004fe20008010000 */
[-C--:B------:R-:W-:Y:S01]  /*0be0*/  FMUL.FTZ R31, R23, R20.reuse ;  /* 0x00000014171f7220 */ /* 0x080fe20000410000 */
[----:B------:R-:W-:Y:S01]  /*0bf0*/  FMUL.FTZ R20, R11, R20 ;  /* 0x000000140b147220 */ /* 0x000fe20000410000 */
[----:B------:R-:W-:Y:S01]  /*0c00*/  FMUL.FTZ R22, R22, UR23 ;  /* 0x0000001716167c20 */ /* 0x000fe20008410000 */
[----:B------:R-:W-:-:S03]  /*0c10*/  PRMT R23, R29, 0x7610, R23 ;  /* 0x000076101d177816 */ /* 0x000fc60000000017 */
[----:B------:R-:W2:Y:S01]  /*0c20*/  MUFU.RCP R27, R27 ;  /* 0x0000001b001b7308 */ /* 0x000ea20000001000 */
[----:B-1----:R-:W-:-:S07]  /*0c30*/  FADD.FTZ R33, R33, UR22 ;  /* 0x0000001621217e21 */ /* 0x002fce0008010000 */
        /* <DEDUP_REMOVED lines=16> */
[----:B------:R-:W-:Y:S01]  /*0d40*/  PRMT R29, R34, 0x7610, R29 ;  /* 0x00007610221d7816 */ /* 0x000fe2000000001d */
[----:B--2---:R-:W-:Y:S02]  /*0d50*/  IMAD.U32 R33, R10, 0x10000, RZ ;  /* 0x000100000a217824 */ /* 0x004fe400078e00ff */
[----:B------:R-:W2:Y:S01]  /*0d60*/  F2F.BF16.F32 R20, R20 ;  /* 0x0000001400147304 */ /* 0x000ea20000202000 */
[----:B------:R-:W-:Y:S01]  /*0d70*/  F2FP.BF16.F32.PACK_AB R12, R3, R12 ;  /* 0x0000000c030c723e */ /* 0x000fe200000010ff */
[----:B------:R-:W-:-:S03]  /*0d80*/  FADD.FTZ R0, R0, -R33 ;  /* 0x8000002100007221 */ /* 0x000fc60000010000 */
[----:B------:R-:W-:Y:S02]  /*0d90*/  PRMT R33, R12, 0x7632, R33 ;  /* 0x000076320c217816 */ /* 0x000fe40000000021 */
[----:B-1----:R-:W-:Y:S02]  /*0da0*/  SHF.L.U32 R31, R27, 0x10, RZ ;  /* 0x000000101b1f7819 */ /* 0x002fe400000006ff */
[----:B------:R-:W-:Y:S02]  /*0db0*/  F2FP.BF16.F32.PACK_AB R0, R11, R0 ;  /* 0x000000000b00723e */ /* 0x000fe400000010ff */
[----:B------:R-:W-:Y:S01]  /*0dc0*/  PRMT R27, R34, 0x7632, R27 ;  /* 0x00007632221b7816 */ /* 0x000fe2000000001b */
[----:B------:R-:W-:Y:S01]  /*0dd0*/  FADD.FTZ R31, R26, -R31 ;  /* 0x8000001f1a1f7221 */ /* 0x000fe20000010000 */
[----:B--2---:R-:W-:-:S04]  /*0de0*/  SHF.L.U32 R22, R20, 0x10, RZ ;  /* 0x0000001014167819 */ /* 0x004fc800000006ff */
[----:B------:R-:W-:Y:S01]  /*0df0*/  F2FP.BF16.F32.PACK_AB R30, R31, R30 ;  /* 0x0000001e1f1e723e */ /* 0x000fe200000010ff */
[----:B------:R-:W-:Y:S01]  /*0e00*/  FADD.FTZ R35, R25, -R22 ;  /* 0x8000001619237221 */ /* 0x000fe20000010000 */
[----:B------:R-:W-:Y:S02]  /*0e10*/  PRMT R25, R12, 0x7610, R25 ;  /* 0x000076100c197816 */ /* 0x000fe40000000019 */
[C---:B------:R-:W-:Y:S02]  /*0e20*/  PRMT R12, R0.reuse, 0x7632, R12 ;  /* 0x00007632000c7816 */ /* 0x040fe4000000000c */
[----:B------:R-:W-:Y:S02]  /*0e30*/  F2FP.BF16.F32.PACK_AB R2, R35, R2 ;  /* 0x000000022302723e */ /* 0x000fe400000010ff */
[----:B------:R-:W-:Y:S02]  /*0e40*/  PRMT R35, R0, 0x7610, R35 ;  /* 0x0000761000237816 */ /* 0x000fe40000000023 */
[----:B------:R-:W-:-:S02]  /*0e50*/  PRMT R31, R30, 0x7632, R31 ;  /* 0x000076321e1f7816 */ /* 0x000fc4000000001f */
[----:B------:R-:W-:Y:S02]  /*0e60*/  PRMT R11, R30, 0x7610, R11 ;  /* 0x000076101e0b7816 */ /* 0x000fe4000000000b */
[C---:B------:R-:W-:Y:S02]  /*0e70*/  PRMT R37, R2.reuse, 0x7632, R37 ;  /* 0x0000763202257816 */ /* 0x040fe40000000025 */
[----:B------:R-:W-:Y:S01]  /*0e80*/  PRMT R0, R2, 0x7610, R0 ;  /* 0x0000761002007816 */ /* 0x000fe20000000000 */
[----:B------:R-:W-:Y:S06]  /*0e90*/  BRA `(.L_x_718) ;  /* 0x0000000400947947 */ /* 0x000fec0003800000 */
.L_x_717:
[----:B------:R-:W-:Y:S01]  /*0ea0*/  IMAD.U32 R26, R26, 0x10000, RZ ;  /* 0x000100001a1a7824 */ /* 0x000fe200078e00ff */
[----:B------:R-:W-:Y:S01]  /*0eb0*/  SHF.L.U32 R0, R0, 0x10, RZ ;  /* 0x0000001000007819 */ /* 0x000fe200000006ff */
[----:B------:R-:W-:Y:S01]  /*0ec0*/  IMAD.U32 R3, R12, 0x10000, RZ ;  /* 0x000100000c037824 */ /* 0x000fe200078e00ff */
[----:B------:R-:W1:Y:S01]  /*0ed0*/  MUFU.RCP R32, UR21 ;  /* 0x0000001500207d08 */ /* 0x000e620008001000 */
[----:B------:R-:W-:Y:S02]  /*0ee0*/  HADD2.F32 R31, -RZ, R30.H0_H0 ;  /* 0x2000001eff1f7230 */ /* 0x000fe40000004100 */
[----:B------:R-:W-:Y:S01]  /*0ef0*/  FMUL.FTZ R12, R26, UR17 ;  /* 0x000000111a0c7c20 */ /* 0x000fe20008410000 */
[----:B------:R-:W-:Y:S02]  /*0f00*/  HADD2.F32 R33, -RZ, R28.H0_H0 ;  /* 0x2000001cff217230 */ /* 0x000fe40000004100 */
[----:B------:R-:W-:Y:S01]  /*0f10*/  FMUL.FTZ R30, R0, UR17 ;  /* 0x00000011001e7c20 */ /* 0x000fe20008410000 */
[----:B------:R-:W-:Y:S01]  /*0f20*/  FFMA.FTZ R28, R3, UR17, R2 ;  /* 0x00000011031c7c23 */ /* 0x000fe20008010002 */
[----:B------:R-:W-:Y:S01]  /*0f30*/  FFMA.FTZ R2, R13, R31, R12 ;  /* 0x0000001f0d027223 */ /* 0x000fe2000001000c */
[----:B------:R-:W-:Y:S01]  /*0f40*/  SHF.L.U32 R34, R27, 0x10, RZ ;  /* 0x000000101b227819 */ /* 0x000fe200000006ff */
        /* <DEDUP_REMOVED lines=10> */
[----:B------:R-:W2:Y:S01]  /*0ff0*/  MUFU.RCP R22, UR20 ;  /* 0x0000001400167d08 */ /* 0x000ea20008001000 */
[----:B------:R-:W-:Y:S01]  /*1000*/  FFMA.FTZ R25, R30, UR19, R31 ;  /* 0x000000131e197c23 */ /* 0x000fe2000801001f */
[----:B------:R-:W-:Y:S01]  /*1010*/  FMUL.FTZ R30, R12, R12 ;  /* 0x0000000c0c1e7220 */ /* 0x000fe20000410000 */
[----:B------:R-:W-:Y:S02]  /*1020*/  IMAD.U32 R31, R21, 0x10000, RZ ;  /* 0x00010000151f7824 */ /* 0x000fe400078e00ff */
[----:B------:R-:W-:Y:S01]  /*1030*/  FMUL.FTZ R34, R29, UR17 ;  /* 0x000000111d227c20 */ /* 0x000fe20008410000 */
[----:B------:R-:W-:-:S02]  /*1040*/  HADD2.F32 R21, -RZ, R11.H0_H0 ;  /* 0x2000000bff157230 */ /* 0x000fc40000004100 */
[----:B------:R-:W-:Y:S01]  /*1050*/  FFMA.FTZ R30, R30, -UR19, R30 ;  /* 0x800000131e1e7c23 */ /* 0x000fe2000801001e */
[-C--:B-1----:R-:W-:Y:S01]  /*1060*/  FMUL.FTZ R33, R25, R32.reuse ;  /* 0x0000002019217220 */ /* 0x082fe20000410000 */
[----:B------:R-:W-:Y:S01]  /*1070*/  FFMA.FTZ R28, R28, -UR18, R28 ;  /* 0x800000121c1c7c23 */ /* 0x000fe2000801001c */
[----:B------:R-:W-:Y:S01]  /*1080*/  SHF.L.U32 R37, R10, 0x10, RZ ;  /* 0x000000100a257819 */ /* 0x000fe200000006ff */
[----:B------:R-:W-:Y:S01]  /*1090*/  FFMA.FTZ R21, R13, R21, R34 ;  /* 0x000000150d157223 */ /* 0x000fe20000010022 */
[----:B------:R-:W-:Y:S01]  /*10a0*/  FFMA.FTZ R30, R31, UR19, R30 ;  /* 0x000000131f1e7c23 */ /* 0x000fe2000801001e */
[----:B------:R-:W-:Y:S01]  /*10b0*/  FMUL.FTZ R31, R27, R32 ;  /* 0x000000201b1f7220 */ /* 0x000fe20000410000 */
[----:B------:R-:W1:Y:S01]  /*10c0*/  MUFU.SQRT R33, R33 ;  /* 0x0000002100217308 */ /* 0x000e620000002000 */
[----:B------:R-:W-:Y:S01]  /*10d0*/  FMUL.FTZ R11, R21, R21 ;  /* 0x00000015150b7220 */ /* 0x000fe20000410000 */
[----:B------:R-:W-:Y:S01]  /*10e0*/  FFMA.FTZ R28, R35, UR18, R28 ;  /* 0x00000012231c7c23 */ /* 0x000fe2000801001c */
[----:B------:R-:W-:-:S02]  /*10f0*/  IMAD.U32 R36, R23, 0x10000, RZ ;  /* 0x0001000017247824 */ /* 0x000fc400078e00ff */
[----:B------:R-:W-:Y:S01]  /*1100*/  FFMA.FTZ R23, R12, -UR18, R12 ;  /* 0x800000120c177c23 */ /* 0x000fe2000801000c */
[----:B------:R-:W-:Y:S01]  /*1110*/  FFMA.FTZ R11, R11, -UR19, R11 ;  /* 0x800000130b0b7c23 */ /* 0x000fe2000801000b */
[----:B------:R-:W-:Y:S01]  /*1120*/  FFMA.FTZ R2, R2, -UR18, R2 ;  /* 0x8000001202027c23 */ /* 0x000fe20008010002 */
[----:B--2---:R-:W-:Y:S01]  /*1130*/  FMUL.FTZ R12, R28, R22 ;  /* 0x000000161c0c7220 */ /* 0x004fe20000410000 */
[----:B------:R-:W2:Y:S01]  /*1140*/  MUFU.SQRT R31, R31 ;  /* 0x0000001f001f7308 */ /* 0x000ea20000002000 */
[----:B------:R-:W-:Y:S01]  /*1150*/  FFMA.FTZ R11, R20, UR19, R11 ;  /* 0x00000013140b7c23 */ /* 0x000fe2000801000b */
[-C--:B------:R-:W-:Y:S01]  /*1160*/  FMUL.FTZ R20, R30, R32.reuse ;  /* 0x000000201e147220 */ /* 0x080fe20000410000 */
[----:B------:R-:W-:Y:S01]  /*1170*/  FFMA.FTZ R23, R36, UR18, R23 ;  /* 0x0000001224177c23 */ /* 0x000fe20008010017 */
[----:B------:R-:W-:Y:S01]  /*1180*/  SHF.L.U32 R24, R24, 0x10, RZ ;  /* 0x0000001018187819 */ /* 0x000fe200000006ff */
[----:B------:R-:W-:Y:S01]  /*1190*/  FMUL.FTZ R32, R11, R32 ;  /* 0x000000200b207220 */ /* 0x000fe20000410000 */
[----:B------:R-:W-:-:S02]  /*11a0*/  F2FP.BF16.F32.PACK_AB R27, R27, R28 ;  /* 0x0000001c1b1b723e */ /* 0x000fc400000010ff */
[----:B------:R-:W3:Y:S01]  /*11b0*/  MUFU.SQRT R20, R20 ;  /* 0x0000001400147308 */ /* 0x000ee20000002000 */
[----:B-1----:R-:W-:Y:S01]  /*11c0*/  FADD.FTZ R35, R33, UR22 ;  /* 0x0000001621237e21 */ /* 0x002fe20008010000 */
[----:B------:R-:W-:-:S06]  /*11d0*/  FFMA.FTZ R33, R37, UR18, R2 ;  /* 0x0000001225217c23 */ /* 0x000fcc0008010002 */
[----:B------:R-:W1:Y:S01]  /*11e0*/  MUFU.SQRT R32, R32 ;  /* 0x0000002000207308 */ /* 0x000e620000002000 */
[----:B--2---:R-:W-:-:S07]  /*11f0*/  FADD.FTZ R34, R31, UR22 ;  /* 0x000000161f227e21 */ /* 0x004fce0008010000 */
        /* <DEDUP_REMOVED lines=47> */
.L_x_718:
        /* <DEDUP_REMOVED lines=23> */
.L_x_719:
        /* <DEDUP_REMOVED lines=23> */
.L_x_720:
[----:B0-----:R-:W-:-:S04]  /*17d0*/  LEA R18, R16, R18, 0x2 ;  /* 0x0000001210127211 */ /* 0x001fc800078e10ff */
[----:B------:R-:W-:-:S13]  /*17e0*/  ISETP.GE.AND P1, PT, R18, R15, PT ;  /* 0x0000000f1200720c */ /* 0x000fda0003f26270 */
[----:B------:R-:W-:Y:S05]  /*17f0*/  @!P1 BRA `(.L_x_721) ;  /* 0xffffffe800d09947 */ /* 0x000fea000383ffff */
[----:B------:R-:W-:Y:S05]  /*1800*/  BSYNC B0 ;  /* 0x0000000000007941 */ /* 0x000fea0003800000 */
.L_x_715:
[----:B------:R-:W-:Y:S05]  /*1810*/  EXIT ;  /* 0x000000000000794d */ /* 0x000fea0003800000 */
.L_x_722:
        /* <DEDUP_REMOVED lines=14> */
.L_x_987:


//--------------------- .text._Z25multi_tensor_apply_kernelI18TensorListMetadataILi5EE15DistAdamFunctorIN3c108BFloat16ENS3_4HalfES5_EJPfffffff10adamMode_tfEEvlPViT_T0_DpT1_ --------------------------
	.section	.text._Z25multi_tensor_apply_kernelI18TensorListMetadataILi5EE15DistAdamFunctorIN3c108BFloat16ENS3_4HalfES5_EJPfffffff10adamMode_tfEEvlPViT_T0_DpT1_,"ax",@progbits
	.align	128
        .global         _Z25multi_tensor_apply_kernelI18TensorListMetadataILi5EE15DistAdamFunctorIN3c108BFloat16ENS3_4HalfES5_EJPfffffff10adamMode_tfEEvlPViT_T0_DpT1_
        .type           _Z25multi_tensor_apply_kernelI18TensorListMetadataILi5EE15DistAdamFunctorIN3c108BFloat16ENS3_4HalfES5_EJPfffffff10adamMode_tfEEvlPViT_T0_DpT1_,@function
        .size           _Z25multi_tensor_apply_kernelI18TensorListMetadataILi5EE15DistAdamFunctorIN3c108BFloat16ENS3_4HalfES5_EJPfffffff10adamMode_tfEEvlPViT_T0_DpT1_,(.L_x_988 - _Z25multi_tensor_apply_kernelI18TensorListMetadataILi5EE15DistAdamFunctorIN3c108BFloat16ENS3_4HalfES5_EJPfffffff10adamMode_tfEEvlPViT_T0_DpT1_)
        .other          _Z25multi_tensor_apply_kernelI18TensorListMetadataILi5EE15DistAdamFunctorIN3c108BFloat16ENS3_4HalfES5_EJPfffffff10adamMode_tfEEvlPViT_T0_DpT1_,@"STO_CUDA_ENTRY STV_DEFAULT"
_Z25multi_tensor_apply_kernelI18TensorListMetadataILi5EE15DistAdamFunctorIN3c108BFloat16ENS3_4HalfES5_EJPfffffff10adamMode_tfEEvlPViT_T0_DpT1_:
.text._Z25multi_tensor_apply_kernelI18TensorListMetadataILi5EE15DistAdamFunctorIN3c108BFloat16ENS3_4HalfES5_EJPfffffff10adamMode_tfEEvlPViT_T0_DpT1_:
        /* <DEDUP_REMOVED lines=42> */
.L_x_723:
        /* <DEDUP_REMOVED lines=10> */
.L_x_730:
        /* <DEDUP_REMOVED lines=76> */
.L_x_725:
[----:B-1---5:R-:W-:-:S05]  /*0800*/  HADD2.F32 R2, -RZ, R31.H0_H0 ;  /* 0x2000001fff027230 */ /* 0x022fca0000004100 */
[----:B------:R-:W-:Y:S01]  /*0810*/  FMUL.FTZ R3, R13, R2 ;  /* 0x000000020d037220 */ /* 0x000fe20000410000 */
[----:B------:R-:W-:Y:S06]  /*0820*/  @!P5 BRA `(.L_x_726) ;  /* 0x000000040094d947 */ /* 0x000fec0003800000 */
[----:B------:R-:W1:Y:S01]  /*0830*/  MUFU.RCP R2, UR21 ;  /* 0x0000001500027d08 */ /* 0x000e620008001000 */
[----:B------:R-:W-:Y:S01]  /*0840*/  FMUL.FTZ R31, R3, R3 ;  /* 0x00000003031f7220 */ /* 0x000fe20000410000 */
[----:B------:R-:W-:Y:S01]  /*0850*/  HADD2.F32 R30, -RZ, R30.H0_H0 ;  /* 0x2000001eff1e7230 */ /* 0x000fe20000004100 */
[----:B------:R-:W-:Y:S01]  /*0860*/  SHF.L.U32 R27, R27, 0x10, RZ ;  /* 0x000000101b1b7819 */ /* 0x000fe200000006ff */
[----:B------:R-:W-:Y:S02]  /*0870*/  HADD2.F32 R34, -RZ, R28.H0_H0 ;  /* 0x2000001cff227230 */ /* 0x000fe40000004100 */
[----:B------:R-:W-:Y:S01]  /*0880*/  FFMA.FTZ R32, R31, -UR19, R31 ;  /* 0x800000131f207c23 */ /* 0x000fe2000801001f */
[----:B------:R-:W-:Y:S02]  /*0890*/  IMAD.U32 R29, R29, 0x10000, RZ ;  /* 0x000100001d1d7824 */ /* 0x000fe400078e00ff */
[----:B------:R-:W-:Y:S01]  /*08a0*/  FMUL.FTZ R30, R13, R30 ;  /* 0x0000001e0d1e7220 */ /* 0x000fe20000410000 */
[----:B------:R-:W-:Y:S01]  /*08b0*/  SHF.L.U32 R21, R21, 0x10, RZ ;  /* 0x0000001015157819 */ /* 0x000fe200000006ff */
[----:B------:R-:W-:Y:S01]  /*08c0*/  FFMA.FTZ R27, R27, UR19, R32 ;  /* 0x000000131b1b7c23 */ /* 0x000fe20008010020 */
[----:B------:R-:W-:Y:S01]  /*08d0*/  FFMA.FTZ R3, R3, -UR18, R3 ;  /* 0x8000001203037c23 */ /* 0x000fe20008010003 */
[----:B------:R-:W-:Y:S01]  /*08e0*/  FMUL.FTZ R28, R30, R30 ;  /* 0x0000001e1e1c7220 */ /* 0x000fe20000410000 */
[----:B------:R-:W-:Y:S01]  /*08f0*/  SHF.L.U32 R20, R20, 0x10, RZ ;  /* 0x0000001014147819 */ /* 0x000fe200000006ff */
[----:B------:R-:W-:Y:S01]  /*0900*/  FFMA.FTZ R30, R30, -UR18, R30 ;  /* 0x800000121e1e7c23 */ /* 0x000fe2000801001e */
[----:B------:R-:W-:Y:S01]  /*0910*/  SHF.L.U32 R24, R24, 0x10, RZ ;  /* 0x0000001018187819 */ /* 0x000fe200000006ff */
[----:B------:R-:W-:Y:S01]  /*0920*/  FFMA.FTZ R32, R28, -UR19, R28 ;  /* 0x800000131c207c23 */ /* 0x000fe2000801001c */
[----:B------:R-:W-:Y:S01]  /*0930*/  FMUL.FTZ R28, R13, R34 ;  /* 0x000000220d1c7220 */ /* 0x000fe20000410000 */
[----:B-1----:R-:W-:Y:S01]  /*0940*/  FMUL.FTZ R31, R27, R2 ;  /* 0x000000021b1f7220 */ /* 0x002fe20000410000 */
[----:B------:R-:W-:Y:S01]  /*0950*/  SHF.L.U32 R0, R0, 0x10, RZ ;  /* 0x0000001000007819 */ /* 0x000fe200000006ff */
[----:B------:R-:W-:Y:S01]  /*0960*/  FFMA.FTZ R29, R29, UR19, R32 ;  /* 0x000000131d1d7c23 */ /* 0x000fe20008010020 */
[----:B------:R-:W-:Y:S01]  /*0970*/  FMUL.FTZ R32, R28, R28 ;  /* 0x0000001c1c207220 */ /* 0x000fe20000410000 */
[----:B------:R-:W-:-:S02]  /*0980*/  IMAD.U32 R12, R12, 0x10000, RZ ;  /* 0x000100000c0c7824 */ /* 0x000fc400078e00ff */
[----:B------:R-:W1:Y:S01]  /*0990*/  MUFU.SQRT R31, R31 ;  /* 0x0000001f001f7308 */ /* 0x000e620000002000 */
[----:B------:R-:W-:Y:S01]  /*09a0*/  FFMA.FTZ R32, R32, -UR19, R32 ;  /* 0x8000001320207c23 */ /* 0x000fe20008010020 */
[-C--:B------:R-:W-:Y:S01]  /*09b0*/  FMUL.FTZ R34, R29, R2.reuse ;  /* 0x000000021d227220 */ /* 0x080fe20000410000 */
[----:B------:R-:W-:Y:S02]  /*09c0*/  IMAD.U32 R26, R26, 0x10000, RZ ;  /* 0x000100001a1a7824 */ /* 0x000fe400078e00ff */
[----:B------:R-:W-:Y:S01]  /*09d0*/  FFMA.FTZ R21, R21, UR19, R32 ;  /* 0x0000001315157c23 */ /* 0x000fe20008010020 */
[----:B------:R-:W-:Y:S02]  /*09e0*/  HADD2.F32 R32, -RZ, R11.H0_H0 ;  /* 0x2000000bff207230 */ /* 0x000fe40000004100 */
[----:B------:R-:W-:Y:S01]  /*09f0*/  MUFU.SQRT R34, R34 ;  /* 0x0000002200227308 */ /* 0x000fe20000002000 */
[----:B------:R-:W-:Y:S01]  /*0a00*/  FMUL.FTZ R35, R21, R2 ;  /* 0x0000000215237220 */ /* 0x000fe20000410000 */
[----:B------:R-:W-:-:S02]  /*0a10*/  IMAD.U32 R25, R25, 0x10000, RZ ;  /* 0x0001000019197824 */ /* 0x000fc400078e00ff */
[----:B------:R-:W-:Y:S01]  /*0a20*/  FMUL.FTZ R11, R13, R32 ;  /* 0x000000200d0b7220 */ /* 0x000fe20000410000 */
[----:B------:R-:W-:-:S03]  /*0a30*/  IMAD.U32 R32, R22, 0x10000, RZ ;  /* 0x0001000016207824 */ /* 0x000fc600078e00ff */
[----:B------:R-:W-:Y:S01]  /*0a40*/  FMUL.FTZ R36, R11, R11 ;  /* 0x0000000b0b247220 */ /* 0x000fe20000410000 */
[----:B------:R-:W-:Y:S01]  /*0a50*/  FFMA.FTZ R32, R32, UR18, R3 ;  /* 0x0000001220207c23 */ /* 0x000fe20008010003 */
[----:B-1----:R-:W-:Y:S01]  /*0a60*/  FADD.FTZ R33, R31, UR22 ;  /* 0x000000161f217e21 */ /* 0x002fe20008010000 */
[----:B------:R1:W2:Y:S01]  /*0a70*/  MUFU.SQRT R22, R35 ;  /* 0x0000002300167308 */ /* 0x0002a20000002000 */
[----:B------:R-:W-:-:S04]  /*0a80*/  FFMA.FTZ R11, R11, -UR18, R11 ;  /* 0x800000120b0b7c23 */ /* 0x000fc8000801000b */
[----:B------:R-:W-:-:S03]  /*0a90*/  FFMA.FTZ R11, R24, UR18, R11 ;  /* 0x00000012180b7c23 */ /* 0x000fc6000801000b */
[----:B------:R3:W-:Y:S01]  /*0aa0*/  MUFU.RCP R31, R33 ;  /* 0x00000021001f7308 */ /* 0x0007e20000001000 */
[----:B-1----:R-:W-:Y:S01]  /*0ab0*/  FFMA.FTZ R35, R28, -UR18, R28 ;  /* 0x800000121c237c23 */ /* 0x002fe2000801001c */
[----:B---3--:R-:W-:-:S04]  /*0ac0*/  FFMA.FTZ R33, R36, -UR19, R36 ;  /* 0x8000001324217c23 */ /* 0x008fc80008010024 */
[----:B------:R-:W-:Y:S01]  /*0ad0*/  FFMA.FTZ R3, R20, UR19, R33 ;  /* 0x0000001314037c23 */ /* 0x000fe20008010021 */
[----:B------:R-:W-:Y:S01]  /*0ae0*/  IMAD.U32 R33, R10, 0x10000, RZ ;  /* 0x000100000a217824 */ /* 0x000fe200078e00ff */
[----:B------:R-:W1:Y:S01]  /*0af0*/  MUFU.RCP R20, UR20 ;  /* 0x0000001400147d08 */ /* 0x000e620008001000 */
[----:B--2---:R-:W-:Y:S01]  /*0b00*/  FADD.FTZ R10, R22, UR22 ;  /* 0x00000016160a7e21 */ /* 0x004fe20008010000 */
[----:B------:R-:W-:Y:S01]  /*0b10*/  FMUL.FTZ R36, R3, R2 ;  /* 0x0000000203247220 */ /* 0x000fe20000410000 */
[----:B------:R-:W-:Y:S01]  /*0b20*/  FFMA.FTZ R33, R33, UR18, R30 ;  /* 0x0000001221217c23 */ /* 0x000fe2000801001e */
[----:B------:R-:W-:Y:S01]  /*0b30*/  SHF.L.U32 R2, R23, 0x10, RZ ;  /* 0x0000001017027819 */ /* 0x000fe200000006ff */
[----:B------:R-:W-:-:S03]  /*0b40*/  FADD.FTZ R23, R34, UR22 ;  /* 0x0000001622177e21 */ /* 0x000fc60008010000 */
        /* <DEDUP_REMOVED lines=16> */
[----:B------:R-:W-:Y:S01]  /*0c50*/  FFMA.FTZ R37, R0, UR17, R37 ;  /* 0x0000001100257c23 */ /* 0x000fe20008010025 */
[----:B-1----:R-:W-:-:S03]  /*0c60*/  FMUL.FTZ R35, R28, R23 ;  /* 0x000000171c237220 */ /* 0x002fc60000410000 */
[----:B------:R-:W-:Y:S01]  /*0c70*/  FMUL.FTZ R37, R37, UR23 ;  /* 0x0000001725257c20 */ /* 0x000fe20008410000 */
[----:B------:R-:W1:Y:S01]  /*0c80*/  F2F.BF16.F32 R23, R31 ;  /* 0x0000001f00177304 */ /* 0x000e620000202000 */
[----:B------:R-:W-:Y:S01]  /*0c90*/  FFMA.FTZ R35, R26, UR17, R35 ;  /* 0x000000111a237c23 */ /* 0x000fe20008010023 */
[----:B--2---:R-:W-:-:S03]  /*0ca0*/  FMUL.FTZ R20, R20, R22 ;  /* 0x0000001614147220 */ /* 0x004fc60000410000 */
[----:B------:R-:W-:-:S03]  /*0cb0*/  FMUL.FTZ R35, R35, UR23 ;  /* 0x0000001723237c20 */ /* 0x000fc60008410000 */
[----:B------:R-:W2:Y:S01]  /*0cc0*/  F2F.BF16.F32 R37, R37 ;  /* 0x0000002500257304 */ /* 0x000ea20000202000 */
[----:B------:R-:W-:-:S04]  /*0cd0*/  FFMA.FTZ R20, R25, UR17, R20 ;  /* 0x0000001119147c23 */ /* 0x000fc80008010014 */
[----:B------:R-:W-:Y:S01]  /*0ce0*/  FMUL.FTZ R20, R20, UR23 ;  /* 0x0000001714147c20 */ /* 0x000fe20008410000 */
[----:B-1----:R-:W-:Y:S02]  /*0cf0*/  SHF.L.U32 R23, R23, 0x10, RZ ;  /* 0x0000001017177819 */ /* 0x002fe400000006ff */
[----:B------:R-:W1:Y:S03]  /*0d00*/  F2F.BF16.F32 R35, R35 ;  /* 0x0000002300237304 */ /* 0x000e660000202000 */
[--C-:B------:R-:W-:Y:S01]  /*0d10*/  FADD.FTZ R12, R12, -R23.reuse ;  /* 0x800000170c0c7221 */ /* 0x100fe20000010000 */
[----:B------:R-:W-:Y:S02]  /*0d20*/  PRMT R23, R2, 0x7610, R23 ;  /* 0x0000761002177816 */ /* 0x000fe40000000017 */
[----:B--2---:R-:W-:Y:S02]  /*0d30*/  SHF.L.U32 R10, R37, 0x10, RZ ;  /* 0x00000010250a7819 */ /* 0x004fe400000006ff */
[----:B------:R-:W2:Y:S01]  /*0d40*/  F2F.BF16.F32 R20, R20 ;  /* 0x0000001400147304 */ /* 0x000ea20000202000 */
[----:B------:R-:W-:-:S02]  /*0d50*/  F2FP.BF16.F32.PACK_AB R12, R33, R12 ;  /* 0x0000000c210c723e */ /* 0x000fc400000010ff */
[----:B------:R-:W-:Y:S01]  /*0d60*/  FADD.FTZ R10, R0, -R10 ;  /* 0x8000000a000a7221 */ /* 0x000fe20000010000 */
[----:B-1----:R-:W-:Y:S01]  /*0d70*/  IMAD.U32 R31, R35, 0x10000, RZ ;  /* 0x00010000231f7824 */ /* 0x002fe200078e00ff */
[----:B------:R-:W-:-:S03]  /*0d80*/  PRMT R35, R12, 0x7632, R35 ;  /* 0x000076320c237816 */ /* 0x000fc60000000023 */
[----:B------:R-:W-:Y:S01]  /*0d90*/  F2FP.BF16.F32.PACK_AB R24, R11, R10 ;  /* 0x0000000a0b18723e */ /* 0x000fe200000010ff */
[----:B------:R-:W-:Y:S01]  /*0da0*/  FADD.FTZ R26, R26, -R31 ;  /* 0x8000001f1a1a7221 */ /* 0x000fe20000010000 */
[----:B------:R-:W-:Y:S01]  /*0db0*/  F2FP.BF16.F32.PACK_AB R31, R27, R32 ;  /* 0x000000201b1f723e */ /* 0x000fe200000010ff */
[----:B--2---:R-:W-:-:S03]  /*0dc0*/  IMAD.U32 R22, R20, 0x10000, RZ ;  /* 0x0001000014167824 */ /* 0x004fc600078e00ff */
        /* <DEDUP_REMOVED lines=8> */
[C---:B------:R-:W-:Y:S02]  /*0e50*/  PRMT R20, R22.reuse, 0x7632, R20 ;  /* 0x0000763216147816 */ /* 0x040fe40000000014 */
[----:B------:R-:W-:Y:S01]  /*0e60*/  PRMT R0, R22, 0x7610, R0 ;  /* 0x0000761016007816 */ /* 0x000fe20000000000 */
[----:B------:R-:W-:Y:S06]  /*0e70*/  BRA `(.L_x_727) ;  /* 0x0000000400987947 */ /* 0x000fec0003800000 */
.L_x_726:
[----:B------:R-:W-:Y:S01]  /*0e80*/  SHF.L.U32 R26, R26, 0x10, RZ ;  /* 0x000000101a1a7819 */ /* 0x000fe200000006ff */
[----:B------:R-:W-:Y:S01]  /*0e90*/  IMAD.U32 R0, R0, 0x10000, RZ ;  /* 0x0001000000007824 */ /* 0x000fe200078e00ff */
[----:B------:R-:W-:Y:S01]  /*0ea0*/  SHF.L.U32 R12, R12, 0x10, RZ ;  /* 0x000000100c0c7819 */ /* 0x000fe200000006ff */
[----:B------:R-:W-:Y:S01]  /*0eb0*/  HADD2.F32 R31, -RZ, R30.H0_H0 ;  /* 0x2000001eff1f7230 */ /* 0x000fe20000004100 */
[----:B------:R-:W1:Y:S01]  /*0ec0*/  MUFU.RCP R32, UR21 ;  /* 0x0000001500207d08 */ /* 0x000e620008001000 */
[----:B------:R-:W-:Y:S02]  /*0ed0*/  HADD2.F32 R33, -RZ, R28.H0_H0 ;  /* 0x2000001cff217230 */ /* 0x000fe40000004100 */
[----:B------:R-:W-:Y:S01]  /*0ee0*/  FMUL.FTZ R2, R26, UR17 ;  /* 0x000000111a027c20 */ /* 0x000fe20008410000 */
[----:B------:R-:W-:Y:S01]  /*0ef0*/  FMUL.FTZ R30, R0, UR17 ;  /* 0x00000011001e7c20 */ /* 0x000fe20008410000 */
[----:B------:R-:W-:Y:S01]  /*0f00*/  FFMA.FTZ R28, R12, UR17, R3 ;  /* 0x000000110c1c7c23 */ /* 0x000fe20008010003 */
[----:B------:R-:W-:-:S02]  /*0f10*/  IMAD.U32 R34, R27, 0x10000, RZ ;  /* 0x000100001b227824 */ /* 0x000fc400078e00ff */
[C---:B------:R-:W-:Y:S01]  /*0f20*/  FFMA.FTZ R2, R13.reuse, R31, R2 ;  /* 0x0000001f0d027223 */ /* 0x040fe20000010002 */
[----:B------:R-:W-:Y:S01]  /*0f30*/  FFMA.FTZ R3, R13, R33, R30 ;  /* 0x000000210d037223 */ /* 0x000fe2000001001e */
[----:B------:R-:W-:Y:S01]  /*0f40*/  FMUL.FTZ R30, R28, R28 ;  /* 0x0000001c1c1e7220 */ /* 0x000fe20000410000 */
[----:B------:R-:W-:Y:S02]  /*0f50*/  IMAD.U32 R20, R20, 0x10000, RZ ;  /* 0x0001000014147824 */ /* 0x000fe400078e00ff */
[----:B------:R-:W-:Y:S01]  /*0f60*/  FMUL.FTZ R31, R2, R2 ;  /* 0x00000002021f7220 */ /* 0x000fe20000410000 */
[----:B------:R-:W-:Y:S01]  /*0f70*/  SHF.L.U32 R35, R22, 0x10, RZ ;  /* 0x0000001016237819 */ /* 0x000fe200000006ff */
[----:B------:R-:W-:Y:S01]  /*0f80*/  FFMA.FTZ R27, R30, -UR19, R30 ;  /* 0x800000131e1b7c23 */ /* 0x000fe2000801001e */
[----:B------:R-:W-:Y:S01]  /*0f90*/  SHF.L.U32 R30, R29, 0x10, RZ ;  /* 0x000000101d1e7819 */ /* 0x000fe200000006ff */
[----:B------:R-:W-:Y:S01]  /*0fa0*/  FFMA.FTZ R31, R31, -UR19, R31 ;  /* 0x800000131f1f7c23 */ /* 0x000fe2000801001f */
[----:B------:R-:W-:-:S02]  /*0fb0*/  IMAD.U32 R29, R25, 0x10000, RZ ;  /* 0x00010000191d7824 */ /* 0x000fc400078e00ff */
[----:B------:R-:W-:Y:S01]  /*0fc0*/  FFMA.FTZ R27, R34, UR19, R27 ;  /* 0x00000013221b7c23 */ /* 0x000fe2000801001b */
[----:B------:R-:W-:Y:S01]  /*0fd0*/  MUFU.RCP R22, UR20 ;  /* 0x0000001400167d08 */ /* 0x000fe20008001000 */
[----:B------:R-:W-:Y:S01]  /*0fe0*/  FFMA.FTZ R25, R30, UR19, R31 ;  /* 0x000000131e197c23 */ /* 0x000fe2000801001f */
[----:B------:R-:W-:Y:S01]  /*0ff0*/  FMUL.FTZ R30, R3, R3 ;  /* 0x00000003031e7220 */ /* 0x000fe20000410000 */
[----:B------:R-:W-:Y:S01]  /*1000*/  SHF.L.U32 R31, R21, 0x10, RZ ;  /* 0x00000010151f7819 */ /* 0x000fe200000006ff */
[----:B------:R-:W-:Y:S02]  /*1010*/  HADD2.F32 R21, -RZ, R11.H0_H0 ;  /* 0x2000000bff157230 */ /* 0x000fe40000004100 */
[----:B------:R-:W-:Y:S01]  /*1020*/  FMUL.FTZ R34, R29, UR17 ;  /* 0x000000111d227c20 */ /* 0x000fe20008410000 */
[----:B------:R-:W-:Y:S01]  /*1030*/  FFMA.FTZ R30, R30, -UR19, R30 ;  /* 0x800000131e1e7c23 */ /* 0x000fe2000801001e */
[-C--:B-1----:R-:W-:Y:S01]  /*1040*/  FMUL.FTZ R33, R25, R32.reuse ;  /* 0x0000002019217220 */ /* 0x082fe20000410000 */
[----:B------:R-:W-:Y:S01]  /*1050*/  FFMA.FTZ R28, R28, -UR18, R28 ;  /* 0x800000121c1c7c23 */ /* 0x000fe2000801001c */
[----:B------:R-:W-:Y:S01]  /*1060*/  FFMA.FTZ R21, R13, R21, R34 ;  /* 0x000000150d157223 */ /* 0x000fe20000010022 */
[----:B------:R-:W-:Y:S01]  /*1070*/  FFMA.FTZ R30, R31, UR19, R30 ;  /* 0x000000131f1e7c23 */ /* 0x000fe2000801001e */
[----:B------:R-:W-:Y:S01]  /*1080*/  FMUL.FTZ R31, R27, R32 ;  /* 0x000000201b1f7220 */ /* 0x000fe20000410000 */
[----:B------:R-:W-:-:S02]  /*1090*/  IMAD.U32 R37, R10, 0x10000, RZ ;  /* 0x000100000a257824 */ /* 0x000fc400078e00ff */
[----:B------:R-:W-:Y:S01]  /*10a0*/  FMUL.FTZ R11, R21, R21 ;  /* 0x00000015150b7220 */ /* 0x000fe20000410000 */
[----:B------:R-:W1:Y:S01]  /*10b0*/  MUFU.SQRT R33, R33 ;  /* 0x0000002100217308 */ /* 0x000e620000002000 */
[----:B------:R-:W-:Y:S01]  /*10c0*/  FFMA.FTZ R28, R35, UR18, R28 ;  /* 0x00000012231c7c23 */ /* 0x000fe2000801001c */
[----:B------:R-:W-:Y:S01]  /*10d0*/  FFMA.FTZ R2, R2, -UR18, R2 ;  /* 0x8000001202027c23 */ /* 0x000fe20008010002 */
[----:B------:R-:W-:Y:S01]  /*10e0*/  FFMA.FTZ R11, R11, -UR19, R11 ;  /* 0x800000130b0b7c23 */ /* 0x000fe2000801000b */
[----:B------:R-:W-:Y:S01]  /*10f0*/  SHF.L.U32 R36, R23, 0x10, RZ ;  /* 0x0000001017247819 */ /* 0x000fe200000006ff */
[----:B------:R-:W-:Y:S01]  /*1100*/  FFMA.FTZ R3, R3, -UR18, R3 ;  /* 0x8000001203037c23 */ /* 0x000fe20008010003 */
[----:B------:R-:W-:Y:S02]  /*1110*/  IMAD.U32 R24, R24, 0x10000, RZ ;  /* 0x0001000018187824 */ /* 0x000fe400078e00ff */
[----:B------:R-:W-:Y:S01]  /*1120*/  FFMA.FTZ R11, R20, UR19, R11 ;  /* 0x00000013140b7c23 */ /* 0x000fe2000801000b */
[----:B------:R-:W2:Y:S01]  /*1130*/  MUFU.SQRT R31, R31 ;  /* 0x0000001f001f7308 */ /* 0x000ea20000002000 */
[-C--:B------:R-:W-:Y:S01]  /*1140*/  FMUL.FTZ R20, R30, R32.reuse ;  /* 0x000000201e147220 */ /* 0x080fe20000410000 */
[----:B------:R-:W-:Y:S01]  /*1150*/  FFMA.FTZ R3, R36, UR18, R3 ;  /* 0x0000001224037c23 */ /* 0x000fe20008010003 */
[----:B------:R-:W-:-:S05]  /*1160*/  FMUL.FTZ R32, R11, R32 ;  /* 0x000000200b207220 */ /* 0x000fca0000410000 */
        /* <DEDUP_REMOVED lines=55> */
.L_x_727:
        /* <DEDUP_REMOVED lines=35> */
.L_x_728:
        /* <DEDUP_REMOVED lines=23> */
.L_x_729:
[----:B0-----:R-:W-:-:S04]  /*1880*/  LEA R18, R16, R18, 0x2 ;  /* 0x0000001210127211 */ /* 0x001fc800078e10ff */
[----:B------:R-:W-:-:S13]  /*1890*/  ISETP.GE.AND P1, PT, R18, R15, PT ;  /* 0x0000000f1200720c */ /* 0x000fda0003f26270 */
[----:B------:R-:W-:Y:S05]  /*18a0*/  @!P1 BRA `(.L_x_730) ;  /* 0xffffffe800a49947 */ /* 0x000fea000383ffff */
[----:B------:R-:W-:Y:S05]  /*18b0*/  BSYNC B0 ;  /* 0x0000000000007941 */ /* 0x000fea0003800000 */
.L_x_724:
[----:B------:R-:W-:Y:S05]  /*18c0*/  EXIT ;  /* 0x000000000000794d */ /* 0x000fea0003800000 */
.L_x_731:
        /* <DEDUP_REMOVED lines=11> */
.L_x_988:


//--------------------- .text._Z25multi_tensor_apply_kernelI18TensorListMetadataILi5EE15DistAdamFunctorIN3c108BFloat16ENS3_4HalfEfEJPfffffff10adamMode_tfEEvlPViT_T0_DpT1_ --------------------------
	.section	.text._Z25multi_tensor_apply_kernelI18TensorListMetadataILi5EE15DistAdamFunctorIN3c108BFloat16ENS3_4HalfEfEJPfffffff10adamMode_tfEEvlPViT_T0_DpT1_,"ax",@progbits
	.align	128
        .global         _Z25multi_tensor_apply_kernelI18TensorListMetadataILi5EE15DistAdamFunctorIN3c108BFloat16ENS3_4HalfEfEJPfffffff10adamMode_tfEEvlPViT_T0_DpT1_
        .type           _Z25multi_tensor_apply_kernelI18TensorListMetadataILi5EE15DistAdamFunctorIN3c108BFloat16ENS3_4HalfEfEJPfffffff10adamMode_tfEEvlPViT_T0_DpT1_,@function
        .size           _Z25multi_tensor_apply_kernelI18TensorListMetadataILi5EE15DistAdamFunctorIN3c108BFloat16ENS3_4HalfEfEJPfffffff10adamMode_tfEEvlPViT_T0_DpT1_,(.L_x_989 - _Z25multi_tensor_apply_kernelI18TensorListMetadataILi5EE15DistAdamFunctorIN3c108BFloat16ENS3_4HalfEfEJPfffffff10adamMode_tfEEvlPViT_T0_DpT1_)
        .other          _Z25multi_tensor_apply_kernelI18TensorListMetadataILi5EE15DistAdamFunctorIN3c108BFloat16ENS3_4HalfEfEJPfffffff10adamMode_tfEEvlPViT_T0_DpT1_,@"STO_CUDA_ENTRY STV_DEFAULT"
_Z25multi_tensor_apply_kernelI18TensorListMetadataILi5EE15DistAdamFunctorIN3c108BFloat16ENS3_4HalfEfEJPfffffff10adamMode_tfEEvlPViT_T0_DpT1_:
.text._Z25multi_tensor_apply_kernelI18TensorListMetadataILi5EE15DistAdamFunctorIN3c108BFloat16ENS3_4HalfEfEJPfffffff10adamMode_tfEEvlPViT_T0_DpT1_:
        /* <DEDUP_REMOVED lines=26> */
[----:B------:R-:W-:-:S04]  /*01a0*/  SHF.L.U32 R3, R19, 0x1, RZ ;  /* 0x0000000113037819 */ /* 0x000fc800000006ff */
[C---:B------:R-:W-:Y:S01]  /*01b0*/  IADD3 R4, R3.reuse, UR8, RZ ;  /* 0x0000000803047c10 */ /* 0x040fe2000fffe0ff */
        /* <DEDUP_REMOVED lines=10> */
[----:B------:R-:W-:-:S04]  /*0260*/  @!P0 LEA R3, R19, UR4, 0x2 ;  /* 0x0000000413038c11 */ /* 0x000fc8000f8e10ff */
[----:B------:R-:W-:-:S04]  /*0270*/  @!P0 LOP3.LUT P1, RZ, R3, 0xf, RZ, 0xc0, !PT ;  /* 0x0000000f03ff8812 */ /* 0x000fc8000782c0ff */
[----:B------:R-:W-:-:S04]  /*0280*/  @!P0 SEL R3, RZ, 0x1, P1 ;  /* 0x00000001ff038807 */ /* 0x000fc80000800000 */
[----:B------:R-:W-:-:S07]  /*0290*/  @!P0 PRMT R0, R3, 0x7610, R0 ;  /* 0x0000761003008816 */ /* 0x000fce0000000000 */
.L_x_732:
        /* <DEDUP_REMOVED lines=11> */
.L_x_739:
        /* <DEDUP_REMOVED lines=70> */
.L_x_734:
[----:B-----5:R-:W-:-:S05]  /*07b0*/  HADD2.F32 R27, -RZ, R27.H0_H0 ;  /* 0x2000001bff1b7230 */ /* 0x020fca0000004100 */
[----:B-1----:R-:W-:Y:S01]  /*07c0*/  FMUL.FTZ R4, R14, R27 ;  /* 0x0000001b0e047220 */ /* 0x002fe20000410000 */
[----:B------:R-:W-:Y:S06]  /*07d0*/  @!P5 BRA `(.L_x_735) ;  /* 0x00000004009cd947 */ /* 0x000fec0003800000 */
[----:B------:R-:W1:Y:S01]  /*07e0*/  MUFU.RCP R5, UR21 ;  /* 0x0000001500057d08 */ /* 0x000e620008001000 */
[----:B------:R-:W-:Y:S01]  /*07f0*/  FMUL.FTZ R27, R4, R4 ;  /* 0x00000004041b7220 */ /* 0x000fe20000410000 */
[----:B------:R-:W-:Y:S01]  /*0800*/  SHF.L.U32 R12, R12, 0x10, RZ ;  /* 0x000000100c0c7819 */ /* 0x000fe200000006ff */
[----:B------:R-:W-:Y:S01]  /*0810*/  HADD2.F32 R35, -RZ, R7.H0_H0 ;  /* 0x20000007ff237230 */ /* 0x000fe20000004100 */
[----:B------:R-:W-:Y:S01]  /*0820*/  SHF.L.U32 R23, R23, 0x10, RZ ;  /* 0x0000001017177819 */ /* 0x000fe200000006ff */
[----:B------:R-:W-:Y:S01]  /*0830*/  FFMA.FTZ R27, R27, -UR19, R27 ;  /* 0x800000131b1b7c23 */ /* 0x000fe2000801001b */
[----:B------:R-:W-:Y:S01]  /*0840*/  IMAD.U32 R28, R28, 0x10000, RZ ;  /* 0x000100001c1c7824 */ /* 0x000fe200078e00ff */
[----:B------:R-:W-:Y:S01]  /*0850*/  SHF.L.U32 R20, R20, 0x10, RZ ;  /* 0x0000001014147819 */ /* 0x000fe200000006ff */
[----:B------:R-:W-:Y:S02]  /*0860*/  IMAD.U32 R22, R22, 0x10000, RZ ;  /* 0x0001000016167824 */ /* 0x000fe400078e00ff */
[----:B------:R-:W-:Y:S01]  /*0870*/  FFMA.FTZ R12, R12, UR19, R27 ;  /* 0x000000130c0c7c23 */ /* 0x000fe2000801001b */
[----:B------:R-:W-:-:S02]  /*0880*/  HADD2.F32 R27, -RZ, R31.H0_H0 ;  /* 0x2000001fff1b7230 */ /* 0x000fc40000004100 */
[----:B------:R-:W-:Y:S02]  /*0890*/  IMAD.U32 R24, R24, 0x10000, RZ ;  /* 0x0001000018187824 */ /* 0x000fe400078e00ff */
[----:B------:R-:W-:Y:S02]  /*08a0*/  IMAD.U32 R18, R18, 0x10000, RZ ;  /* 0x0001000012127824 */ /* 0x000fe400078e00ff */
[----:B------:R-:W-:Y:S01]  /*08b0*/  FMUL.FTZ R27, R14, R27 ;  /* 0x0000001b0e1b7220 */ /* 0x000fe20000410000 */
[----:B------:R-:W-:Y:S02]  /*08c0*/  IMAD.U32 R25, R25, 0x10000, RZ ;  /* 0x0001000019197824 */ /* 0x000fe400078e00ff */
[----:B-1----:R-:W-:Y:S01]  /*08d0*/  FMUL.FTZ R31, R12, R5 ;  /* 0x000000050c1f7220 */ /* 0x002fe20000410000 */
[----:B------:R-:W-:Y:S02]  /*08e0*/  IMAD.U32 R6, R6, 0x10000, RZ ;  /* 0x0001000006067824 */ /* 0x000fe400078e00ff */
[C---:B------:R-:W-:Y:S01]  /*08f0*/  FMUL.FTZ R7, R27.reuse, R27 ;  /* 0x0000001b1b077220 */ /* 0x040fe20000410000 */
[----:B------:R-:W-:-:S02]  /*0900*/  FFMA.FTZ R27, R27, -UR18, R27 ;  /* 0x800000121b1b7c23 */ /* 0x000fc4000801001b */
        /* <DEDUP_REMOVED lines=8> */
[----:B------:R-:W-:Y:S02]  /*0990*/  FFMA.FTZ R29, R22, UR18, R35 ;  /* 0x00000012161d7c23 */ /* 0x000fe40008010023 */
[----:B------:R-:W2:Y:S01]  /*09a0*/  MUFU.RCP R22, UR20 ;  /* 0x0000001400167d08 */ /* 0x000ea20008001000 */
[----:B------:R-:W-:-:S02]  /*09b0*/  FFMA.FTZ R32, R32, -UR19, R32 ;  /* 0x8000001320207c23 */ /* 0x000fc40008010020 */
[----:B------:R-:W-:Y:S02]  /*09c0*/  F2FP.BF16.F32.PACK_AB R12, R12, R29 ;  /* 0x0000001d0c0c723e */ /* 0x000fe400000010ff */
[----:B------:R-:W-:Y:S01]  /*09d0*/  FFMA.FTZ R32, R33, UR19, R32 ;  /* 0x0000001321207c23 */ /* 0x000fe20008010020 */
[----:B------:R-:W-:Y:S01]  /*09e0*/  FMUL.FTZ R33, R28, R5 ;  /* 0x000000051c217220 */ /* 0x000fe20000410000 */
[----:B-1----:R-:W-:Y:S01]  /*09f0*/  FADD.FTZ R13, R31, UR22 ;  /* 0x000000161f0d7e21 */ /* 0x002fe20008010000 */
[----:B------:R-:W-:-:S04]  /*0a00*/  HADD2.F32 R31, -RZ, R30.H0_H0 ;  /* 0x2000001eff1f7230 */ /* 0x000fc80000004100 */
[----:B------:R-:W1:Y:S01]  /*0a10*/  MUFU.SQRT R33, R33 ;  /* 0x0000002100217308 */ /* 0x000e620000002000 */
[----:B------:R-:W-:Y:S01]  /*0a20*/  FMUL.FTZ R30, R14, R31 ;  /* 0x0000001f0e1e7220 */ /* 0x000fe20000410000 */
[----:B------:R-:W-:-:S03]  /*0a30*/  FMUL.FTZ R31, R32, R5 ;  /* 0x00000005201f7220 */ /* 0x000fc60000410000 */
[----:B------:R-:W-:-:S03]  /*0a40*/  FMUL.FTZ R34, R30, R30 ;  /* 0x0000001e1e227220 */ /* 0x000fc60000410000 */
[----:B------:R-:W3:Y:S01]  /*0a50*/  MUFU.SQRT R31, R31 ;  /* 0x0000001f001f7308 */ /* 0x000ee20000002000 */
[----:B------:R-:W-:Y:S01]  /*0a60*/  FFMA.FTZ R37, R34, -UR19, R34 ;  /* 0x8000001322257c23 */ /* 0x000fe20008010022 */
[----:B------:R-:W-:-:S03]  /*0a70*/  FFMA.FTZ R34, R7, -UR18, R7 ;  /* 0x8000001207227c23 */ /* 0x000fc60008010007 */
[----:B------:R-:W-:Y:S01]  /*0a80*/  FFMA.FTZ R4, R4, UR19, R37 ;  /* 0x0000001304047c23 */ /* 0x000fe20008010025 */
[----:B------:R-:W-:Y:S01]  /*0a90*/  FFMA.FTZ R7, R23, UR18, R34 ;  /* 0x0000001217077c23 */ /* 0x000fe20008010022 */
[----:B--2---:R-:W-:Y:S01]  /*0aa0*/  FMUL.FTZ R34, R29, R22 ;  /* 0x000000161d227220 */ /* 0x004fe20000410000 */
[----:B------:R-:W2:Y:S01]  /*0ab0*/  MUFU.RCP R13, R13 ;  /* 0x0000000d000d7308 */ /* 0x000ea20000001000 */
[----:B------:R-:W-:Y:S01]  /*0ac0*/  FMUL.FTZ R35, R4, R5 ;  /* 0x0000000504237220 */ /* 0x000fe20000410000 */
[----:B------:R-:W-:Y:S01]  /*0ad0*/  FFMA.FTZ R5, R24, UR18, R27 ;  /* 0x0000001218057c23 */ /* 0x000fe2000801001b */
[----:B-1----:R-:W-:-:S05]  /*0ae0*/  FADD.FTZ R24, R33, UR22 ;  /* 0x0000001621187e21 */ /* 0x002fca0008010000 */
        /* <DEDUP_REMOVED lines=54> */
.L_x_735:
[----:B------:R-:W-:Y:S01]  /*0e50*/  SHF.L.U32 R25, R25, 0x10, RZ ;  /* 0x0000001019197819 */ /* 0x000fe200000006ff */
[----:B------:R-:W-:Y:S01]  /*0e60*/  IMAD.U32 R20, R20, 0x10000, RZ ;  /* 0x0001000014147824 */ /* 0x000fe200078e00ff */
[----:B------:R-:W-:Y:S01]  /*0e70*/  SHF.L.U32 R5, R18, 0x10, RZ ;  /* 0x0000001012057819 */ /* 0x000fe200000006ff */
[----:B------:R-:W-:Y:S01]  /*0e80*/  HADD2.F32 R31, -RZ, R31.H0_H0 ;  /* 0x2000001fff1f7230 */ /* 0x000fe20000004100 */
[----:B------:R-:W-:Y:S01]  /*0e90*/  SHF.L.U32 R35, R28, 0x10, RZ ;  /* 0x000000101c237819 */ /* 0x000fe200000006ff */
        /* <DEDUP_REMOVED lines=8> */
[----:B------:R-:W1:Y:S01]  /*0f20*/  MUFU.RCP R31, UR21 ;  /* 0x00000015001f7d08 */ /* 0x000e620008001000 */
[----:B------:R-:W-:Y:S01]  /*0f30*/  FMUL.FTZ R32, R4, R4 ;  /* 0x0000000404207220 */ /* 0x000fe20000410000 */
[----:B------:R-:W-:Y:S01]  /*0f40*/  FMUL.FTZ R28, R7, R7 ;  /* 0x00000007071c7220 */ /* 0x000fe20000410000 */
[----:B------:R-:W-:Y:S01]  /*0f50*/  FFMA.FTZ R12, R27, -UR19, R27 ;  /* 0x800000131b0c7c23 */ /* 0x000fe2000801001b */
[----:B------:R-:W-:Y:S02]  /*0f60*/  IMAD.U32 R27, R6, 0x10000, RZ ;  /* 0x00010000061b7824 */ /* 0x000fe400078e00ff */
[----:B------:R-:W-:Y:S01]  /*0f70*/  FFMA.FTZ R32, R32, -UR19, R32 ;  /* 0x8000001320207c23 */ /* 0x000fe20008010020 */
[----:B------:R-:W-:Y:S01]  /*0f80*/  SHF.L.U32 R22, R22, 0x10, RZ ;  /* 0x0000001016167819 */ /* 0x000fe200000006ff */
[----:B------:R-:W-:Y:S01]  /*0f90*/  FFMA.FTZ R12, R33, UR19, R12 ;  /* 0x00000013210c7c23 */ /* 0x000fe2000801000c */
[----:B------:R-:W-:Y:S01]  /*0fa0*/  SHF.L.U32 R33, R13, 0x10, RZ ;  /* 0x000000100d217819 */ /* 0x000fe200000006ff */
[----:B------:R-:W-:Y:S01]  /*0fb0*/  FFMA.FTZ R6, R35, UR19, R32 ;  /* 0x0000001323067c23 */ /* 0x000fe20008010020 */
[----:B------:R-:W-:-:S02]  /*0fc0*/  HADD2.F32 R32, -RZ, R30.H0_H0 ;  /* 0x2000001eff207230 */ /* 0x000fc40000004100 */
[----:B------:R-:W-:Y:S01]  /*0fd0*/  FMUL.FTZ R13, R27, UR17 ;  /* 0x000000111b0d7c20 */ /* 0x000fe20008410000 */
[----:B------:R-:W-:Y:S01]  /*0fe0*/  FFMA.FTZ R30, R28, -UR19, R28 ;  /* 0x800000131c1e7c23 */ /* 0x000fe2000801001c */
[----:B------:R-:W-:Y:S02]  /*0ff0*/  IMAD.U32 R24, R24, 0x10000, RZ ;  /* 0x0001000018187824 */ /* 0x000fe400078e00ff */
[----:B------:R-:W-:Y:S01]  /*1000*/  FFMA.FTZ R35, R4, -UR18, R4 ;  /* 0x8000001204237c23 */ /* 0x000fe20008010004 */
[----:B------:R-:W-:Y:S01]  /*1010*/  FFMA.FTZ R28, R14, R32, R13 ;  /* 0x000000200e1c7223 */ /* 0x000fe2000001000d */
[----:B------:R-:W-:Y:S01]  /*1020*/  FFMA.FTZ R30, R33, UR19, R30 ;  /* 0x00000013211e7c23 */ /* 0x000fe2000801001e */
[-C--:B-1----:R-:W-:Y:S01]  /*1030*/  FMUL.FTZ R33, R12, R31.reuse ;  /* 0x0000001f0c217220 */ /* 0x082fe20000410000 */
[----:B------:R-:W-:Y:S02]  /*1040*/  IMAD.U32 R32, R29, 0x10000, RZ ;  /* 0x000100001d207824 */ /* 0x000fe400078e00ff */
[----:B------:R-:W-:Y:S01]  /*1050*/  FMUL.FTZ R13, R28, R28 ;  /* 0x0000001c1c0d7220 */ /* 0x000fe20000410000 */
[-C--:B------:R-:W-:Y:S01]  /*1060*/  FMUL.FTZ R29, R30, R31.reuse ;  /* 0x0000001f1e1d7220 */ /* 0x080fe20000410000 */
[----:B------:R-:W-:Y:S01]  /*1070*/  FMUL.FTZ R34, R6, R31 ;  /* 0x0000001f06227220 */ /* 0x000fe20000410000 */
[----:B------:R-:W-:Y:S01]  /*1080*/  FFMA.FTZ R35, R24, UR18, R35 ;  /* 0x0000001218237c23 */ /* 0x000fe20008010023 */
[----:B------:R-:W-:Y:S01]  /*1090*/  FFMA.FTZ R13, R13, -UR19, R13 ;  /* 0x800000130d0d7c23 */ /* 0x000fe2000801000d */
[----:B------:R-:W1:Y:S01]  /*10a0*/  MUFU.SQRT R33, R33 ;  /* 0x0000002100217308 */ /* 0x000e620000002000 */
[----:B------:R-:W-:Y:S01]  /*10b0*/  SHF.L.U32 R24, R23, 0x10, RZ ;  /* 0x0000001017187819 */ /* 0x000fe200000006ff */
[----:B------:R-:W-:Y:S01]  /*10c0*/  FFMA.FTZ R7, R7, -UR18, R7 ;  /* 0x8000001207077c23 */ /* 0x000fe20008010007 */
[----:B------:R-:W-:Y:S01]  /*10d0*/  FFMA.FTZ R13, R32, UR19, R13 ;  /* 0x00000013200d7c23 */ /* 0x000fe2000801000d */
[----:B------:R-:W-:-:S02]  /*10e0*/  IMAD.U32 R26, R26, 0x10000, RZ ;  /* 0x000100001a1a7824 */ /* 0x000fc400078e00ff */
[----:B------:R-:W-:Y:S01]  /*10f0*/  FFMA.FTZ R37, R28, -UR18, R28 ;  /* 0x800000121c257c23 */ /* 0x000fe2000801001c */
[----:B------:R-:W-:Y:S01]  /*1100*/  FFMA.FTZ R7, R24, UR18, R7 ;  /* 0x0000001218077c23 */ /* 0x000fe20008010007 */
[----:B------:R-:W-:Y:S01]  /*1110*/  FMUL.FTZ R32, R13, R31 ;  /* 0x0000001f0d207220 */ /* 0x000fe20000410000 */
        /* <DEDUP_REMOVED lines=23> */
[----:B-1----:R-:W-:Y:S01]  /*1290*/  FMUL.FTZ R22, R31, R22 ;  /* 0x000000161f167220 */ /* 0x002fe20000410000 */
[----:B------:R-:W-:-:S03]  /*12a0*/  PRMT R31, R7, 0x7632, R31 ;  /* 0x00007632071f7816 */ /* 0x000fc6000000001f */
[----:B------:R-:W-:Y:S01]  /*12b0*/  FMUL.FTZ R22, R22, UR23 ;  /* 0x0000001716167c20 */ /* 0x000fe20008410000 */
[----:B--2---:R-:W-:Y:S02]  /*12c0*/  FMUL.FTZ R29, R29, R4 ;  /* 0x000000041d1d7220 */ /* 0x004fe40000410000 */
[----:B------:R-:W1:Y:S02]  /*12d0*/  F2F.BF16.F32 R4, R24 ;  /* 0x0000001800047304 */ /* 0x000e640000202000 */
[----:B------:R-:W-:Y:S01]  /*12e0*/  FMUL.FTZ R29, R29, UR23 ;  /* 0x000000171d1d7c20 */ /* 0x000fe20008410000 */
[----:B---3--:R-:W-:-:S05]  /*12f0*/  FMUL.FTZ R18, R18, R23 ;  /* 0x0000001712127220 */ /* 0x008fca0000410000 */
[----:B------:R-:W2:Y:S01]  /*1300*/  F2F.BF16.F32 R22, R22 ;  /* 0x0000001600167304 */ /* 0x000ea20000202000 */
[----:B------:R-:W-:Y:S01]  /*1310*/  FMUL.FTZ R26, R18, UR23 ;  /* 0x00000017121a7c20 */ /* 0x000fe20008410000 */
[----:B-1----:R-:W-:-:S06]  /*1320*/  SHF.L.U32 R4, R4, 0x10, RZ ;  /* 0x0000001004047819 */ /* 0x002fcc00000006ff */
        /* <DEDUP_REMOVED lines=12> */
[----:B------:R-:W-:Y:S01]  /*13f0*/  PRMT R22, R20, 0x7632, R22 ;  /* 0x0000763214167816 */ /* 0x000fe20000000016 */
[----:B--2---:R-:W-:Y:S01]  /*1400*/  IMAD.U32 R24, R26, 0x10000, RZ ;  /* 0x000100001a187824 */ /* 0x004fe200078e00ff */
[----:B------:R-:W-:-:S02]  /*1410*/  F2FP.BF16.F32.PACK_AB R5, R5, R6 ;  /* 0x000000060505723e */ /* 0x000fc400000010ff */
[----:B------:R-:W-:Y:S01]  /*1420*/  PRMT R29, R4, 0x7610, R29 ;  /* 0x00007610041d7816 */ /* 0x000fe2000000001d */
[----:B------:R-:W-:Y:S01]  /*1430*/  FADD.FTZ R24, R27, -R24 ;  /* 0x800000181b187221 */ /* 0x000fe20000010000 */
[----:B------:R-:W-:Y:S02]  /*1440*/  PRMT R27, R7, 0x7610, R27 ;  /* 0x00007610071b7816 */ /* 0x000fe4000000001b */
[C---:B------:R-:W-:Y:S02]  /*1450*/  PRMT R37, R5.reuse, 0x7632, R37 ;  /* 0x0000763205257816 */ /* 0x040fe40000000025 */
[----:B------:R-:W-:Y:S02]  /*1460*/  F2FP.BF16.F32.PACK_AB R13, R24, R13 ;  /* 0x0000000d180d723e */ /* 0x000fe400000010ff */
[----:B------:R-:W-:Y:S02]  /*1470*/  PRMT R24, R20, 0x7610, R24 ;  /* 0x0000761014187816 */ /* 0x000fe40000000018 */
[----:B------:R-:W-:-:S02]  /*1480*/  PRMT R35, R5, 0x7610, R35 ;  /* 0x0000761005237816 */ /* 0x000fc40000000023 */
[C---:B------:R-:W-:Y:S02]  /*1490*/  PRMT R20, R13.reuse, 0x7632, R20 ;  /* 0x000076320d147816 */ /* 0x040fe40000000014 */
[----:B------:R-:W-:-:S07]  /*14a0*/  PRMT R18, R13, 0x7610, R18 ;  /* 0x000076100d127816 */ /* 0x000fce0000000012 */
.L_x_736:
        /* <DEDUP_REMOVED lines=27> */
.L_x_737:
[C---:B------:R-:W-:Y:S01]  /*1660*/  ISETP.GE.AND P1, PT, R0.reuse, R17, PT ;  /* 0x000000110000720c */ /* 0x040fe20003f26270 */
[C---:B------:R-:W-:Y:S01]  /*1670*/  VIADD R26, R0.reuse, 0x2 ;  /* 0x00000002001a7836 */ /* 0x040fe20000000000 */
[----:B------:R-:W-:-:S04]  /*1680*/  IADD3 R16, R0, 0x1, RZ ;  /* 0x0000000100107810 */ /* 0x000fc80007ffe0ff */
[-C--:B------:R-:W-:Y:S02]  /*1690*/  ISETP.GE.AND P2, PT, R16, R17.reuse, PT ;  /* 0x000000111000720c */ /* 0x080fe40003f46270 */
[----:B------:R-:W-:Y:S02]  /*16a0*/  ISETP.GE.AND P3, PT, R26, R17, PT ;  /* 0x000000111a00720c */ /* 0x000fe40003f66270 */
[----:B------:R-:W-:-:S03]  /*16b0*/  IADD3 R16, R0, 0x3, RZ ;  /* 0x0000000300107810 */ /* 0x000fc60007ffe0ff */
[----:B------:R2:W-:Y:S01]  /*16c0*/  @!P1 STG.E.U16 desc[UR14][R10.64], R29 ;  /* 0x0000001d0a009986 */ /* 0x0005e2000c10150e */
[----:B------:R-:W-:-:S03]  /*16d0*/  ISETP.GE.AND P4, PT, R16, R17, PT ;  /* 0x000000111000720c */ /* 0x000fc60003f86270 */
        /* <DEDUP_REMOVED lines=15> */
.L_x_738:
[----:B0-----:R-:W-:-:S05]  /*17d0*/  IMAD R0, R15, 0x4, R0 ;  /* 0x000000040f007824 */ /* 0x001fca00078e0200 */
[----:B------:R-:W-:-:S13]  /*17e0*/  ISETP.GE.AND P1, PT, R0, R17, PT ;  /* 0x000000110000720c */ /* 0x000fda0003f26270 */
[----:B------:R-:W-:Y:S05]  /*17f0*/  @!P1 BRA `(.L_x_739) ;  /* 0xffffffe800d49947 */ /* 0x000fea000383ffff */
[----:B------:R-:W-:Y:S05]  /*1800*/  BSYNC B0 ;  /* 0x0000000000007941 */ /* 0x000fea0003800000 */
.L_x_733:
[----:B------:R-:W-:Y:S05]  /*1810*/  EXIT ;  /* 0x000000000000794d */ /* 0x000fea0003800000 */
.L_x_740:
        /* <DEDUP_REMOVED lines=14> */
.L_x_989:


//--------------------- .text._Z25multi_tensor_apply_kernelI18TensorListMetadataILi5EE15DistAdamFunctorIN3c108BFloat16EfS4_EJPfffffff10adamMode_tfEEvlPViT_T0_DpT1_ --------------------------
	.section	.text._Z25multi_tensor_apply_kernelI18TensorListMetadataILi5EE15DistAdamFunctorIN3c108BFloat16EfS4_EJPfffffff10adamMode_tfEEvlPViT_T0_DpT1_,"ax",@progbits
	.align	128
        .global         _Z25multi_tensor_apply_kernelI18TensorListMetadataILi5EE15DistAdamFunctorIN3c108BFloat16EfS4_EJPfffffff10adamMode_tfEEvlPViT_T0_DpT1_
        .type           _Z25multi_tensor_apply_kernelI18TensorListMetadataILi5EE15DistAdamFunctorIN3c108BFloat16EfS4_EJPfffffff10adamMode_tfEEvlPViT_T0_DpT1_,@function
        .size           _Z25multi_tensor_apply_kernelI18TensorListMetadataILi5EE15DistAdamFunctorIN3c108BFloat16EfS4_EJPfffffff10adamMode_tfEEvlPViT_T0_DpT1_,(.L_x_990 - _Z25multi_tensor_apply_kernelI18TensorListMetadataILi5EE15DistAdamFunctorIN3c108BFloat16EfS4_EJPfffffff10adamMode_tfEEvlPViT_T0_DpT1_)
        .other          _Z25multi_tensor_apply_kernelI18TensorListMetadataILi5EE15DistAdamFunctorIN3c108BFloat16EfS4_EJPfffffff10adamMode_tfEEvlPViT_T0_DpT1_,@"STO_CUDA_ENTRY STV_DEFAULT"
_Z25multi_tensor_apply_kernelI18TensorListMetadataILi5EE15DistAdamFunctorIN3c108BFloat16EfS4_EJPfffffff10adamMode_tfEEvlPViT_T0_DpT1_:
.text._Z25multi_tensor_apply_kernelI18TensorListMetadataILi5EE15DistAdamFunctorIN3c108BFloat16EfS4_EJPfffffff10adamMode_tfEEvlPViT_T0_DpT1_:
[----:B------:R-:W-:Y:S08]  /*0000*/  LDC R1, c[0x0][0x28] ;  /* 0x00000a00ff017b82 */ /* 0x000ff00000000800 */
[----:B------:R-:W0:Y:S01]  /*0010*/  S2UR UR5, SR_CTAID.X ;  /* 0x00000000000579c3 */ /* 0x000e220000002500 */
[----:B------:R-:W-:-:S07]  /*0020*/  ULDC.64 UR14, c[0x0][0x208] ;  /* 0x00008200000e7ab9 */ /* 0x000fce0000000a00 */
[----:B------:R-:W1:Y:S01]  /*0030*/  LDC R17, c[0x0][0x210] ;  /* 0x00008400ff117b82 */ /* 0x000e620000000800 */
[----:B------:R-:W-:-:S07]  /*0040*/  UMOV UR6, 0x10 ;  /* 0x0000001000067882 */ /* 0x000fce0000000000 */
[----:B------:R-:W2:Y:S01]  /*0050*/  LDC.64 R2, c[0x0][0xe10] ;  /* 0x00038400ff027b82 */ /* 0x000ea20000000a00 */
[----:B0-----:R-:W-:Y:S01]  /*0060*/  ULEA UR4, UR5, UR6, 0x2 ;  /* 0x0000000605047291 */ /* 0x001fe2000f8e103f */
[----:B------:R-:W0:Y:S11]  /*0070*/  S2R R20, SR_TID.X ;  /* 0x0000000000147919 */ /* 0x000e360000002100 */
[----:B------:R-:W-:-:S02]  /*0080*/  ULDC UR4, c[0x0][UR4+0x8f0] ;  /* 0x00023c0004047abb */ /* 0x000fc40008000800 */
[----:B-1----:R-:W-:Y:S01]  /*0090*/  IMAD R16, R17, UR4, RZ ;  /* 0x0000000411107c24 */ /* 0x002fe2000f8e02ff */
[----:B------:R-:W-:Y:S01]  /*00a0*/  ULDC.U8 UR4, c[0x0][UR5+0x7c0] ;  /* 0x0001f00005047abb */ /* 0x000fe20008000000 */
[----:B--2---:R1:W5:Y:S01]  /*00b0*/  LDG.E R0, desc[UR14][R2.64] ;  /* 0x0000000e02007981 */ /* 0x004362000c1e1900 */
[----:B------:R-:W-:Y:S01]  /*00c0*/  ULEA UR4, UR4, UR6, 0x3 ;  /* 0x0000000604047291 */ /* 0x000fe2000f8e183f */
[----:B-1----:R-:W-:-:S11]  /*00d0*/  IMAD.MOV R2, RZ, RZ, -R16 ;  /* 0x000000ffff027224 */ /* 0x002fd600078e0a10 */
[----:B------:R-:W-:Y:S01]  /*00e0*/  ULDC UR5, c[0x0][UR4+0x6c0] ;  /* 0x0001b00004057abb */ /* 0x000fe20008000800 */
[----:B------:R-:W-:Y:S01]  /*00f0*/  ULDC.64 UR6, c[0x0][UR4+0x210] ;  /* 0x0000840004067abb */ /* 0x000fe20008000a00 */
[----:B------:R-:W-:Y:S01]  /*0100*/  VIADDMNMX R17, R2, UR5, R17, PT ;  /* 0x0000000502117c46 */ /* 0x000fe2000b800111 */
[----:B------:R-:W-:Y:S01]  /*0110*/  ULDC.64 UR8, c[0x0][UR4+0x300] ;  /* 0x0000c00004087abb */ /* 0x000fe20008000a00 */
[----:B0-----:R-:W-:Y:S01]  /*0120*/  IMAD.SHL.U32 R20, R20, 0x4, RZ ;  /* 0x0000000414147824 */ /* 0x001fe200078e00ff */
[----:B------:R-:W-:Y:S01]  /*0130*/  ULDC.64 UR10, c[0x0][UR4+0x3f0] ;  /* 0x0000fc00040a7abb */ /* 0x000fe20008000a00 */
[----:B------:R-:W-:Y:S01]  /*0140*/  LOP3.LUT P0, RZ, R17, 0x3, RZ, 0xc0, !PT ;  /* 0x0000000311ff7812 */ /* 0x000fe2000780c0ff */
[----:B------:R-:W-:Y:S01]  /*0150*/  ULDC.64 UR12, c[0x0][UR4+0x4e0] ;  /* 0x00013800040c7abb */ /* 0x000fe20008000a00 */
[----:B------:R-:W-:Y:S01]  /*0160*/  ULDC.64 UR4, c[0x0][UR4+0x5d0] ;  /* 0x0001740004047abb */ /* 0x000fe20008000a00 */
[----:B------:R-:W-:Y:S02]  /*0170*/  ISETP.GE.AND P2, PT, R20, R17, PT ;  /* 0x000000111400720c */ /* 0x000fe40003f46270 */
[----:B------:R-:W-:-:S08]  /*0180*/  PRMT R2, RZ, 0x7610, R2 ;  /* 0x00007610ff027816 */ /* 0x000fd00000000002 */
[----:B------:R-:W-:Y:S05]  /*0190*/  @P0 BRA `(.L_x_741) ;  /* 0x0000000000400947 */ /* 0x000fea0003800000 */
[----:B------:R-:W-:-:S04]  /*01a0*/  SHF.L.U32 R3, R16, 0x1, RZ ;  /* 0x0000000110037819 */ /* 0x000fc800000006ff */
[C---:B------:R-:W-:Y:S01]  /*01b0*/  IADD3 R4, R3.reuse, UR8, RZ ;  /* 0x0000000803047c10 */ /* 0x040fe2000fffe0ff */
[----:B------:R-:W-:-:S03]  /*01c0*/  VIADD R5, R3, UR6 ;  /* 0x0000000603057c36 */ /* 0x000fc60008000000 */
[----:B------:R-:W-:Y:S02]  /*01d0*/  LOP3.LUT P1, RZ, R4, 0x7, RZ, 0xc0, !PT ;  /* 0x0000000704ff7812 */ /* 0x000fe4000782c0ff */
[----:B------:R-:W-:-:S04]  /*01e0*/  LOP3.LUT P0, RZ, R5, 0x7, RZ, 0xc0, !PT ;  /* 0x0000000705ff7812 */ /* 0x000fc8000780c0ff */
[----:B------:R-:W-:-:S13]  /*01f0*/  PLOP3.LUT P0, PT, P0, P1, PT, 0xa8, 0x0 ;  /* 0x000000000000781c */ /* 0x000fda0000703570 */
[----:B------:R-:W-:Y:S05]  /*0200*/  @P0 BRA `(.L_x_741) ;  /* 0x0000000000240947 */ /* 0x000fea0003800000 */
[----:B------:R-:W-:Y:S01]  /*0210*/  VIADD R5, R3, UR10 ;  /* 0x0000000a03057c36 */ /* 0x000fe20008000000 */
[----:B------:R-:W-:-:S04]  /*0220*/  LEA R4, R16, UR12, 0x2 ;  /* 0x0000000c10047c11 */ /* 0x000fc8000f8e10ff */
[----:B------:R-:W-:Y:S02]  /*0230*/  LOP3.LUT P0, RZ, R5, 0x7, RZ, 0xc0, !PT ;  /* 0x0000000705ff7812 */ /* 0x000fe4000780c0ff */
[----:B------:R-:W-:-:S04]  /*0240*/  LOP3.LUT P1, RZ, R4, 0xf, RZ, 0xc0, !PT ;  /* 0x0000000f04ff7812 */ /* 0x000fc8000782c0ff */
[----:B------:R-:W-:-:S13]  /*0250*/  PLOP3.LUT P0, PT, P0, P1, PT, 0xa8, 0x0 ;  /* 0x000000000000781c */ /* 0x000fda0000703570 */
[----:B------:R-:W-:-:S04]  /*0260*/  @!P0 IADD3 R3, R3, UR4, RZ ;  /* 0x0000000403038c10 */ /* 0x000fc8000fffe0ff */
[----:B------:R-:W-:-:S04]  /*0270*/  @!P0 LOP3.LUT P1, RZ, R3, 0x7, RZ, 0xc0, !PT ;  /* 0x0000000703ff8812 */ /* 0x000fc8000782c0ff */
[----:B------:R-:W-:-:S04]  /*0280*/  @!P0 SEL R3, RZ, 0x1, P1 ;  /* 0x00000001ff038807 */ /* 0x000fc80000800000 */
[----:B------:R-:W-:-:S07]  /*0290*/  @!P0 PRMT R2, R3, 0x7610, R2 ;  /* 0x0000761003028816 */ /* 0x000fce0000000002 */
.L_x_741:
        /* <DEDUP_REMOVED lines=10> */
.L_x_748:
[----:B-1----:R-:W-:Y:S02]  /*0340*/  IADD3 R4, P1, R16, R20, RZ ;  /* 0x0000001410047210 */ /* 0x002fe40007f3e0ff */
[----:B--2---:R-:W-:-:S03]  /*0350*/  SHF.R.S32.HI R3, RZ, 0x1f, R20 ;  /* 0x0000001fff037819 */ /* 0x004fc60000011414 */
[----:B------:R-:W-:Y:S01]  /*0360*/  IMAD.SHL.U32 R19, R4, 0x2, RZ ;  /* 0x0000000204137824 */ /* 0x000fe200078e00ff */
[----:B------:R-:W-:-:S04]  /*0370*/  LEA.HI.X.SX32 R3, R16, R3, 0x1, P1 ;  /* 0x0000000310037211 */ /* 0x000fc800008f0eff */
[----:B------:R-:W-:Y:S02]  /*0380*/  SHF.L.U64.HI R31, R4, 0x1, R3 ;  /* 0x00000001041f7819 */ /* 0x000fe40000010203 */
[C---:B------:R-:W-:Y:S02]  /*0390*/  IADD3 R12, P1, R19.reuse, UR6, RZ ;  /* 0x00000006130c7c10 */ /* 0x040fe4000ff3e0ff */
[----:B------:R-:W-:Y:S02]  /*03a0*/  IADD3 R10, P2, R19, UR8, RZ ;  /* 0x00000008130a7c10 */ /* 0x000fe4000ff5e0ff */
[----:B------:R-:W-:Y:S02]  /*03b0*/  IADD3.X R13, R31, UR7, RZ, P1, !PT ;  /* 0x000000071f0d7c10 */ /* 0x000fe40008ffe4ff */
[----:B------:R-:W-:Y:S02]  /*03c0*/  IADD3 R8, P1, R19, UR10, RZ ;  /* 0x0000000a13087c10 */ /* 0x000fe4000ff3e0ff */
[C---:B------:R-:W-:Y:S01]  /*03d0*/  IADD3.X R11, R31.reuse, UR9, RZ, P2, !PT ;  /* 0x000000091f0b7c10 */ /* 0x040fe200097fe4ff */
[----:B------:R-:W2:Y:S01]  /*03e0*/  @P0 LDG.E.64 R22, desc[UR14][R12.64] ;  /* 0x0000000e0c160981 */ /* 0x000ea2000c1e1b00 */
[----:B------:R-:W-:-:S02]  /*03f0*/  IADD3.X R9, R31, UR11, RZ, P1, !PT ;  /* 0x0000000b1f097c10 */ /* 0x000fc40008ffe4ff */
[C---:B------:R-:W-:Y:S01]  /*0400*/  LEA R2, P1, R4.reuse, UR12, 0x2 ;  /* 0x0000000c04027c11 */ /* 0x040fe2000f8210ff */
[----:B------:R-:W3:Y:S03]  /*0410*/  @P0 LDG.E.64 R24, desc[UR14][R10.64] ;  /* 0x0000000e0a180981 */ /* 0x000ee6000c1e1b00 */
[----:B------:R-:W-:Y:S01]  /*0420*/  LEA.HI.X R3, R4, UR13, R3, 0x2, P1 ;  /* 0x0000000d04037c11 */ /* 0x000fe200088f1403 */
[----:B------:R-:W4:Y:S04]  /*0430*/  @P0 LDG.E.64 R14, desc[UR14][R8.64] ;  /* 0x0000000e080e0981 */ /* 0x000f28000c1e1b00 */
[----:B-----5:R1:W5:Y:S01]  /*0440*/  @P0 LDG.E.128 R4, desc[UR14][R2.64] ;  /* 0x0000000e02040981 */ /* 0x020362000c1e1d00 */
[----:B------:R-:W-:-:S02]  /*0450*/  ISETP.NE.AND P5, PT, RZ, UR16, PT ;  /* 0x00000010ff007c0c */ /* 0x000fc4000bfa5270 */
[--C-:B--2---:R-:W-:Y:S02]  /*0460*/  @P0 SHF.R.U64 R27, R22, 0x10, R23.reuse ;  /* 0x00000010161b0819 */ /* 0x104fe40000001217 */
[----:B------:R-:W-:Y:S02]  /*0470*/  @P0 SHF.R.U32.HI R26, RZ, 0x10, R23 ;  /* 0x00000010ff1a0819 */ /* 0x000fe40000011617 */
[--C-:B---3--:R-:W-:Y:S02]  /*0480*/  @P0 SHF.R.U64 R33, R24, 0x10, R25.reuse ;  /* 0x0000001018210819 */ /* 0x108fe40000001219 */
[----:B------:R-:W-:Y:S02]  /*0490*/  @P0 SHF.R.U32.HI R32, RZ, 0x10, R25 ;  /* 0x00000010ff200819 */ /* 0x000fe40000011619 */
[----:B------:R-:W-:Y:S02]  /*04a0*/  @P0 PRMT R21, R23, 0x7610, R21 ;  /* 0x0000761017150816 */ /* 0x000fe40000000015 */
[----:B----4-:R-:W-:-:S02]  /*04b0*/  @P0 SHF.R.U64 R29, R14, 0x10, R15 ;  /* 0x000000100e1d0819 */ /* 0x010fc4000000120f */
[----:B------:R-:W-:Y:S02]  /*04c0*/  @P0 PRMT R30, R14, 0x7610, R30 ;  /* 0x000076100e1e0816 */ /* 0x000fe4000000001e */
[----:B------:R-:W-:Y:S02]  /*04d0*/  @P0 PRMT R23, R25, 0x7610, R23 ;  /* 0x0000761019170816 */ /* 0x000fe40000000017 */
[--C-:B------:R-:W-:Y:S02]  /*04e0*/  @P0 SHF.R.U32.HI R14, RZ, 0x10, R15.reuse ;  /* 0x00000010ff0e0819 */ /* 0x100fe4000001160f */
[----:B------:R-:W-:Y:S02]  /*04f0*/  @P0 PRMT R28, R15, 0x7610, R28 ;  /* 0x000076100f1c0816 */ /* 0x000fe4000000001c */
[----:B------:R-:W-:Y:S02]  /*0500*/  @P0 PRMT R15, R33, 0x7610, R15 ;  /* 0x00007610210f0816 */ /* 0x000fe4000000000f */
[----:B------:R-:W-:Y:S01]  /*0510*/  @P0 PRMT R25, R32, 0x7610, R25 ;  /* 0x0000761020190816 */ /* 0x000fe20000000019 */
[----:B-1----:R-:W-:Y:S06]  /*0520*/  @P0 BRA `(.L_x_743) ;  /* 0x00000000009c0947 */ /* 0x002fec0003800000 */
[C---:B-----5:R-:W-:Y:S01]  /*0530*/  VIADD R6, R20.reuse, 0x2 ;  /* 0x0000000214067836 */ /* 0x060fe20000000000 */
[C---:B------:R-:W-:Y:S02]  /*0540*/  IADD3 R4, R20.reuse, 0x1, RZ ;  /* 0x0000000114047810 */ /* 0x040fe40007ffe0ff */
[C---:B------:R-:W-:Y:S02]  /*0550*/  IADD3 R14, R20.reuse, 0x3, RZ ;  /* 0x00000003140e7810 */ /* 0x040fe40007ffe0ff */
[-C--:B------:R-:W-:Y:S02]  /*0560*/  ISETP.GE.AND P1, PT, R20, R17.reuse, PT ;  /* 0x000000111400720c */ /* 0x080fe40003f26270 */
[-C--:B------:R-:W-:Y:S02]  /*0570*/  ISETP.GE.AND P2, PT, R4, R17.reuse, PT ;  /* 0x000000110400720c */ /* 0x080fe40003f46270 */
[-C--:B------:R-:W-:Y:S02]  /*0580*/  ISETP.GE.AND P3, PT, R6, R17.reuse, PT ;  /* 0x000000110600720c */ /* 0x080fe40003f66270 */
[----:B------:R-:W-:-:S07]  /*0590*/  ISETP.GE.AND P4, PT, R14, R17, PT ;  /* 0x000000110e00720c */ /* 0x000fce0003f86270 */
[----:B------:R-:W-:Y:S01]  /*05a0*/  @P1 PRMT R22, RZ, 0x7610, R22 ;  /* 0x00007610ff161816 */ /* 0x000fe20000000016 */
[----:B------:R-:W-:Y:S01]  /*05b0*/  @P1 IMAD.MOV.U32 R4, RZ, RZ, RZ ;  /* 0x000000ffff041224 */ /* 0x000fe200078e00ff */
[----:B------:R-:W-:Y:S02]  /*05c0*/  @P1 PRMT R24, RZ, 0x7610, R24 ;  /* 0x00007610ff181816 */ /* 0x000fe40000000018 */
[----:B------:R-:W-:Y:S01]  /*05d0*/  @P2 MOV R5, RZ ;  /* 0x000000ff00052202 */ /* 0x000fe20000000f00 */
[----:B------:R-:W-:Y:S01]  /*05e0*/  @P3 IMAD.MOV.U32 R6, RZ, RZ, RZ ;  /* 0x000000ffff063224 */ /* 0x000fe200078e00ff */
[----:B------:R-:W-:Y:S01]  /*05f0*/  @P4 MOV R7, RZ ;  /* 0x000000ff00074202 */ /* 0x000fe20000000f00 */
[----:B------:R1:W5:Y:S01]  /*0600*/  @!P1 LDG.E R4, desc[UR14][R2.64] ;  /* 0x0000000e02049981 */ /* 0x000362000c1e1900 */
[----:B------:R-:W-:Y:S02]  /*0610*/  @P1 PRMT R30, RZ, 0x7610, R30 ;  /* 0x00007610ff1e1816 */ /* 0x000fe4000000001e */
[----:B------:R-:W-:Y:S01]  /*0620*/  @P2 PRMT R27, RZ, 0x7610, R27 ;  /* 0x00007610ff1b2816 */ /* 0x000fe2000000001b */
[----:B------:R1:W5:Y:S01]  /*0630*/  @!P2 LDG.E R5, desc[UR14][R2.64+0x4] ;  /* 0x0000040e0205a981 */ /* 0x000362000c1e1900 */
[----:B------:R-:W-:-:S02]  /*0640*/  @P2 PRMT R15, RZ, 0x7610, R15 ;  /* 0x00007610ff0f2816 */ /* 0x000fc4000000000f */
[----:B------:R-:W-:Y:S01]  /*0650*/  @P2 PRMT R29, RZ, 0x7610, R29 ;  /* 0x00007610ff1d2816 */ /* 0x000fe2000000001d */
[----:B------:R1:W5:Y:S01]  /*0660*/  @!P3 LDG.E R6, desc[UR14][R2.64+0x8] ;  /* 0x0000080e0206b981 */ /* 0x000362000c1e1900 */
[----:B------:R-:W-:Y:S02]  /*0670*/  @P3 PRMT R21, RZ, 0x7610, R21 ;  /* 0x00007610ff153816 */ /* 0x000fe40000000015 */
[----:B------:R-:W-:Y:S01]  /*0680*/  @P3 PRMT R23, RZ, 0x7610, R23 ;  /* 0x00007610ff173816 */ /* 0x000fe20000000017 */
[----:B------:R1:W5:Y:S01]  /*0690*/  @!P4 LDG.E R7, desc[UR14][R2.64+0xc] ;  /* 0x00000c0e0207c981 */ /* 0x000362000c1e1900 */
[----:B------:R-:W-:Y:S02]  /*06a0*/  @P3 PRMT R28, RZ, 0x7610, R28 ;  /* 0x00007610ff1c3816 */ /* 0x000fe4000000001c */
[----:B------:R-:W-:Y:S01]  /*06b0*/  @P4 PRMT R26, RZ, 0x7610, R26 ;  /* 0x00007610ff1a4816 */ /* 0x000fe2000000001a */
[----:B------:R1:W5:Y:S01]  /*06c0*/  @!P1 LDG.E.U16 R22, desc[UR14][R12.64] ;  /* 0x0000000e0c169981 */ /* 0x000362000c1e1500 */
[----:B------:R-:W-:-:S02]  /*06d0*/  @P4 PRMT R25, RZ, 0x7610, R25 ;  /* 0x00007610ff194816 */ /* 0x000fc40000000019 */
        /* <DEDUP_REMOVED lines=12> */
.L_x_743:
[----:B-----5:R-:W-:Y:S01]  /*07a0*/  FMUL.FTZ R4, R0, R4 ;  /* 0x0000000400047220 */ /* 0x020fe20000410000 */
[----:B------:R-:W-:Y:S06]  /*07b0*/  @!P5 BRA `(.L_x_744) ;  /* 0x000000040088d947 */ /* 0x000fec0003800000 */
[----:B-1----:R-:W-:Y:S01]  /*07c0*/  FMUL.FTZ R3, R4, R4 ;  /* 0x0000000404037220 */ /* 0x002fe20000410000 */
[----:B------:R-:W1:Y:S01]  /*07d0*/  MUFU.RCP R33, UR21 ;  /* 0x0000001500217d08 */ /* 0x000e620008001000 */
[----:B------:R-:W-:Y:S02]  /*07e0*/  IMAD.U32 R2, R30, 0x10000, RZ ;  /* 0x000100001e027824 */ /* 0x000fe400078e00ff */
[C---:B------:R-:W-:Y:S01]  /*07f0*/  FMUL.FTZ R5, R0.reuse, R5 ;  /* 0x0000000500057220 */ /* 0x040fe20000410000 */
[----:B------:R-:W-:Y:S01]  /*0800*/  FFMA.FTZ R3, R3, -UR19, R3 ;  /* 0x8000001303037c23 */ /* 0x000fe20008010003 */
[----:B------:R-:W-:Y:S01]  /*0810*/  SHF.L.U32 R29, R29, 0x10, RZ ;  /* 0x000000101d1d7819 */ /* 0x000fe200000006ff */
[C---:B------:R-:W-:Y:S01]  /*0820*/  FMUL.FTZ R6, R0.reuse, R6 ;  /* 0x0000000600067220 */ /* 0x040fe20000410000 */
[----:B------:R-:W-:Y:S01]  /*0830*/  FMUL.FTZ R7, R0, R7 ;  /* 0x0000000700077220 */ /* 0x000fe20000410000 */
[----:B------:R-:W-:Y:S01]  /*0840*/  FFMA.FTZ R2, R2, UR19, R3 ;  /* 0x0000001302027c23 */ /* 0x000fe20008010003 */
[----:B------:R-:W-:Y:S01]  /*0850*/  FMUL.FTZ R3, R5, R5 ;  /* 0x0000000505037220 */ /* 0x000fe20000410000 */
[----:B------:R-:W-:Y:S01]  /*0860*/  FMUL.FTZ R32, R6, R6 ;  /* 0x0000000606207220 */ /* 0x000fe20000410000 */
[----:B------:R-:W-:Y:S01]  /*0870*/  SHF.L.U32 R14, R14, 0x10, RZ ;  /* 0x000000100e0e7819 */ /* 0x000fe200000006ff */
[----:B------:R-:W-:-:S02]  /*0880*/  IMAD.U32 R28, R28, 0x10000, RZ ;  /* 0x000100001c1c7824 */ /* 0x000fc400078e00ff */
[----:B------:R-:W-:Y:S01]  /*0890*/  FFMA.FTZ R30, R3, -UR19, R3 ;  /* 0x80000013031e7c23 */ /* 0x000fe20008010003 */
[----:B------:R-:W-:Y:S01]  /*08a0*/  FFMA.FTZ R35, R32, -UR19, R32 ;  /* 0x8000001320237c23 */ /* 0x000fe20008010020 */
[----:B------:R-:W-:Y:S01]  /*08b0*/  FFMA.FTZ R4, R4, -UR18, R4 ;  /* 0x8000001204047c23 */ /* 0x000fe20008010004 */
[----:B------:R-:W-:Y:S01]  /*08c0*/  SHF.L.U32 R15, R15, 0x10, RZ ;  /* 0x000000100f0f7819 */ /* 0x000fe200000006ff */
[----:B------:R-:W-:Y:S01]  /*08d0*/  FFMA.FTZ R3, R29, UR19, R30 ;  /* 0x000000131d037c23 */ /* 0x000fe2000801001e */
[----:B-1----:R-:W-:Y:S01]  /*08e0*/  FMUL.FTZ R30, R2, R33 ;  /* 0x00000021021e7220 */ /* 0x002fe20000410000 */
[----:B------:R-:W-:Y:S01]  /*08f0*/  FMUL.FTZ R29, R7, R7 ;  /* 0x00000007071d7220 */ /* 0x000fe20000410000 */
[----:B------:R-:W-:Y:S01]  /*0900*/  FFMA.FTZ R28, R28, UR19, R35 ;  /* 0x000000131c1c7c23 */ /* 0x000fe20008010023 */
[-C--:B------:R-:W-:Y:S01]  /*0910*/  FMUL.FTZ R34, R3, R33.reuse ;  /* 0x0000002103227220 */ /* 0x080fe20000410000 */
[----:B------:R-:W-:Y:S01]  /*0920*/  FFMA.FTZ R6, R6, -UR18, R6 ;  /* 0x8000001206067c23 */ /* 0x000fe20008010006 */
[----:B------:R-:W-:Y:S01]  /*0930*/  FFMA.FTZ R29, R29, -UR19, R29 ;  /* 0x800000131d1d7c23 */ /* 0x000fe2000801001d */
[----:B------:R-:W1:Y:S01]  /*0940*/  MUFU.SQRT R30, R30 ;  /* 0x0000001e001e7308 */ /* 0x000e620000002000 */
[----:B------:R-:W-:Y:S01]  /*0950*/  FMUL.FTZ R32, R28, R33 ;  /* 0x000000211c207220 */ /* 0x000fe20000410000 */
[----:B------:R-:W-:-:S02]  /*0960*/  IMAD.U32 R25, R25, 0x10000, RZ ;  /* 0x0001000019197824 */ /* 0x000fc400078e00ff */
[----:B------:R-:W-:Y:S01]  /*0970*/  FFMA.FTZ R14, R14, UR19, R29 ;  /* 0x000000130e0e7c23 */ /* 0x000fe2000801001d */
[----:B------:R-:W-:Y:S01]  /*0980*/  SHF.L.U32 R22, R22, 0x10, RZ ;  /* 0x0000001016167819 */ /* 0x000fe200000006ff */
[----:B------:R-:W-:Y:S01]  /*0990*/  IMAD.U32 R21, R21, 0x10000, RZ ;  /* 0x0001000015157824 */ /* 0x000fe200078e00ff */
[----:B------:R-:W-:Y:S01]  /*09a0*/  SHF.L.U32 R27, R27, 0x10, RZ ;  /* 0x000000101b1b7819 */ /* 0x000fe200000006ff */
[----:B------:R-:W-:Y:S01]  /*09b0*/  FMUL.FTZ R29, R14, R33 ;  /* 0x000000210e1d7220 */ /* 0x000fe20000410000 */
[----:B------:R-:W-:Y:S01]  /*09c0*/  IMAD.U32 R33, R24, 0x10000, RZ ;  /* 0x0001000018217824 */ /* 0x000fe200078e00ff */
[----:B------:R-:W2:Y:S01]  /*09d0*/  MUFU.SQRT R34, R34 ;  /* 0x0000002200227308 */ /* 0x000ea20000002000 */
[----:B------:R-:W-:Y:S01]  /*09e0*/  FFMA.FTZ R24, R5, -UR18, R5 ;  /* 0x8000001205187c23 */ /* 0x000fe20008010005 */
[----:B------:R-:W-:Y:S01]  /*09f0*/  SHF.L.U32 R26, R26, 0x10, RZ ;  /* 0x000000101a1a7819 */ /* 0x000fe200000006ff */
[----:B------:R-:W-:Y:S02]  /*0a00*/  FFMA.FTZ R33, R33, UR18, R4 ;  /* 0x0000001221217c23 */ /* 0x000fe40008010004 */
[----:B------:R-:W-:Y:S01]  /*0a10*/  FFMA.FTZ R5, R15, UR18, R24 ;  /* 0x000000120f057c23 */ /* 0x000fe20008010018 */
[----:B------:R-:W-:-:S02]  /*0a20*/  IMAD.U32 R15, R23, 0x10000, RZ ;  /* 0x00010000170f7824 */ /* 0x000fc400078e00ff */
[----:B------:R-:W3:Y:S01]  /*0a30*/  MUFU.RCP R4, UR20 ;  /* 0x0000001400047d08 */ /* 0x000ee20008001000 */
[----:B-1----:R-:W-:Y:S01]  /*0a40*/  FADD.FTZ R35, R30, UR22 ;  /* 0x000000161e237e21 */ /* 0x002fe20008010000 */
[----:B------:R-:W-:Y:S01]  /*0a50*/  FFMA.FTZ R15, R15, UR18, R6 ;  /* 0x000000120f0f7c23 */ /* 0x000fe20008010006 */
[----:B------:R-:W-:-:S05]  /*0a60*/  F2FP.BF16.F32.PACK_AB R2, R2, R33 ;  /* 0x000000210202723e */ /* 0x000fca00000010ff */
[----:B------:R-:W1:Y:S01]  /*0a70*/  MUFU.SQRT R29, R29 ;  /* 0x0000001d001d7308 */ /* 0x000e620000002000 */
[----:B--2---:R-:W-:-:S07]  /*0a80*/  FADD.FTZ R34, R34, UR22 ;  /* 0x0000001622227e21 */ /* 0x004fce0008010000 */
[----:B------:R-:W2:Y:S01]  /*0a90*/  MUFU.SQRT R32, R32 ;  /* 0x0000002000207308 */ /* 0x000ea20000002000 */
[----:B---3--:R-:W-:-:S07]  /*0aa0*/  FMUL.FTZ R23, R33, R4 ;  /* 0x0000000421177220 */ /* 0x008fce0000410000 */
[----:B------:R3:W4:Y:S01]  /*0ab0*/  MUFU.RCP R30, R35 ;  /* 0x00000023001e7308 */ /* 0x0007220000001000 */
[----:B-1----:R-:W-:-:S07]  /*0ac0*/  FADD.FTZ R36, R29, UR22 ;  /* 0x000000161d247e21 */ /* 0x002fce0008010000 */
[----:B------:R1:W5:Y:S01]  /*0ad0*/  MUFU.RCP R24, R34 ;  /* 0x0000002200187308 */ /* 0x0003620000001000 */
[----:B--2---:R-:W-:Y:S01]  /*0ae0*/  FADD.FTZ R32, R32, UR22 ;  /* 0x0000001620207e21 */ /* 0x004fe20008010000 */
[----:B---3--:R-:W-:-:S06]  /*0af0*/  FMUL.FTZ R35, R5, R4 ;  /* 0x0000000405237220 */ /* 0x008fcc0000410000 */
[----:B------:R-:W2:Y:S01]  /*0b00*/  MUFU.RCP R6, R32 ;  /* 0x0000002000067308 */ /* 0x000ea20000001000 */
[----:B----4-:R-:W-:Y:S01]  /*0b10*/  FMUL.FTZ R29, R23, R30 ;  /* 0x0000001e171d7220 */ /* 0x010fe20000410000 */
[----:B-1----:R-:W-:-:S03]  /*0b20*/  FFMA.FTZ R34, R7, -UR18, R7 ;  /* 0x8000001207227c23 */ /* 0x002fc60008010007 */
[----:B------:R-:W-:Y:S01]  /*0b30*/  FFMA.FTZ R29, R22, UR17, R29 ;  /* 0x00000011161d7c23 */ /* 0x000fe2000801001d */
[----:B------:R-:W-:Y:S01]  /*0b40*/  FFMA.FTZ R7, R25, UR18, R34 ;  /* 0x0000001219077c23 */ /* 0x000fe20008010022 */
[----:B------:R-:W-:Y:S01]  /*0b50*/  FMUL.FTZ R25, R15, R4 ;  /* 0x000000040f197220 */ /* 0x000fe20000410000 */
[----:B------:R-:W1:Y:S01]  /*0b60*/  MUFU.RCP R23, R36 ;  /* 0x0000002400177308 */ /* 0x000e620000001000 */
[----:B-----5:R-:W-:Y:S01]  /*0b70*/  FMUL.FTZ R30, R35, R24 ;  /* 0x00000018231e7220 */ /* 0x020fe20000410000 */
[----:B------:R-:W-:Y:S01]  /*0b80*/  FMUL.FTZ R4, R7, R4 ;  /* 0x0000000407047220 */ /* 0x000fe20000410000 */
[----:B------:R-:W-:Y:S02]  /*0b90*/  FMUL.FTZ R24, R29, UR23 ;  /* 0x000000171d187c20 */ /* 0x000fe40008410000 */
[----:B------:R-:W-:Y:S01]  /*0ba0*/  FFMA.FTZ R30, R27, UR17, R30 ;  /* 0x000000111b1e7c23 */ /* 0x000fe2000801001e */
[----:B--2---:R-:W-:-:S03]  /*0bb0*/  FMUL.FTZ R6, R25, R6 ;  /* 0x0000000619067220 */ /* 0x004fc60000410000 */
[----:B------:R-:W-:Y:S01]  /*0bc0*/  FMUL.FTZ R30, R30, UR23 ;  /* 0x000000171e1e7c20 */ /* 0x000fe20008410000 */
[----:B------:R-:W2:Y:S01]  /*0bd0*/  F2F.BF16.F32 R24, R24 ;  /* 0x0000001800187304 */ /* 0x000ea20000202000 */
[----:B------:R-:W-:Y:S01]  /*0be0*/  FFMA.FTZ R6, R21, UR17, R6 ;  /* 0x0000001115067c23 */ /* 0x000fe20008010006 */
[----:B-1----:R-:W-:-:S03]  /*0bf0*/  FMUL.FTZ R23, R4, R23 ;  /* 0x0000001704177220 */ /* 0x002fc60000410000 */
[----:B------:R-:W-:-:S03]  /*0c00*/  FMUL.FTZ R6, R6, UR23 ;  /* 0x0000001706067c20 */ /* 0x000fc60008410000 */
[----:B------:R-:W1:Y:S01]  /*0c10*/  F2F.BF16.F32 R30, R30 ;  /* 0x0000001e001e7304 */ /* 0x000e620000202000 */
[----:B------:R-:W-:-:S04]  /*0c20*/  FFMA.FTZ R23, R26, UR17, R23 ;  /* 0x000000111a177c23 */ /* 0x000fc80008010017 */
[----:B------:R-:W-:Y:S01]  /*0c30*/  FMUL.FTZ R25, R23, UR23 ;  /* 0x0000001717197c20 */ /* 0x000fe20008410000 */
[----:B--2---:R-:W-:Y:S02]  /*0c40*/  IMAD.U32 R23, R24, 0x10000, RZ ;  /* 0x0001000018177824 */ /* 0x004fe400078e00ff */
[----:B------:R-:W2:Y:S02]  /*0c50*/  F2F.BF16.F32 R6, R6 ;  /* 0x0000000600067304 */ /* 0x000ea40000202000 */
[----:B------:R-:W-:Y:S01]  /*0c60*/  FADD.FTZ R22, R22, -R23 ;  /* 0x8000001716167221 */ /* 0x000fe20000010000 */
[----:B-1----:R-:W-:-:S05]  /*0c70*/  SHF.L.U32 R4, R30, 0x10, RZ ;  /* 0x000000101e047819 */ /* 0x002fca00000006ff */
        /* <DEDUP_REMOVED lines=19> */
[----:B------:R-:W-:Y:S02]  /*0db0*/  PRMT R33, R24, 0x7610, R33 ;  /* 0x0000761018217816 */ /* 0x000fe40000000021 */
[----:B------:R-:W-:Y:S01]  /*0dc0*/  PRMT R35, R14, 0x7632, R35 ;  /* 0x000076320e237816 */ /* 0x000fe20000000023 */
[----:B------:R-:W-:Y:S06]  /*0dd0*/  BRA `(.L_x_745) ;  /* 0x00000004008c7947 */ /* 0x000fec0003800000 */
.L_x_744:
[----:B------:R-:W-:Y:S01]  /*0de0*/  IMAD.U32 R27, R27, 0x10000, RZ ;  /* 0x000100001b1b7824 */ /* 0x000fe200078e00ff */
[----:B------:R-:W-:Y:S01]  /*0df0*/  SHF.L.U32 R26, R26, 0x10, RZ ;  /* 0x000000101a1a7819 */ /* 0x000fe200000006ff */
[----:B-1----:R-:W-:Y:S01]  /*0e00*/  IMAD.U32 R3, R22, 0x10000, RZ ;  /* 0x0001000016037824 */ /* 0x002fe200078e00ff */
[----:B------:R-:W-:Y:S01]  /*0e10*/  SHF.L.U32 R21, R21, 0x10, RZ ;  /* 0x0000001015157819 */ /* 0x000fe200000006ff */
[----:B------:R-:W-:Y:S01]  /*0e20*/  FMUL.FTZ R33, R27, UR17 ;  /* 0x000000111b217c20 */ /* 0x000fe20008410000 */
[----:B------:R-:W-:Y:S02]  /*0e30*/  IMAD.U32 R32, R28, 0x10000, RZ ;  /* 0x000100001c207824 */ /* 0x000fe400078e00ff */
[----:B------:R-:W-:Y:S01]  /*0e40*/  FFMA.FTZ R4, R3, UR17, R4 ;  /* 0x0000001103047c23 */ /* 0x000fe20008010004 */
[----:B------:R-:W-:Y:S02]  /*0e50*/  IMAD.U32 R29, R29, 0x10000, RZ ;  /* 0x000100001d1d7824 */ /* 0x000fe400078e00ff */
[----:B------:R-:W-:Y:S01]  /*0e60*/  FFMA.FTZ R5, R0, R5, R33 ;  /* 0x0000000500057223 */ /* 0x000fe20000010021 */
[----:B------:R-:W-:Y:S01]  /*0e70*/  SHF.L.U32 R33, R30, 0x10, RZ ;  /* 0x000000101e217819 */ /* 0x000fe200000006ff */
[----:B------:R-:W-:Y:S01]  /*0e80*/  FMUL.FTZ R2, R4, R4 ;  /* 0x0000000404027220 */ /* 0x000fe20000410000 */
[----:B------:R-:W1:Y:S01]  /*0e90*/  MUFU.RCP R30, UR21 ;  /* 0x00000015001e7d08 */ /* 0x000e620008001000 */
[----:B------:R-:W-:Y:S01]  /*0ea0*/  FMUL.FTZ R22, R5, R5 ;  /* 0x0000000505167220 */ /* 0x000fe20000410000 */
[----:B------:R-:W-:Y:S01]  /*0eb0*/  FMUL.FTZ R35, R21, UR17 ;  /* 0x0000001115237c20 */ /* 0x000fe20008410000 */
[----:B------:R-:W-:Y:S01]  /*0ec0*/  FFMA.FTZ R2, R2, -UR19, R2 ;  /* 0x8000001302027c23 */ /* 0x000fe20008010002 */
[----:B------:R-:W-:Y:S01]  /*0ed0*/  SHF.L.U32 R14, R14, 0x10, RZ ;  /* 0x000000100e0e7819 */ /* 0x000fe200000006ff */
[----:B------:R-:W-:Y:S01]  /*0ee0*/  FFMA.FTZ R22, R22, -UR19, R22 ;  /* 0x8000001316167c23 */ /* 0x000fe20008010016 */
[----:B------:R-:W-:Y:S01]  /*0ef0*/  FFMA.FTZ R6, R0, R6, R35 ;  /* 0x0000000600067223 */ /* 0x000fe20000010023 */
[----:B------:R-:W-:Y:S01]  /*0f00*/  FFMA.FTZ R2, R33, UR19, R2 ;  /* 0x0000001321027c23 */ /* 0x000fe20008010002 */
[----:B------:R-:W-:Y:S01]  /*0f10*/  FMUL.FTZ R33, R26, UR17 ;  /* 0x000000111a217c20 */ /* 0x000fe20008410000 */
[----:B------:R-:W-:Y:S01]  /*0f20*/  FFMA.FTZ R22, R29, UR19, R22 ;  /* 0x000000131d167c23 */ /* 0x000fe20008010016 */
[----:B------:R-:W-:Y:S01]  /*0f30*/  FMUL.FTZ R29, R6, R6 ;  /* 0x00000006061d7220 */ /* 0x000fe20000410000 */
[----:B------:R-:W-:-:S02]  /*0f40*/  IMAD.U32 R24, R24, 0x10000, RZ ;  /* 0x0001000018187824 */ /* 0x000fc400078e00ff */
[----:B------:R-:W-:Y:S01]  /*0f50*/  FFMA.FTZ R28, R0, R7, R33 ;  /* 0x00000007001c7223 */ /* 0x000fe20000010021 */
[----:B------:R-:W-:Y:S02]  /*0f60*/  IMAD.U32 R23, R23, 0x10000, RZ ;  /* 0x0001000017177824 */ /* 0x000fe400078e00ff */
[----:B------:R-:W-:Y:S01]  /*0f70*/  FFMA.FTZ R29, R29, -UR19, R29 ;  /* 0x800000131d1d7c23 */ /* 0x000fe2000801001d */
[----:B------:R-:W-:Y:S01]  /*0f80*/  FFMA.FTZ R6, R6, -UR18, R6 ;  /* 0x8000001206067c23 */ /* 0x000fe20008010006 */
[----:B------:R-:W-:Y:S01]  /*0f90*/  FMUL.FTZ R7, R28, R28 ;  /* 0x0000001c1c077220 */ /* 0x000fe20000410000 */
[-C--:B-1----:R-:W-:Y:S01]  /*0fa0*/  FMUL.FTZ R33, R2, R30.reuse ;  /* 0x0000001e02217220 */ /* 0x082fe20000410000 */
[----:B------:R-:W-:Y:S01]  /*0fb0*/  FFMA.FTZ R29, R32, UR19, R29 ;  /* 0x00000013201d7c23 */ /* 0x000fe2000801001d */
[-C--:B------:R-:W-:Y:S01]  /*0fc0*/  FMUL.FTZ R34, R22, R30.reuse ;  /* 0x0000001e16227220 */ /* 0x080fe20000410000 */
[----:B------:R-:W-:Y:S01]  /*0fd0*/  FFMA.FTZ R7, R7, -UR19, R7 ;  /* 0x8000001307077c23 */ /* 0x000fe20008010007 */
[----:B------:R-:W-:Y:S01]  /*0fe0*/  FFMA.FTZ R6, R23, UR18, R6 ;  /* 0x0000001217067c23 */ /* 0x000fe20008010006 */
[----:B------:R-:W-:Y:S01]  /*0ff0*/  FFMA.FTZ R5, R5, -UR18, R5 ;  /* 0x8000001205057c23 */ /* 0x000fe20008010005 */
[----:B------:R-:W1:Y:S01]  /*1000*/  MUFU.SQRT R33, R33 ;  /* 0x0000002100217308 */ /* 0x000e620000002000 */
[----:B------:R-:W-:Y:S01]  /*1010*/  FFMA.FTZ R7, R14, UR19, R7 ;  /* 0x000000130e077c23 */ /* 0x000fe20008010007 */
[----:B------:R-:W-:Y:S01]  /*1020*/  FMUL.FTZ R14, R29, R30 ;  /* 0x0000001e1d0e7220 */ /* 0x000fe20000410000 */
[----:B------:R-:W-:-:S02]  /*1030*/  FFMA.FTZ R35, R28, -UR18, R28 ;  /* 0x800000121c237c23 */ /* 0x000fc4000801001c */
[----:B------:R-:W-:-:S03]  /*1040*/  FMUL.FTZ R32, R7, R30 ;  /* 0x0000001e07207220 */ /* 0x000fc60000410000 */
[----:B------:R-:W2:Y:S08]  /*1050*/  MUFU.SQRT R34, R34 ;  /* 0x0000002200227308 */ /* 0x000eb00000002000 */
[----:B------:R-:W3:Y:S01]  /*1060*/  MUFU.SQRT R14, R14 ;  /* 0x0000000e000e7308 */ /* 0x000ee20000002000 */
[----:B-1----:R-:W-:Y:S01]  /*1070*/  FADD.FTZ R30, R33, UR22 ;  /* 0x00000016211e7e21 */ /* 0x002fe20008010000 */
[----:B------:R-:W-:-:S04]  /*1080*/  FFMA.FTZ R33, R4, -UR18, R4 ;  /* 0x8000001204217c23 */ /* 0x000fc80008010004 */
[----:B------:R-:W-:Y:S01]  /*1090*/  FFMA.FTZ R33, R24, UR18, R33 ;  /* 0x0000001218217c23 */ /* 0x000fe20008010021 */
[----:B------:R-:W-:Y:S01]  /*10a0*/  SHF.L.U32 R24, R15, 0x10, RZ ;  /* 0x000000100f187819 */ /* 0x000fe200000006ff */
[----:B------:R-:W1:Y:S01]  /*10b0*/  MUFU.RCP R4, UR20 ;  /* 0x0000001400047d08 */ /* 0x000e620008001000 */
[----:B--2---:R-:W-:Y:S01]  /*10c0*/  FADD.FTZ R15, R34, UR22 ;  /* 0x00000016220f7e21 */ /* 0x004fe20008010000 */
[----:B------:R-:W-:Y:S02]  /*10d0*/  SHF.L.U32 R34, R25, 0x10, RZ ;  /* 0x0000001019227819 */ /* 0x000fe400000006ff */
[----:B------:R-:W-:Y:S01]  /*10e0*/  FFMA.FTZ R5, R24, UR18, R5 ;  /* 0x0000001218057c23 */ /* 0x000fe20008010005 */
[----:B------:R-:W-:Y:S02]  /*10f0*/  F2FP.BF16.F32.PACK_AB R2, R2, R33 ;  /* 0x000000210202723e */ /* 0x000fe400000010ff */
[----:B------:R-:W-:Y:S01]  /*1100*/  FFMA.FTZ R35, R34, UR18, R35 ;  /* 0x0000001222237c23 */ /* 0x000fe20008010023 */
[----:B------:R-:W2:Y:S01]  /*1110*/  MUFU.SQRT R32, R32 ;  /* 0x0000002000207308 */ /* 0x000ea20000002000 */
[----:B---3--:R-:W-:-:S07]  /*1120*/  FADD.FTZ R14, R14, UR22 ;  /* 0x000000160e0e7e21 */ /* 0x008fce0008010000 */
[----:B------:R-:W3:Y:S01]  /*1130*/  MUFU.RCP R30, R30 ;  /* 0x0000001e001e7308 */ /* 0x000ee20000001000 */
[-C--:B-1----:R-:W-:Y:S01]  /*1140*/  FMUL.FTZ R23, R33, R4.reuse ;  /* 0x0000000421177220 */ /* 0x082fe20000410000 */
[-C--:B------:R-:W-:Y:S01]  /*1150*/  FMUL.FTZ R24, R5, R4.reuse ;  /* 0x0000000405187220 */ /* 0x080fe20000410000 */
[-C--:B------:R-:W-:Y:S01]  /*1160*/  FMUL.FTZ R25, R6, R4.reuse ;  /* 0x0000000406197220 */ /* 0x080fe20000410000 */
[----:B------:R-:W-:Y:S01]  /*1170*/  FMUL.FTZ R4, R35, R4 ;  /* 0x0000000423047220 */ /* 0x000fe20000410000 */
[----:B------:R-:W-:-:S03]  /*1180*/  F2FP.BF16.F32.PACK_AB R6, R29, R6 ;  /* 0x000000061d06723e */ /* 0x000fc600000010ff */
[----:B------:R-:W1:Y:S01]  /*1190*/  MUFU.RCP R15, R15 ;  /* 0x0000000f000f7308 */ /* 0x000e620000001000 */
[----:B--2---:R-:W-:-:S07]  /*11a0*/  FADD.FTZ R32, R32, UR22 ;  /* 0x0000001620207e21 */ /* 0x004fce0008010000 */
[----:B------:R-:W2:Y:S01]  /*11b0*/  MUFU.RCP R14, R14 ;  /* 0x0000000e000e7308 */ /* 0x000ea20000001000 */
[----:B---3--:R-:W-:-:S04]  /*11c0*/  FMUL.FTZ R30, R23, R30 ;  /* 0x0000001e171e7220 */ /* 0x008fc80000410000 */
[----:B------:R-:W-:-:S03]  /*11d0*/  FMUL.FTZ R30, R30, UR23 ;  /* 0x000000171e1e7c20 */ /* 0x000fc60008410000 */
[----:B------:R-:W3:Y:S01]  /*11e0*/  MUFU.RCP R23, R32 ;  /* 0x0000002000177308 */ /* 0x000ee20000001000 */
[----:B-1----:R-:W-:-:S04]  /*11f0*/  FMUL.FTZ R24, R24, R15 ;  /* 0x0000000f18187220 */ /* 0x002fc80000410000 */
[----:B------:R-:W-:-:S03]  /*1200*/  FMUL.FTZ R24, R24, UR23 ;  /* 0x0000001718187c20 */ /* 0x000fc60008410000 */
[----:B------:R-:W1:Y:S01]  /*1210*/  F2F.BF16.F32 R15, R30 ;  /* 0x0000001e000f7304 */ /* 0x000e620000202000 */
[----:B--2---:R-:W-:-:S04]  /*1220*/  FMUL.FTZ R14, R25, R14 ;  /* 0x0000000e190e7220 */ /* 0x004fc80000410000 */
        /* <DEDUP_REMOVED lines=11> */
[C---:B------:R-:W-:Y:S01]  /*12e0*/  PRMT R27, R6.reuse, 0x7610, R27 ;  /* 0x00007610061b7816 */ /* 0x040fe2000000001b */
[----:B-1----:R-:W-:Y:S01]  /*12f0*/  IMAD.U32 R28, R25, 0x10000, RZ ;  /* 0x00010000191c7824 */ /* 0x002fe200078e00ff */
[----:B------:R-:W-:Y:S02]  /*1300*/  PRMT R25, R6, 0x7632, R25 ;  /* 0x0000763206197816 */ /* 0x000fe40000000019 */
[----:B------:R-:W-:Y:S01]  /*1310*/  F2FP.BF16.F32.PACK_AB R3, R3, R22 ;  /* 0x000000160303723e */ /* 0x000fe200000010ff */
[----:B------:R-:W-:Y:S01]  /*1320*/  FADD.FTZ R28, R21, -R28 ;  /* 0x8000001c151c7221 */ /* 0x000fe20000010000 */
[----:B------:R-:W-:Y:S02]  /*1330*/  PRMT R21, R2, 0x7610, R21 ;  /* 0x0000761002157816 */ /* 0x000fe40000000015 */
[----:B------:R-:W-:-:S02]  /*1340*/  PRMT R5, R4, 0x7632, R5 ;  /* 0x0000763204057816 */ /* 0x000fc40000000005 */
[----:B--2---:R-:W-:Y:S02]  /*1350*/  SHF.L.U32 R15, R23, 0x10, RZ ;  /* 0x00000010170f7819 */ /* 0x004fe400000006ff */
[----:B------:R-:W-:Y:S02]  /*1360*/  F2FP.BF16.F32.PACK_AB R28, R35, R28 ;  /* 0x0000001c231c723e */ /* 0x000fe400000010ff */
[----:B------:R-:W-:Y:S01]  /*1370*/  PRMT R23, R4, 0x7610, R23 ;  /* 0x0000761004177816 */ /* 0x000fe20000000017 */
[--C-:B------:R-:W-:Y:S01]  /*1380*/  FADD.FTZ R26, R26, -R15.reuse ;  /* 0x8000000f1a1a7221 */ /* 0x100fe20000010000 */
[----:B------:R-:W-:Y:S02]  /*1390*/  PRMT R15, R2, 0x7632, R15 ;  /* 0x00007632020f7816 */ /* 0x000fe4000000000f */
[----:B------:R-:W-:Y:S02]  /*13a0*/  PRMT R29, R3, 0x7632, R29 ;  /* 0x00007632031d7816 */ /* 0x000fe4000000001d */
[----:B------:R-:W-:-:S02]  /*13b0*/  F2FP.BF16.F32.PACK_AB R26, R26, R7 ;  /* 0x000000071a1a723e */ /* 0x000fc400000010ff */
[----:B------:R-:W-:Y:S02]  /*13c0*/  PRMT R7, R3, 0x7610, R7 ;  /* 0x0000761003077816 */ /* 0x000fe40000000007 */
[C---:B------:R-:W-:Y:S02]  /*13d0*/  PRMT R6, R28.reuse, 0x7632, R6 ;  /* 0x000076321c067816 */ /* 0x040fe40000000006 */
[----:B------:R-:W-:Y:S02]  /*13e0*/  PRMT R33, R28, 0x7610, R33 ;  /* 0x000076101c217816 */ /* 0x000fe40000000021 */
[C---:B------:R-:W-:Y:S02]  /*13f0*/  PRMT R35, R26.reuse, 0x7632, R35 ;  /* 0x000076321a237816 */ /* 0x040fe40000000023 */
[----:B------:R-:W-:-:S07]  /*1400*/  PRMT R14, R26, 0x7610, R14 ;  /* 0x000076101a0e7816 */ /* 0x000fce000000000e */
.L_x_745:
        /* <DEDUP_REMOVED lines=23> */
.L_x_746:
        /* <DEDUP_REMOVED lines=23> */
.L_x_747:
[----:B0-----:R-:W-:-:S04]  /*16f0*/  LEA R20, R18, R20, 0x2 ;  /* 0x0000001412147211 */ /* 0x001fc800078e10ff */
[----:B------:R-:W-:-:S13]  /*1700*/  ISETP.GE.AND P1, PT, R20, R17, PT ;  /* 0x000000111400720c */ /* 0x000fda0003f26270 */
[----:B------:R-:W-:Y:S05]  /*1710*/  @!P1 BRA `(.L_x_748) ;  /* 0xffffffec00089947 */ /* 0x000fea000383ffff */
[----:B------:R-:W-:Y:S05]  /*1720*/  BSYNC B0 ;  /* 0x0000000000007941 */ /* 0x000fea0003800000 */
.L_x_742:
[----:B------:R-:W-:Y:S05]  /*1730*/  EXIT ;  /* 0x000000000000794d */ /* 0x000fea0003800000 */
.L_x_749:
        /* <DEDUP_REMOVED lines=12> */
.L_x_990:


//--------------------- .text._Z25multi_tensor_apply_kernelI18TensorListMetadataILi5EE15DistAdamFunctorIN3c108BFloat16EfNS3_4HalfEEJPfffffff10adamMode_tfEEvlPViT_T0_DpT1_ --------------------------
	.section	.text._Z25multi_tensor_apply_kernelI18TensorListMetadataILi5EE15DistAdamFunctorIN3c108BFloat16EfNS3_4HalfEEJPfffffff10adamMode_tfEEvlPViT_T0_DpT1_,"ax",@progbits
	.align	128
        .global         _Z25multi_tensor_apply_kernelI18TensorListMetadataILi5EE15DistAdamFunctorIN3c108BFloat16EfNS3_4HalfEEJPfffffff10adamMode_tfEEvlPViT_T0_DpT1_
        .type           _Z25multi_tensor_apply_kernelI18TensorListMetadataILi5EE15DistAdamFunctorIN3c108BFloat16EfNS3_4HalfEEJPfffffff10adamMode_tfEEvlPViT_T0_DpT1_,@function
        .size           _Z25multi_tensor_apply_kernelI18TensorListMetadataILi5EE15DistAdamFunctorIN3c108BFloat16EfNS3_4HalfEEJPfffffff10adamMode_tfEEvlPViT_T0_DpT1_,(.L_x_991 - _Z25multi_tensor_apply_kernelI18TensorListMetadataILi5EE15DistAdamFunctorIN3c108BFloat16EfNS3_4HalfEEJPfffffff10adamMode_tfEEvlPViT_T0_DpT1_)
        .other          _Z25multi_tensor_apply_kernelI18TensorListMetadataILi5EE15DistAdamFunctorIN3c108BFloat16EfNS3_4HalfEEJPfffffff10adamMode_tfEEvlPViT_T0_DpT1_,@"STO_CUDA_ENTRY STV_DEFAULT"
_Z25multi_tensor_apply_kernelI18TensorListMetadataILi5EE15DistAdamFunctorIN3c108BFloat16EfNS3_4HalfEEJPfffffff10adamMode_tfEEvlPViT_T0_DpT1_:
.text._Z25multi_tensor_apply_kernelI18TensorListMetadataILi5EE15DistAdamFunctorIN3c108BFloat16EfNS3_4HalfEEJPfffffff10adamMode_tfEEvlPViT_T0_DpT1_:
        /* <DEDUP_REMOVED lines=26> */
[----:B------:R-:W-:-:S05]  /*01a0*/  SHF.L.U32 R3, R16, 0x1, RZ ;  /* 0x0000000110037819 */ /* 0x000fca00000006ff */
[C---:B------:R-:W-:Y:S02]  /*01b0*/  VIADD R5, R3.reuse, UR6 ;  /* 0x0000000603057c36 */ /* 0x040fe40008000000 */
[----:B------:R-:W-:-:S03]  /*01c0*/  VIADD R4, R3, UR8 ;  /* 0x0000000803047c36 */ /* 0x000fc60008000000 */
[----:B------:R-:W-:Y:S02]  /*01d0*/  LOP3.LUT P0, RZ, R5, 0x7, RZ, 0xc0, !PT ;  /* 0x0000000705ff7812 */ /* 0x000fe4000780c0ff */
[----:B------:R-:W-:-:S04]  /*01e0*/  LOP3.LUT P1, RZ, R4, 0x7, RZ, 0xc0, !PT ;  /* 0x0000000704ff7812 */ /* 0x000fc8000782c0ff */
[----:B------:R-:W-:-:S13]  /*01f0*/  PLOP3.LUT P0, PT, P0, P1, PT, 0xa8, 0x0 ;  /* 0x000000000000781c */ /* 0x000fda0000703570 */
[----:B------:R-:W-:Y:S05]  /*0200*/  @P0 BRA `(.L_x_750) ;  /* 0x0000000000240947 */ /* 0x000fea0003800000 */
[----:B------:R-:W-:Y:S02]  /*0210*/  IADD3 R5, R3, UR10, RZ ;  /* 0x0000000a03057c10 */ /* 0x000fe4000fffe0ff */
[----:B------:R-:W-:Y:S02]  /*0220*/  LEA R4, R16, UR12, 0x2 ;  /* 0x0000000c10047c11 */ /* 0x000fe4000f8e10ff */
[----:B------:R-:W-:Y:S02]  /*0230*/  LOP3.LUT P0, RZ, R5, 0x7, RZ, 0xc0, !PT ;  /* 0x0000000705ff7812 */ /* 0x000fe4000780c0ff */
[----:B------:R-:W-:-:S04]  /*0240*/  LOP3.LUT P1, RZ, R4, 0xf, RZ, 0xc0, !PT ;  /* 0x0000000f04ff7812 */ /* 0x000fc8000782c0ff */
[----:B------:R-:W-:-:S13]  /*0250*/  PLOP3.LUT P0, PT, P0, P1, PT, 0xa8, 0x0 ;  /* 0x000000000000781c */ /* 0x000fda0000703570 */
[----:B------:R-:W-:-:S05]  /*0260*/  @!P0 VIADD R3, R3, UR4 ;  /* 0x0000000403038c36 */ /* 0x000fca0008000000 */
[----:B------:R-:W-:-:S04]  /*0270*/  @!P0 LOP3.LUT P1, RZ, R3, 0x7, RZ, 0xc0, !PT ;  /* 0x0000000703ff8812 */ /* 0x000fc8000782c0ff */
[----:B------:R-:W-:-:S04]  /*0280*/  @!P0 SEL R3, RZ, 0x1, P1 ;  /* 0x00000001ff038807 */ /* 0x000fc80000800000 */
[----:B------:R-:W-:-:S07]  /*0290*/  @!P0 PRMT R2, R3, 0x7610, R2 ;  /* 0x0000761003028816 */ /* 0x000fce0000000002 */
.L_x_750:
        /* <DEDUP_REMOVED lines=10> */
.L_x_757:
[----:B-12---:R-:W-:Y:S02]  /*0340*/  IADD3 R4, P1, R16, R20, RZ ;  /* 0x0000001410047210 */ /* 0x006fe40007f3e0ff */
[----:B------:R-:W-:-:S03]  /*0350*/  SHF.R.S32.HI R3, RZ, 0x1f, R20 ;  /* 0x0000001fff037819 */ /* 0x000fc60000011414 */
        /* <DEDUP_REMOVED lines=16> */
[--C-:B--2---:R-:W-:Y:S02]  /*0460*/  @P0 SHF.R.U32.HI R34, RZ, 0x10, R23.reuse ;  /* 0x00000010ff220819 */ /* 0x104fe40000011617 */
[----:B------:R-:W-:Y:S02]  /*0470*/  @P0 SHF.R.U64 R27, R22, 0x10, R23 ;  /* 0x00000010161b0819 */ /* 0x000fe40000001217 */
[--C-:B---3--:R-:W-:Y:S02]  /*0480*/  @P0 SHF.R.U64 R33, R24, 0x10, R25.reuse ;  /* 0x0000001018210819 */ /* 0x108fe40000001219 */
[----:B------:R-:W-:Y:S02]  /*0490*/  @P0 SHF.R.U32.HI R32, RZ, 0x10, R25 ;  /* 0x00000010ff200819 */ /* 0x000fe40000011619 */
[----:B------:R-:W-:Y:S02]  /*04a0*/  @P0 PRMT R21, R23, 0x7610, R21 ;  /* 0x0000761017150816 */ /* 0x000fe40000000015 */
[----:B------:R-:W-:-:S02]  /*04b0*/  @P0 PRMT R23, R25, 0x7610, R23 ;  /* 0x0000761019170816 */ /* 0x000fc40000000017 */
[C-C-:B----4-:R-:W-:Y:S02]  /*04c0*/  @P0 SHF.R.U64 R29, R14.reuse, 0x10, R15.reuse ;  /* 0x000000100e1d0819 */ /* 0x150fe4000000120f */
[----:B------:R-:W-:Y:S02]  /*04d0*/  @P0 PRMT R30, R14, 0x7610, R30 ;  /* 0x000076100e1e0816 */ /* 0x000fe4000000001e */
[----:B------:R-:W-:Y:S02]  /*04e0*/  @P0 SHF.R.U32.HI R26, RZ, 0x10, R15 ;  /* 0x00000010ff1a0819 */ /* 0x000fe4000001160f */
[----:B------:R-:W-:Y:S02]  /*04f0*/  @P0 PRMT R28, R15, 0x7610, R28 ;  /* 0x000076100f1c0816 */ /* 0x000fe4000000001c */
[----:B------:R-:W-:Y:S02]  /*0500*/  @P0 PRMT R25, R34, 0x7610, R25 ;  /* 0x0000761022190816 */ /* 0x000fe40000000019 */
[----:B------:R-:W-:-:S02]  /*0510*/  @P0 PRMT R14, R33, 0x7610, R14 ;  /* 0x00007610210e0816 */ /* 0x000fc4000000000e */
[----:B------:R-:W-:Y:S01]  /*0520*/  @P0 PRMT R15, R32, 0x7610, R15 ;  /* 0x00007610200f0816 */ /* 0x000fe2000000000f */
[----:B-1----:R-:W-:Y:S06]  /*0530*/  @P0 BRA `(.L_x_752) ;  /* 0x00000000009c0947 */ /* 0x002fec0003800000 */
[C---:B-----5:R-:W-:Y:S01]  /*0540*/  VIADD R6, R20.reuse, 0x2 ;  /* 0x0000000214067836 */ /* 0x060fe20000000000 */
[C---:B------:R-:W-:Y:S01]  /*0550*/  IADD3 R4, R20.reuse, 0x1, RZ ;  /* 0x0000000114047810 */ /* 0x040fe20007ffe0ff */
[C---:B------:R-:W-:Y:S01]  /*0560*/  VIADD R14, R20.reuse, 0x3 ;  /* 0x00000003140e7836 */ /* 0x040fe20000000000 */
[-C--:B------:R-:W-:Y:S02]  /*0570*/  ISETP.GE.AND P1, PT, R20, R17.reuse, PT ;  /* 0x000000111400720c */ /* 0x080fe40003f26270 */
[-C--:B------:R-:W-:Y:S02]  /*0580*/  ISETP.GE.AND P2, PT, R4, R17.reuse, PT ;  /* 0x000000110400720c */ /* 0x080fe40003f46270 */
[-C--:B------:R-:W-:Y:S02]  /*0590*/  ISETP.GE.AND P3, PT, R6, R17.reuse, PT ;  /* 0x000000110600720c */ /* 0x080fe40003f66270 */
[----:B------:R-:W-:-:S07]  /*05a0*/  ISETP.GE.AND P4, PT, R14, R17, PT ;  /* 0x000000110e00720c */ /* 0x000fce0003f86270 */
[----:B------:R-:W-:Y:S02]  /*05b0*/  @P1 PRMT R22, RZ, 0x7610, R22 ;  /* 0x00007610ff161816 */ /* 0x000fe40000000016 */
[----:B------:R-:W-:Y:S01]  /*05c0*/  @P1 PRMT R24, RZ, 0x7610, R24 ;  /* 0x00007610ff181816 */ /* 0x000fe20000000018 */
[----:B------:R-:W-:Y:S01]  /*05d0*/  @P2 IMAD.MOV.U32 R5, RZ, RZ, RZ ;  /* 0x000000ffff052224 */ /* 0x000fe200078e00ff */
[----:B------:R-:W-:Y:S02]  /*05e0*/  @P1 MOV R4, RZ ;  /* 0x000000ff00041202 */ /* 0x000fe40000000f00 */
[----:B------:R-:W-:Y:S01]  /*05f0*/  @P3 MOV R6, RZ ;  /* 0x000000ff00063202 */ /* 0x000fe20000000f00 */
[----:B------:R-:W-:Y:S01]  /*0600*/  @P4 IMAD.MOV.U32 R7, RZ, RZ, RZ ;  /* 0x000000ffff074224 */ /* 0x000fe200078e00ff */
        /* <DEDUP_REMOVED lines=10> */
[----:B------:R1:W5:Y:S01]  /*06b0*/  @!P4 LDG.E R7, desc[UR14][R2.64+0xc] ;  /* 0x00000c0e0207c981 */ /* 0x000362000c1e1900 */
[----:B------:R-:W-:-:S02]  /*06c0*/  @P4 PRMT R25, RZ, 0x7610, R25 ;  /* 0x00007610ff194816 */ /* 0x000fc40000000019 */
        /* <DEDUP_REMOVED lines=14> */
.L_x_752:
[----:B-----5:R-:W-:Y:S01]  /*07b0*/  FMUL.FTZ R4, R0, R4 ;  /* 0x0000000400047220 */ /* 0x020fe20000410000 */
[----:B------:R-:W-:Y:S06]  /*07c0*/  @!P5 BRA `(.L_x_753) ;  /* 0x000000040090d947 */ /* 0x000fec0003800000 */
[----:B-1----:R-:W-:Y:S01]  /*07d0*/  FMUL.FTZ R3, R4, R4 ;  /* 0x0000000404037220 */ /* 0x002fe20000410000 */
[----:B------:R-:W-:Y:S01]  /*07e0*/  SHF.L.U32 R2, R30, 0x10, RZ ;  /* 0x000000101e027819 */ /* 0x000fe200000006ff */
[C---:B------:R-:W-:Y:S01]  /*07f0*/  FMUL.FTZ R5, R0.reuse, R5 ;  /* 0x0000000500057220 */ /* 0x040fe20000410000 */
[----:B------:R-:W1:Y:S01]  /*0800*/  MUFU.RCP R30, UR21 ;  /* 0x00000015001e7d08 */ /* 0x000e620008001000 */
[----:B------:R-:W-:Y:S01]  /*0810*/  FFMA.FTZ R3, R3, -UR19, R3 ;  /* 0x8000001303037c23 */ /* 0x000fe20008010003 */
[----:B------:R-:W-:Y:S01]  /*0820*/  FMUL.FTZ R6, R0, R6 ;  /* 0x0000000600067220 */ /* 0x000fe20000410000 */
[----:B------:R-:W-:Y:S01]  /*0830*/  IMAD.U32 R29, R29, 0x10000, RZ ;  /* 0x000100001d1d7824 */ /* 0x000fe200078e00ff */
[----:B------:R-:W-:Y:S01]  /*0840*/  SHF.L.U32 R34, R28, 0x10, RZ ;  /* 0x000000101c227819 */ /* 0x000fe200000006ff */
[----:B------:R-:W-:Y:S01]  /*0850*/  FFMA.FTZ R2, R2, UR19, R3 ;  /* 0x0000001302027c23 */ /* 0x000fe20008010003 */
[----:B------:R-:W-:Y:S01]  /*0860*/  FMUL.FTZ R3, R5, R5 ;  /* 0x0000000505037220 */ /* 0x000fe20000410000 */
[----:B------:R-:W-:Y:S01]  /*0870*/  FMUL.FTZ R33, R6, R6 ;  /* 0x0000000606217220 */ /* 0x000fe20000410000 */
[----:B------:R-:W-:Y:S01]  /*0880*/  FMUL.FTZ R28, R0, R7 ;  /* 0x00000007001c7220 */ /* 0x000fe20000410000 */
[----:B------:R-:W-:-:S02]  /*0890*/  IMAD.U32 R26, R26, 0x10000, RZ ;  /* 0x000100001a1a7824 */ /* 0x000fc400078e00ff */
[----:B------:R-:W-:Y:S01]  /*08a0*/  FFMA.FTZ R32, R3, -UR19, R3 ;  /* 0x8000001303207c23 */ /* 0x000fe20008010003 */
[----:B------:R-:W-:Y:S01]  /*08b0*/  FFMA.FTZ R33, R33, -UR19, R33 ;  /* 0x8000001321217c23 */ /* 0x000fe20008010021 */
[----:B------:R-:W-:Y:S01]  /*08c0*/  FMUL.FTZ R7, R28, R28 ;  /* 0x0000001c1c077220 */ /* 0x000fe20000410000 */
[----:B------:R-:W-:Y:S01]  /*08d0*/  FFMA.FTZ R4, R4, -UR18, R4 ;  /* 0x8000001204047c23 */ /* 0x000fe20008010004 */
[----:B------:R-:W-:Y:S01]  /*08e0*/  FFMA.FTZ R3, R29, UR19, R32 ;  /* 0x000000131d037c23 */ /* 0x000fe20008010020 */
[----:B------:R-:W-:Y:S01]  /*08f0*/  FFMA.FTZ R29, R34, UR19, R33 ;  /* 0x00000013221d7c23 */ /* 0x000fe20008010021 */
[----:B------:R-:W-:Y:S01]  /*0900*/  FFMA.FTZ R7, R7, -UR19, R7 ;  /* 0x8000001307077c23 */ /* 0x000fe20008010007 */
[-C--:B-1----:R-:W-:Y:S01]  /*0910*/  FMUL.FTZ R33, R2, R30.reuse ;  /* 0x0000001e02217220 */ /* 0x082fe20000410000 */
[-C--:B------:R-:W-:Y:S01]  /*0920*/  FMUL.FTZ R34, R3, R30.reuse ;  /* 0x0000001e03227220 */ /* 0x080fe20000410000 */
[----:B------:R-:W-:Y:S01]  /*0930*/  FMUL.FTZ R32, R29, R30 ;  /* 0x0000001e1d207220 */ /* 0x000fe20000410000 */
[----:B------:R-:W-:Y:S01]  /*0940*/  FFMA.FTZ R7, R26, UR19, R7 ;  /* 0x000000131a077c23 */ /* 0x000fe20008010007 */
[----:B------:R-:W-:-:S02]  /*0950*/  IMAD.U32 R14, R14, 0x10000, RZ ;  /* 0x000100000e0e7824 */ /* 0x000fc400078e00ff */
[----:B------:R-:W-:Y:S01]  /*0960*/  FFMA.FTZ R5, R5, -UR18, R5 ;  /* 0x8000001205057c23 */ /* 0x000fe20008010005 */
[----:B------:R-:W1:Y:S01]  /*0970*/  MUFU.SQRT R33, R33 ;  /* 0x0000002100217308 */ /* 0x000e620000002000 */
[----:B------:R-:W-:Y:S01]  /*0980*/  FMUL.FTZ R26, R7, R30 ;  /* 0x0000001e071a7220 */ /* 0x000fe20000410000 */
[----:B------:R-:W-:Y:S01]  /*0990*/  SHF.L.U32 R35, R15, 0x10, RZ ;  /* 0x000000100f237819 */ /* 0x000fe200000006ff */
[----:B------:R-:W-:Y:S01]  /*09a0*/  FFMA.FTZ R5, R14, UR18, R5 ;  /* 0x000000120e057c23 */ /* 0x000fe20008010005 */
[----:B------:R-:W-:Y:S01]  /*09b0*/  SHF.L.U32 R23, R23, 0x10, RZ ;  /* 0x0000001017177819 */ /* 0x000fe200000006ff */
[----:B------:R-:W-:Y:S01]  /*09c0*/  FFMA.FTZ R6, R6, -UR18, R6 ;  /* 0x8000001206067c23 */ /* 0x000fe20008010006 */
[----:B------:R-:W-:Y:S01]  /*09d0*/  FFMA.FTZ R28, R28, -UR18, R28 ;  /* 0x800000121c1c7c23 */ /* 0x000fe2000801001c */
[----:B------:R-:W-:Y:S01]  /*09e0*/  IMAD.U32 R22, R22, 0x10000, RZ ;  /* 0x0001000016167824 */ /* 0x000fe200078e00ff */
[----:B------:R-:W2:Y:S01]  /*09f0*/  MUFU.SQRT R34, R34 ;  /* 0x0000002200227308 */ /* 0x000ea20000002000 */
[----:B------:R-:W-:Y:S01]  /*0a00*/  FFMA.FTZ R6, R23, UR18, R6 ;  /* 0x0000001217067c23 */ /* 0x000fe20008010006 */
[----:B------:R-:W-:Y:S01]  /*0a10*/  FFMA.FTZ R35, R35, UR18, R28 ;  /* 0x0000001223237c23 */ /* 0x000fe2000801001c */
[----:B------:R-:W-:Y:S01]  /*0a20*/  SHF.L.U32 R21, R21, 0x10, RZ ;  /* 0x0000001015157819 */ /* 0x000fe200000006ff */
[----:B------:R-:W-:-:S02]  /*0a30*/  IMAD.U32 R27, R27, 0x10000, RZ ;  /* 0x000100001b1b7824 */ /* 0x000fc400078e00ff */
[----:B------:R-:W-:Y:S02]  /*0a40*/  IMAD.U32 R25, R25, 0x10000, RZ ;  /* 0x0001000019197824 */ /* 0x000fe400078e00ff */
[----:B------:R-:W3:Y:S01]  /*0a50*/  MUFU.SQRT R32, R32 ;  /* 0x0000002000207308 */ /* 0x000ee20000002000 */
[----:B-1----:R-:W-:Y:S01]  /*0a60*/  FADD.FTZ R30, R33, UR22 ;  /* 0x00000016211e7e21 */ /* 0x002fe20008010000 */
[----:B------:R-:W-:-:S05]  /*0a70*/  SHF.L.U32 R33, R24, 0x10, RZ ;  /* 0x0000001018217819 */ /* 0x000fca00000006ff */
[----:B------:R-:W-:Y:S01]  /*0a80*/  FFMA.FTZ R33, R33, UR18, R4 ;  /* 0x0000001221217c23 */ /* 0x000fe20008010004 */
[----:B------:R-:W1:Y:S01]  /*0a90*/  MUFU.SQRT R26, R26 ;  /* 0x0000001a001a7308 */ /* 0x000e620000002000 */
[----:B--2---:R-:W-:-:S03]  /*0aa0*/  FADD.FTZ R24, R34, UR22 ;  /* 0x0000001622187e21 */ /* 0x004fc60008010000 */
[----:B------:R-:W-:-:S04]  /*0ab0*/  F2FP.BF16.F32.PACK_AB R2, R2, R33 ;  /* 0x000000210202723e */ /* 0x000fc800000010ff */
        /* <DEDUP_REMOVED lines=12> */
[----:B------:R-:W-:-:S03]  /*0b80*/  FFMA.FTZ R24, R27, UR17, R24 ;  /* 0x000000111b187c23 */ /* 0x000fc60008010018 */
[----:B------:R-:W3:Y:S01]  /*0b90*/  MUFU.RCP R15, R26 ;  /* 0x0000001a000f7308 */ /* 0x000ee20000001000 */
[----:B-1----:R-:W-:Y:S01]  /*0ba0*/  FMUL.FTZ R23, R23, R30 ;  /* 0x0000001e17177220 */ /* 0x002fe20000410000 */
[----:B------:R-:W-:-:S03]  /*0bb0*/  FMUL.FTZ R24, R24, UR23 ;  /* 0x0000001718187c20 */ /* 0x000fc60008410000 */
[----:B------:R-:W-:-:S03]  /*0bc0*/  FFMA.FTZ R23, R22, UR17, R23 ;  /* 0x0000001116177c23 */ /* 0x000fc60008010017 */
[----:B------:R-:W1:Y:S01]  /*0bd0*/  F2F.BF16.F32 R24, R24 ;  /* 0x0000001800187304 */ /* 0x000e620000202000 */
[----:B--2---:R-:W-:Y:S01]  /*0be0*/  FMUL.FTZ R14, R37, R14 ;  /* 0x0000000e250e7220 */ /* 0x004fe20000410000 */
[----:B------:R-:W-:-:S03]  /*0bf0*/  FMUL.FTZ R23, R23, UR23 ;  /* 0x0000001717177c20 */ /* 0x000fc60008410000 */
[----:B------:R-:W-:-:S03]  /*0c00*/  FFMA.FTZ R14, R21, UR17, R14 ;  /* 0x00000011150e7c23 */ /* 0x000fc6000801000e */
[----:B------:R-:W2:Y:S01]  /*0c10*/  F2F.BF16.F32 R23, R23 ;  /* 0x0000001700177304 */ /* 0x000ea20000202000 */
[----:B---3--:R-:W-:Y:S01]  /*0c20*/  FMUL.FTZ R4, R4, R15 ;  /* 0x0000000f04047220 */ /* 0x008fe20000410000 */
[----:B------:R-:W-:-:S03]  /*0c30*/  FMUL.FTZ R14, R14, UR23 ;  /* 0x000000170e0e7c20 */ /* 0x000fc60008410000 */
[----:B------:R-:W-:-:S03]  /*0c40*/  FFMA.FTZ R4, R25, UR17, R4 ;  /* 0x0000001119047c23 */ /* 0x000fc60008010004 */
[----:B------:R-:W3:Y:S01]  /*0c50*/  F2F.BF16.F32 R14, R14 ;  /* 0x0000000e000e7304 */ /* 0x000ee20000202000 */
[----:B------:R-:W-:Y:S01]  /*0c60*/  FMUL.FTZ R15, R4, UR23 ;  /* 0x00000017040f7c20 */ /* 0x000fe20008410000 */
[----:B-1----:R-:W-:-:S04]  /*0c70*/  IMAD.U32 R4, R24, 0x10000, RZ ;  /* 0x0001000018047824 */ /* 0x002fc800078e00ff */
[----:B------:R-:W-:Y:S01]  /*0c80*/  FADD.FTZ R4, R27, -R4 ;  /* 0x800000041b047221 */ /* 0x000fe20000010000 */
[----:B--2---:R-:W-:Y:S01]  /*0c90*/  SHF.L.U32 R23, R23, 0x10, RZ ;  /* 0x0000001017177819 */ /* 0x004fe200000006ff */
[----:B------:R-:W1:Y:S03]  /*0ca0*/  F2F.BF16.F32 R15, R15 ;  /* 0x0000000f000f7304 */ /* 0x000e660000202000 */
[----:B------:R-:W-:Y:S01]  /*0cb0*/  F2FP.BF16.F32.PACK_AB R4, R4, R3 ;  /* 0x000000030404723e */ /* 0x000fe200000010ff */
[--C-:B------:R-:W-:Y:S01]  /*0cc0*/  FADD.FTZ R22, R22, -R23.reuse ;  /* 0x8000001716167221 */ /* 0x100fe20000010000 */
[----:B------:R-:W-:Y:S02]  /*0cd0*/  PRMT R23, R2, 0x7610, R23 ;  /* 0x0000761002177816 */ /* 0x000fe40000000017 */
[----:B---3--:R-:W-:Y:S02]  /*0ce0*/  SHF.L.U32 R26, R14, 0x10, RZ ;  /* 0x000000100e1a7819 */ /* 0x008fe400000006ff */
[----:B------:R-:W-:-:S02]  /*0cf0*/  F2FP.BF16.F32.PACK_AB R22, R5, R22 ;  /* 0x000000160516723e */ /* 0x000fc400000010ff */
[----:B------:R-:W-:Y:S01]  /*0d00*/  PRMT R5, R6, 0x7632, R5 ;  /* 0x0000763206057816 */ /* 0x000fe20000000005 */
[----:B------:R-:W-:Y:S01]  /*0d10*/  FADD.FTZ R26, R21, -R26 ;  /* 0x8000001a151a7221 */ /* 0x000fe20000010000 */
[----:B------:R-:W-:Y:S01]  /*0d20*/  PRMT R33, R22, 0x7632, R33 ;  /* 0x0000763216217816 */ /* 0x000fe20000000021 */
[----:B-1----:R-:W-:Y:S01]  /*0d30*/  IMAD.U32 R28, R15, 0x10000, RZ ;  /* 0x000100000f1c7824 */ /* 0x002fe200078e00ff */
[----:B------:R-:W-:Y:S02]  /*0d40*/  PRMT R15, R6, 0x7610, R15 ;  /* 0x00007610060f7816 */ /* 0x000fe4000000000f */
[----:B------:R-:W-:Y:S01]  /*0d50*/  F2FP.BF16.F32.PACK_AB R26, R35, R26 ;  /* 0x0000001a231a723e */ /* 0x000fe200000010ff */
[----:B------:R-:W-:Y:S01]  /*0d60*/  FADD.FTZ R28, R25, -R28 ;  /* 0x8000001c191c7221 */ /* 0x000fe20000010000 */
[----:B------:R-:W-:Y:S02]  /*0d70*/  PRMT R27, R22, 0x7610, R27 ;  /* 0x00007610161b7816 */ /* 0x000fe4000000001b */
[----:B------:R-:W-:-:S02]  /*0d80*/  PRMT R6, R4, 0x7632, R6 ;  /* 0x0000763204067816 */ /* 0x000fc40000000006 */
[----:B------:R-:W-:Y:S02]  /*0d90*/  F2FP.BF16.F32.PACK_AB R28, R28, R7 ;  /* 0x000000071c1c723e */ /* 0x000fe400000010ff */
[----:B------:R-:W-:Y:S02]  /*0da0*/  PRMT R35, R4, 0x7610, R35 ;  /* 0x0000761004237816 */ /* 0x000fe40000000023 */
[----:B------:R-:W-:Y:S02]  /*0db0*/  PRMT R21, R2, 0x7632, R21 ;  /* 0x0000763202157816 */ /* 0x000fe40000000015 */
[C---:B------:R-:W-:Y:S02]  /*0dc0*/  PRMT R22, R26.reuse, 0x7632, R22 ;  /* 0x000076321a167816 */ /* 0x040fe40000000016 */
[----:B------:R-:W-:Y:S02]  /*0dd0*/  PRMT R24, R26, 0x7610, R24 ;  /* 0x000076101a187816 */ /* 0x000fe40000000018 */
[----:B------:R-:W-:-:S02]  /*0de0*/  PRMT R29, R28, 0x7632, R29 ;  /* 0x000076321c1d7816 */ /* 0x000fc4000000001d */
[----:B------:R-:W-:Y:S01]  /*0df0*/  PRMT R4, R28, 0x7610, R4 ;  /* 0x000076101c047816 */ /* 0x000fe20000000004 */
[----:B------:R-:W-:Y:S06]  /*0e00*/  BRA `(.L_x_754) ;  /* 0x0000000400887947 */ /* 0x000fec0003800000 */
.L_x_753:
[----:B------:R-:W-:Y:S01]  /*0e10*/  SHF.L.U32 R27, R27, 0x10, RZ ;  /* 0x000000101b1b7819 */ /* 0x000fe200000006ff */
[----:B------:R-:W-:Y:S01]  /*0e20*/  IMAD.U32 R21, R21, 0x10000, RZ ;  /* 0x0001000015157824 */ /* 0x000fe200078e00ff */
[----:B-1----:R-:W-:Y:S01]  /*0e30*/  SHF.L.U32 R3, R22, 0x10, RZ ;  /* 0x0000001016037819 */ /* 0x002fe200000006ff */
[----:B------:R-:W-:Y:S01]  /*0e40*/  IMAD.U32 R25, R25, 0x10000, RZ ;  /* 0x0001000019197824 */ /* 0x000fe200078e00ff */
[----:B------:R-:W-:Y:S01]  /*0e50*/  SHF.L.U32 R29, R29, 0x10, RZ ;  /* 0x000000101d1d7819 */ /* 0x000fe200000006ff */
[----:B------:R-:W-:Y:S01]  /*0e60*/  FMUL.FTZ R33, R27, UR17 ;  /* 0x000000111b217c20 */ /* 0x000fe20008410000 */
[----:B------:R-:W-:Y:S01]  /*0e70*/  FMUL.FTZ R35, R21, UR17 ;  /* 0x0000001115237c20 */ /* 0x000fe20008410000 */
[----:B------:R-:W-:Y:S01]  /*0e80*/  FFMA.FTZ R4, R3, UR17, R4 ;  /* 0x0000001103047c23 */ /* 0x000fe20008010004 */
[----:B------:R-:W-:Y:S02]  /*0e90*/  IMAD.U32 R26, R26, 0x10000, RZ ;  /* 0x000100001a1a7824 */ /* 0x000fe400078e00ff */
[----:B------:R-:W-:Y:S01]  /*0ea0*/  FFMA.FTZ R5, R0, R5, R33 ;  /* 0x0000000500057223 */ /* 0x000fe20000010021 */
[----:B------:R-:W-:-:S02]  /*0eb0*/  IMAD.U32 R33, R30, 0x10000, RZ ;  /* 0x000100001e217824 */ /* 0x000fc400078e00ff */
[----:B------:R-:W-:Y:S01]  /*0ec0*/  FMUL.FTZ R2, R4, R4 ;  /* 0x0000000404027220 */ /* 0x000fe20000410000 */
[----:B------:R-:W1:Y:S01]  /*0ed0*/  MUFU.RCP R30, UR21 ;  /* 0x00000015001e7d08 */ /* 0x000e620008001000 */
[----:B------:R-:W-:Y:S01]  /*0ee0*/  FMUL.FTZ R32, R5, R5 ;  /* 0x0000000505207220 */ /* 0x000fe20000410000 */
[----:B------:R-:W-:Y:S01]  /*0ef0*/  FFMA.FTZ R6, R0, R6, R35 ;  /* 0x0000000600067223 */ /* 0x000fe20000010023 */
[----:B------:R-:W-:Y:S01]  /*0f00*/  FFMA.FTZ R22, R2, -UR19, R2 ;  /* 0x8000001302167c23 */ /* 0x000fe20008010002 */
[----:B------:R-:W-:Y:S01]  /*0f10*/  SHF.L.U32 R24, R24, 0x10, RZ ;  /* 0x0000001018187819 */ /* 0x000fe200000006ff */
[----:B------:R-:W-:Y:S01]  /*0f20*/  FFMA.FTZ R2, R32, -UR19, R32 ;  /* 0x8000001320027c23 */ /* 0x000fe20008010020 */
[----:B------:R-:W-:Y:S01]  /*0f30*/  SHF.L.U32 R32, R28, 0x10, RZ ;  /* 0x000000101c207819 */ /* 0x000fe200000006ff */
[----:B------:R-:W-:Y:S01]  /*0f40*/  FFMA.FTZ R22, R33, UR19, R22 ;  /* 0x0000001321167c23 */ /* 0x000fe20008010016 */
[----:B------:R-:W-:Y:S01]  /*0f50*/  FMUL.FTZ R33, R25, UR17 ;  /* 0x0000001119217c20 */ /* 0x000fe20008410000 */
[----:B------:R-:W-:Y:S01]  /*0f60*/  FFMA.FTZ R2, R29, UR19, R2 ;  /* 0x000000131d027c23 */ /* 0x000fe20008010002 */
[----:B------:R-:W-:Y:S01]  /*0f70*/  FMUL.FTZ R29, R6, R6 ;  /* 0x00000006061d7220 */ /* 0x000fe20000410000 */
[----:B------:R-:W-:Y:S01]  /*0f80*/  FFMA.FTZ R5, R5, -UR18, R5 ;  /* 0x8000001205057c23 */ /* 0x000fe20008010005 */
[----:B------:R-:W-:Y:S01]  /*0f90*/  FFMA.FTZ R28, R0, R7, R33 ;  /* 0x00000007001c7223 */ /* 0x000fe20000010021 */
[----:B------:R-:W-:Y:S01]  /*0fa0*/  SHF.L.U32 R35, R23, 0x10, RZ ;  /* 0x0000001017237819 */ /* 0x000fe200000006ff */
[----:B------:R-:W-:Y:S01]  /*0fb0*/  FFMA.FTZ R29, R29, -UR19, R29 ;  /* 0x800000131d1d7c23 */ /* 0x000fe2000801001d */
[----:B------:R-:W-:Y:S01]  /*0fc0*/  FFMA.FTZ R6, R6, -UR18, R6 ;  /* 0x8000001206067c23 */ /* 0x000fe20008010006 */
[----:B------:R-:W-:Y:S01]  /*0fd0*/  FMUL.FTZ R7, R28, R28 ;  /* 0x0000001c1c077220 */ /* 0x000fe20000410000 */
[-C--:B-1----:R-:W-:Y:S01]  /*0fe0*/  FMUL.FTZ R33, R22, R30.reuse ;  /* 0x0000001e16217220 */ /* 0x082fe20000410000 */
[----:B------:R-:W-:Y:S01]  /*0ff0*/  FFMA.FTZ R29, R32, UR19, R29 ;  /* 0x00000013201d7c23 */ /* 0x000fe2000801001d */
[----:B------:R-:W-:Y:S01]  /*1000*/  FMUL.FTZ R34, R2, R30 ;  /* 0x0000001e02227220 */ /* 0x000fe20000410000 */
[----:B------:R-:W-:Y:S01]  /*1010*/  FFMA.FTZ R7, R7, -UR19, R7 ;  /* 0x8000001307077c23 */ /* 0x000fe20008010007 */
[----:B------:R-:W-:-:S02]  /*1020*/  FFMA.FTZ R6, R35, UR18, R6 ;  /* 0x0000001223067c23 */ /* 0x000fc40008010006 */
[----:B------:R-:W1:Y:S01]  /*1030*/  MUFU.SQRT R33, R33 ;  /* 0x0000002100217308 */ /* 0x000e620000002000 */
[----:B------:R-:W-:Y:S01]  /*1040*/  FFMA.FTZ R7, R26, UR19, R7 ;  /* 0x000000131a077c23 */ /* 0x000fe20008010007 */
[----:B------:R-:W-:-:S03]  /*1050*/  FMUL.FTZ R26, R29, R30 ;  /* 0x0000001e1d1a7220 */ /* 0x000fc60000410000 */
[----:B------:R-:W-:-:S03]  /*1060*/  FMUL.FTZ R32, R7, R30 ;  /* 0x0000001e07207220 */ /* 0x000fc60000410000 */
[----:B------:R-:W2:Y:S08]  /*1070*/  MUFU.SQRT R26, R26 ;  /* 0x0000001a001a7308 */ /* 0x000eb00000002000 */
[----:B------:R-:W3:Y:S01]  /*1080*/  MUFU.SQRT R34, R34 ;  /* 0x0000002200227308 */ /* 0x000ee20000002000 */
[----:B-1----:R-:W-:Y:S01]  /*1090*/  FADD.FTZ R30, R33, UR22 ;  /* 0x00000016211e7e21 */ /* 0x002fe20008010000 */
[----:B------:R-:W-:-:S04]  /*10a0*/  FFMA.FTZ R33, R4, -UR18, R4 ;  /* 0x8000001204217c23 */ /* 0x000fc80008010004 */
[----:B------:R-:W-:Y:S01]  /*10b0*/  FFMA.FTZ R33, R24, UR18, R33 ;  /* 0x0000001218217c23 */ /* 0x000fe20008010021 */
[----:B------:R-:W-:Y:S01]  /*10c0*/  IMAD.U32 R24, R14, 0x10000, RZ ;  /* 0x000100000e187824 */ /* 0x000fe200078e00ff */
[----:B------:R-:W1:Y:S01]  /*10d0*/  MUFU.SQRT R32, R32 ;  /* 0x0000002000207308 */ /* 0x000e620000002000 */
[----:B--2---:R-:W-:Y:S01]  /*10e0*/  FADD.FTZ R23, R26, UR22 ;  /* 0x000000161a177e21 */ /* 0x004fe20008010000 */
[----:B------:R-:W-:Y:S02]  /*10f0*/  IMAD.U32 R26, R15, 0x10000, RZ ;  /* 0x000100000f1a7824 */ /* 0x000fe400078e00ff */
[----:B------:R-:W-:Y:S01]  /*1100*/  FFMA.FTZ R5, R24, UR18, R5 ;  /* 0x0000001218057c23 */ /* 0x000fe20008010005 */
[----:B------:R-:W-:-:S03]  /*1110*/  F2FP.BF16.F32.PACK_AB R22, R22, R33 ;  /* 0x000000211616723e */ /* 0x000fc600000010ff */
        /* <DEDUP_REMOVED lines=9> */
[----:B------:R-:W-:-:S03]  /*11b0*/  FFMA.FTZ R35, R28, -UR18, R28 ;  /* 0x800000121c237c23 */ /* 0x000fc6000801001c */
[----:B------:R-:W-:Y:S01]  /*11c0*/  FMUL.FTZ R30, R30, UR23 ;  /* 0x000000171e1e7c20 */ /* 0x000fe20008410000 */
[----:B------:R-:W-:Y:S01]  /*11d0*/  FFMA.FTZ R35, R26, UR18, R35 ;  /* 0x000000121a237c23 */ /* 0x000fe20008010023 */
[----:B------:R-:W-:Y:S01]  /*11e0*/  FMUL.FTZ R26, R6, R4 ;  /* 0x00000004061a7220 */ /* 0x000fe20000410000 */
[----:B------:R-:W3:Y:S01]  /*11f0*/  MUFU.RCP R24, R24 ;  /* 0x0000001800187308 */ /* 0x000ee20000001000 */
[----:B------:R-:W-:Y:S01]  /*1200*/  F2FP.BF16.F32.PACK_AB R6, R29, R6 ;  /* 0x000000061d06723e */ /* 0x000fe200000010ff */
[----:B------:R-:W-:Y:S01]  /*1210*/  FMUL.FTZ R37, R35, R4 ;  /* 0x0000000423257220 */ /* 0x000fe20000410000 */
[----:B-1----:R-:W-:-:S04]  /*1220*/  FMUL.FTZ R23, R26, R23 ;  /* 0x000000171a177220 */ /* 0x002fc80000410000 */
        /* <DEDUP_REMOVED lines=12> */
[----:B------:R-:W-:Y:S02]  /*12f0*/  F2FP.BF16.F32.PACK_AB R14, R5, R14 ;  /* 0x0000000e050e723e */ /* 0x000fe400000010ff */
[C---:B------:R-:W-:Y:S01]  /*1300*/  PRMT R23, R22.reuse, 0x7610, R23 ;  /* 0x0000761016177816 */ /* 0x040fe20000000017 */
[----:B------:R-:W-:Y:S01]  /*1310*/  FADD.FTZ R24, R21, -R24 ;  /* 0x8000001815187221 */ /* 0x000fe20000010000 */
[----:B------:R-:W-:Y:S01]  /*1320*/  PRMT R21, R22, 0x7632, R21 ;  /* 0x0000763216157816 */ /* 0x000fe20000000015 */
[----:B-1----:R-:W-:Y:S01]  /*1330*/  IMAD.U32 R4, R15, 0x10000, RZ ;  /* 0x000100000f047824 */ /* 0x002fe200078e00ff */
[C---:B------:R-:W-:Y:S02]  /*1340*/  PRMT R5, R6.reuse, 0x7632, R5 ;  /* 0x0000763206057816 */ /* 0x040fe40000000005 */
[----:B------:R-:W-:Y:S01]  /*1350*/  F2FP.BF16.F32.PACK_AB R24, R35, R24 ;  /* 0x000000182318723e */ /* 0x000fe200000010ff */
[----:B------:R-:W-:Y:S01]  /*1360*/  FADD.FTZ R27, R27, -R4 ;  /* 0x800000041b1b7221 */ /* 0x000fe20000010000 */
[----:B------:R-:W-:-:S02]  /*1370*/  PRMT R15, R6, 0x7610, R15 ;  /* 0x00007610060f7816 */ /* 0x000fc4000000000f */
[----:B------:R-:W-:Y:S01]  /*1380*/  PRMT R33, R14, 0x7632, R33 ;  /* 0x000076320e217816 */ /* 0x000fe20000000021 */
[----:B--2---:R-:W-:Y:S01]  /*1390*/  IMAD.U32 R28, R26, 0x10000, RZ ;  /* 0x000100001a1c7824 */ /* 0x004fe200078e00ff */
[----:B------:R-:W-:Y:S02]  /*13a0*/  F2FP.BF16.F32.PACK_AB R2, R27, R2 ;  /* 0x000000021b02723e */ /* 0x000fe400000010ff */
[----:B------:R-:W-:Y:S01]  /*13b0*/  PRMT R27, R14, 0x7610, R27 ;  /* 0x000076100e1b7816 */ /* 0x000fe2000000001b */
[----:B------:R-:W-:Y:S01]  /*13c0*/  FADD.FTZ R28, R25, -R28 ;  /* 0x8000001c191c7221 */ /* 0x000fe20000010000 */
[C---:B------:R-:W-:Y:S02]  /*13d0*/  PRMT R6, R2.reuse, 0x7632, R6 ;  /* 0x0000763202067816 */ /* 0x040fe40000000006 */
[----:B------:R-:W-:Y:S02]  /*13e0*/  PRMT R35, R2, 0x7610, R35 ;  /* 0x0000761002237816 */ /* 0x000fe40000000023 */
[----:B------:R-:W-:-:S02]  /*13f0*/  F2FP.BF16.F32.PACK_AB R28, R28, R7 ;  /* 0x000000071c1c723e */ /* 0x000fc400000010ff */
[----:B------:R-:W-:Y:S02]  /*1400*/  PRMT R22, R24, 0x7632, R22 ;  /* 0x0000763218167816 */ /* 0x000fe40000000016 */
[C---:B------:R-:W-:Y:S02]  /*1410*/  PRMT R29, R28.reuse, 0x7632, R29 ;  /* 0x000076321c1d7816 */ /* 0x040fe4000000001d */
[----:B------:R-:W-:-:S07]  /*1420*/  PRMT R4, R28, 0x7610, R4 ;  /* 0x000076101c047816 */ /* 0x000fce0000000004 */
.L_x_754:
        /* <DEDUP_REMOVED lines=11> */
[----:B------:R-:W-:Y:S01]  /*14e0*/  PRMT R19, R15, 0x5410, R22 ;  /* 0x000054100f137816 */ /* 0x000fe20000000016 */
[----:B------:R-:W-:Y:S01]  /*14f0*/  IMAD.WIDE.U32 R14, R14, 0x10000, RZ ;  /* 0x000100000e0e7825 */ /* 0x000fe200078e00ff */
[----:B------:R-:W-:Y:S02]  /*1500*/  LOP3.LUT R6, R6, 0xffff, RZ, 0xc0, !PT ;  /* 0x0000ffff06067812 */ /* 0x000fe400078ec0ff */
[----:B------:R-:W-:Y:S02]  /*1510*/  PRMT R29, R24, 0x5410, R29 ;  /* 0x00005410181d7816 */ /* 0x000fe4000000001d */
[----:B------:R-:W-:Y:S02]  /*1520*/  LOP3.LUT R33, R33, 0xffff, RZ, 0xc0, !PT ;  /* 0x0000ffff21217812 */ /* 0x000fe400078ec0ff */
[----:B----4-:R-:W-:Y:S02]  /*1530*/  SHF.L.U32 R37, R37, 0x10, RZ ;  /* 0x0000001025257819 */ /* 0x010fe400000006ff */
[----:B------:R-:W-:-:S02]  /*1540*/  LOP3.LUT R24, R35, 0xffff, RZ, 0xc0, !PT ;  /* 0x0000ffff23187812 */ /* 0x000fc400078ec0ff */
[----:B------:R-:W-:Y:S01]  /*1550*/  PRMT R31, R5, 0x5410, R4 ;  /* 0x00005410051f7816 */ /* 0x000fe20000000004 */
[----:B------:R-:W-:Y:S01]  /*1560*/  IMAD.WIDE.U32 R4, R6, 0x10000, RZ ;  /* 0x0001000006047825 */ /* 0x000fe200078e00ff */
[----:B---3--:R-:W-:Y:S02]  /*1570*/  LOP3.LUT R15, R15, R37, R7, 0xfe, !PT ;  /* 0x000000250f0f7212 */ /* 0x008fe400078efe07 */
[----:B------:R-:W-:Y:S01]  /*1580*/  LOP3.LUT R14, R14, R25, RZ, 0xfc, !PT ;  /* 0x000000190e0e7212 */ /* 0x000fe200078efcff */
[----:B------:R-:W-:Y:S01]  /*1590*/  IMAD.WIDE.U32 R6, R33, 0x10000, RZ ;  /* 0x0001000021067825 */ /* 0x000fe200078e00ff */
[----:B------:R-:W-:Y:S02]  /*15a0*/  LOP3.LUT R5, R29, R5, RZ, 0xfc, !PT ;  /* 0x000000051d057212 */ /* 0x000fe400078efcff */
[----:B------:R-:W-:Y:S01]  /*15b0*/  LOP3.LUT R4, R4, 0xffff, R27, 0xf8, !PT ;  /* 0x0000ffff04047812 */ /* 0x000fe200078ef81b */
[----:B------:R-:W-:Y:S01]  /*15c0*/  IMAD.WIDE.U32 R24, R24, 0x10000, RZ ;  /* 0x0001000018187825 */ /* 0x000fe200078e00ff */
[----:B------:R-:W-:-:S02]  /*15d0*/  LOP3.LUT R7, R19, R7, RZ, 0xfc, !PT ;  /* 0x0000000713077212 */ /* 0x000fc400078efcff */
        /* <DEDUP_REMOVED lines=8> */
.L_x_755:
        /* <DEDUP_REMOVED lines=23> */
.L_x_756:
[----:B0-----:R-:W-:-:S04]  /*17d0*/  LEA R20, R18, R20, 0x2 ;  /* 0x0000001412147211 */ /* 0x001fc800078e10ff */
[----:B------:R-:W-:-:S13]  /*17e0*/  ISETP.GE.AND P1, PT, R20, R17, PT ;  /* 0x000000111400720c */ /* 0x000fda0003f26270 */
[----:B------:R-:W-:Y:S05]  /*17f0*/  @!P1 BRA `(.L_x_757) ;  /* 0xffffffe800d09947 */ /* 0x000fea000383ffff */
[----:B------:R-:W-:Y:S05]  /*1800*/  BSYNC B0 ;  /* 0x0000000000007941 */ /* 0x000fea0003800000 */
.L_x_751:
[----:B------:R-:W-:Y:S05]  /*1810*/  EXIT ;  /* 0x000000000000794d */ /* 0x000fea0003800000 */
.L_x_758:
        /* <DEDUP_REMOVED lines=14> */
.L_x_991:


//--------------------- .text._Z25multi_tensor_apply_kernelI18TensorListMetadataILi5EE15DistAdamFunctorIN3c108BFloat16EffEJPfffffff10adamMode_tfEEvlPViT_T0_DpT1_ --------------------------
	.section	.text._Z25multi_tensor_apply_kernelI18TensorListMetadataILi5EE15DistAdamFunctorIN3c108BFloat16EffEJPfffffff10adamMode_tfEEvlPViT_T0_DpT1_,"ax",@progbits
	.align	128
        .global         _Z25multi_tensor_apply_kernelI18TensorListMetadataILi5EE15DistAdamFunctorIN3c108BFloat16EffEJPfffffff10adamMode_tfEEvlPViT_T0_DpT1_
        .type           _Z25multi_tensor_apply_kernelI18TensorListMetadataILi5EE15DistAdamFunctorIN3c108BFloat16EffEJPfffffff10adamMode_tfEEvlPViT_T0_DpT1_,@function
        .size           _Z25multi_tensor_apply_kernelI18TensorListMetadataILi5EE15DistAdamFunctorIN3c108BFloat16EffEJPfffffff10adamMode_tfEEvlPViT_T0_DpT1_,(.L_x_992 - _Z25multi_tensor_apply_kernelI18TensorListMetadataILi5EE15DistAdamFunctorIN3c108BFloat16EffEJPfffffff10adamMode_tfEEvlPViT_T0_DpT1_)
        .other          _Z25multi_tensor_apply_kernelI18TensorListMetadataILi5EE15DistAdamFunctorIN3c108BFloat16EffEJPfffffff10adamMode_tfEEvlPViT_T0_DpT1_,@"STO_CUDA_ENTRY STV_DEFAULT"
_Z25multi_tensor_apply_kernelI18TensorListMetadataILi5EE15DistAdamFunctorIN3c108BFloat16EffEJPfffffff10adamMode_tfEEvlPViT_T0_DpT1_:
.text._Z25multi_tensor_apply_kernelI18TensorListMetadataILi5EE15DistAdamFunctorIN3c108BFloat16EffEJPfffffff10adamMode_tfEEvlPViT_T0_DpT1_:
[----:B------:R-:W-:Y:S08]  /*0000*/  LDC R1, c[0x0][0x28] ;  /* 0x00000a00ff017b82 */ /* 0x000ff00000000800 */
[----:B------:R-:W0:Y:S01]  /*0010*/  LDC.64 R14, c[0x0][0xe10] ;  /* 0x00038400ff0e7b82 */ /* 0x000e220000000a00 */
[----:B------:R-:W-:-:S07]  /*0020*/  ULDC.64 UR14, c[0x0][0x208] ;  /* 0x00008200000e7ab9 */ /* 0x000fce0000000a00 */
[----:B------:R-:W1:Y:S08]  /*0030*/  S2UR UR5, SR_CTAID.X ;  /* 0x00000000000579c3 */ /* 0x000e700000002500 */
[----:B------:R-:W2:Y:S01]  /*0040*/  LDC R17, c[0x0][0x210] ;  /* 0x00008400ff117b82 */ /* 0x000ea20000000800 */
[----:B0-----:R0:W5:Y:S01]  /*0050*/  LDG.E R14, desc[UR14][R14.64] ;  /* 0x0000000e0e0e7981 */ /* 0x001162000c1e1900 */
[----:B------:R-:W-:-:S02]  /*0060*/  UMOV UR6, 0x10 ;  /* 0x0000001000067882 */ /* 0x000fc40000000000 */
[----:B-1----:R-:W-:-:S12]  /*0070*/  ULEA UR4, UR5, UR6, 0x2 ;  /* 0x0000000605047291 */ /* 0x002fd8000f8e103f */
[----:B------:R-:W-:Y:S02]  /*0080*/  ULDC UR4, c[0x0][UR4+0x8f0] ;  /* 0x00023c0004047abb */ /* 0x000fe40008000800 */
[----:B--2---:R-:W-:Y:S01]  /*0090*/  IMAD R19, R17, UR4, RZ ;  /* 0x0000000411137c24 */ /* 0x004fe2000f8e02ff */
[----:B------:R-:W-:Y:S02]  /*00a0*/  ULDC.U8 UR4, c[0x0][UR5+0x7c0] ;  /* 0x0001f00005047abb */ /* 0x000fe40008000000 */
[----:B------:R-:W-:Y:S01]  /*00b0*/  ULEA UR4, UR4, UR6, 0x3 ;  /* 0x0000000604047291 */ /* 0x000fe2000f8e183f */
[----:B------:R-:W-:-:S11]  /*00c0*/  IMAD.MOV R0, RZ, RZ, -R19 ;  /* 0x000000ffff007224 */ /* 0x000fd600078e0a13 */
        /* <DEDUP_REMOVED lines=8> */
[----:B------:R-:W-:-:S11]  /*0150*/  PRMT R0, RZ, 0x7610, R0 ;  /* 0x00007610ff007816 */ /* 0x000fd60000000000 */
[----:B0-----:R-:W-:Y:S05]  /*0160*/  @P0 BRA `(.L_x_759) ;  /* 0x0000000000440947 */ /* 0x001fea0003800000 */
[----:B------:R-:W-:-:S05]  /*0170*/  IMAD.SHL.U32 R2, R19, 0x2, RZ ;  /* 0x0000000213027824 */ /* 0x000fca00078e00ff */
[----:B------:R-:W-:-:S04]  /*0180*/  IADD3 R3, R2, UR6, RZ ;  /* 0x0000000602037c10 */ /* 0x000fc8000fffe0ff */
[----:B------:R-:W-:-:S13]  /*0190*/  LOP3.LUT P0, RZ, R3, 0x7, RZ, 0xc0, !PT ;  /* 0x0000000703ff7812 */ /* 0x000fda000780c0ff */
[----:B------:R-:W-:Y:S05]  /*01a0*/  @P0 BRA `(.L_x_759) ;  /* 0x0000000000340947 */ /* 0x000fea0003800000 */
[C---:B------:R-:W-:Y:S01]  /*01b0*/  VIADD R3, R2.reuse, UR8 ;  /* 0x0000000802037c36 */ /* 0x040fe20008000000 */
[----:B------:R-:W-:-:S04]  /*01c0*/  IADD3 R2, R2, UR10, RZ ;  /* 0x0000000a02027c10 */ /* 0x000fc8000fffe0ff */
[----:B------:R-:W-:Y:S02]  /*01d0*/  LOP3.LUT P0, RZ, R3, 0x7, RZ, 0xc0, !PT ;  /* 0x0000000703ff7812 */ /* 0x000fe4000780c0ff */
[----:B------:R-:W-:-:S04]  /*01e0*/  LOP3.LUT P1, RZ, R2, 0x7, RZ, 0xc0, !PT ;  /* 0x0000000702ff7812 */ /* 0x000fc8000782c0ff */
[----:B------:R-:W-:-:S13]  /*01f0*/  PLOP3.LUT P0, PT, P0, P1, PT, 0xa8, 0x0 ;  /* 0x000000000000781c */ /* 0x000fda0000703570 */
[----:B------:R-:W-:Y:S05]  /*0200*/  @P0 BRA `(.L_x_759) ;  /* 0x00000000001c0947 */ /* 0x000fea0003800000 */
[----:B------:R-:W-:-:S05]  /*0210*/  IMAD.SHL.U32 R2, R19, 0x4, RZ ;  /* 0x0000000413027824 */ /* 0x000fca00078e00ff */
[----:B------:R-:W-:-:S04]  /*0220*/  IADD3 R3, R2, UR12, RZ ;  /* 0x0000000c02037c10 */ /* 0x000fc8000fffe0ff */
[----:B------:R-:W-:-:S13]  /*0230*/  LOP3.LUT P0, RZ, R3, 0xf, RZ, 0xc0, !PT ;  /* 0x0000000f03ff7812 */ /* 0x000fda000780c0ff */
[----:B------:R-:W-:-:S05]  /*0240*/  @!P0 VIADD R2, R2, UR4 ;  /* 0x0000000402028c36 */ /* 0x000fca0008000000 */
[----:B------:R-:W-:-:S04]  /*0250*/  @!P0 LOP3.LUT P1, RZ, R2, 0xf, RZ, 0xc0, !PT ;  /* 0x0000000f02ff8812 */ /* 0x000fc8000782c0ff */
[----:B------:R-:W-:-:S04]  /*0260*/  @!P0 SEL R2, RZ, 0x1, P1 ;  /* 0x00000001ff028807 */ /* 0x000fc80000800000 */
[----:B------:R-:W-:-:S07]  /*0270*/  @!P0 PRMT R0, R2, 0x7610, R0 ;  /* 0x0000761002008816 */ /* 0x000fce0000000000 */
.L_x_759:
[----:B------:R-:W0:Y:S02]  /*0280*/  S2R R2, SR_TID.X ;  /* 0x0000000000027919 */ /* 0x000e240000002100 */
[----:B0-----:R-:W-:-:S04]  /*0290*/  SHF.L.U32 R2, R2, 0x2, RZ ;  /* 0x0000000202027819 */ /* 0x001fc800000006ff */
[----:B------:R-:W-:-:S13]  /*02a0*/  ISETP.GE.AND P0, PT, R2, R17, PT ;  /* 0x000000110200720c */ /* 0x000fda0003f06270 */
        /* <DEDUP_REMOVED lines=11> */
.L_x_766:
[----:B-12---:R-:W-:Y:S02]  /*0360*/  SHF.R.S32.HI R2, RZ, 0x1f, R0 ;  /* 0x0000001fff027819 */ /* 0x006fe40000011400 */
[----:B------:R-:W-:-:S04]  /*0370*/  IADD3 R16, P1, R19, R0, RZ ;  /* 0x0000000013107210 */ /* 0x000fc80007f3e0ff */
[----:B------:R-:W-:Y:S02]  /*0380*/  LEA.HI.X.SX32 R5, R19, R2, 0x1, P1 ;  /* 0x0000000213057211 */ /* 0x000fe400008f0eff */
[C---:B------:R-:W-:Y:S02]  /*0390*/  SHF.L.U32 R2, R16.reuse, 0x1, RZ ;  /* 0x0000000110027819 */ /* 0x040fe400000006ff */
[----:B------:R-:W-:Y:S02]  /*03a0*/  SHF.L.U64.HI R3, R16, 0x1, R5 ;  /* 0x0000000110037819 */ /* 0x000fe40000010205 */
[C---:B------:R-:W-:Y:S02]  /*03b0*/  IADD3 R10, P1, R2.reuse, UR6, RZ ;  /* 0x00000006020a7c10 */ /* 0x040fe4000ff3e0ff */
[----:B------:R-:W-:Y:S01]  /*03c0*/  IADD3 R8, P2, R2, UR8, RZ ;  /* 0x0000000802087c10 */ /* 0x000fe2000ff5e0ff */
[----:B------:R-:W-:Y:S01]  /*03d0*/  IMAD.SHL.U32 R18, R16, 0x4, RZ ;  /* 0x0000000410127824 */ /* 0x000fe200078e00ff */
[----:B------:R-:W-:-:S02]  /*03e0*/  IADD3.X R11, R3, UR7, RZ, P1, !PT ;  /* 0x00000007030b7c10 */ /* 0x000fc40008ffe4ff */
[----:B------:R-:W-:Y:S02]  /*03f0*/  IADD3 R2, P1, R2, UR10, RZ ;  /* 0x0000000a02027c10 */ /* 0x000fe4000ff3e0ff */
[C---:B------:R-:W-:Y:S01]  /*0400*/  IADD3.X R9, R3.reuse, UR9, RZ, P2, !PT ;  /* 0x0000000903097c10 */ /* 0x040fe200097fe4ff */
[----:B------:R-:W2:Y:S01]  /*0410*/  @P0 LDG.E.64 R24, desc[UR14][R10.64] ;  /* 0x0000000e0a180981 */ /* 0x000ea2000c1e1b00 */
[----:B------:R-:W-:Y:S02]  /*0420*/  IADD3.X R3, R3, UR11, RZ, P1, !PT ;  /* 0x0000000b03037c10 */ /* 0x000fe40008ffe4ff */
[----:B------:R-:W-:Y:S01]  /*0430*/  SHF.L.U64.HI R16, R16, 0x2, R5 ;  /* 0x0000000210107819 */ /* 0x000fe20000010205 */
[----:B------:R-:W3:Y:S01]  /*0440*/  @P0 LDG.E.64 R26, desc[UR14][R8.64] ;  /* 0x0000000e081a0981 */ /* 0x000ee2000c1e1b00 */
[----:B------:R-:W-:-:S03]  /*0450*/  IADD3 R12, P1, R18, UR12, RZ ;  /* 0x0000000c120c7c10 */ /* 0x000fc6000ff3e0ff */
[----:B------:R-:W4:Y:S01]  /*0460*/  @P0 LDG.E.64 R20, desc[UR14][R2.64] ;  /* 0x0000000e02140981 */ /* 0x000f22000c1e1b00 */
[----:B------:R-:W-:-:S05]  /*0470*/  IADD3.X R13, R16, UR13, RZ, P1, !PT ;  /* 0x0000000d100d7c10 */ /* 0x000fca0008ffe4ff */
[----:B-----5:R1:W5:Y:S01]  /*0480*/  @P0 LDG.E.128 R4, desc[UR14][R12.64] ;  /* 0x0000000e0c040981 */ /* 0x020362000c1e1d00 */
[----:B------:R-:W-:Y:S02]  /*0490*/  ISETP.NE.AND P5, PT, RZ, UR16, PT ;  /* 0x00000010ff007c0c */ /* 0x000fe4000bfa5270 */
[--C-:B--2---:R-:W-:Y:S02]  /*04a0*/  @P0 SHF.R.U32.HI R34, RZ, 0x10, R25.reuse ;  /* 0x00000010ff220819 */ /* 0x104fe40000011619 */
[----:B------:R-:W-:Y:S02]  /*04b0*/  @P0 SHF.R.U64 R28, R24, 0x10, R25 ;  /* 0x00000010181c0819 */ /* 0x000fe40000001219 */
[--C-:B---3--:R-:W-:Y:S02]  /*04c0*/  @P0 SHF.R.U64 R33, R26, 0x10, R27.reuse ;  /* 0x000000101a210819 */ /* 0x108fe4000000121b */
[----:B------:R-:W-:Y:S02]  /*04d0*/  @P0 SHF.R.U32.HI R32, RZ, 0x10, R27 ;  /* 0x00000010ff200819 */ /* 0x000fe4000001161b */
[----:B------:R-:W-:-:S02]  /*04e0*/  @P0 PRMT R23, R24, 0x7610, R23 ;  /* 0x0000761018170816 */ /* 0x000fc40000000017 */
[----:B------:R-:W-:Y:S02]  /*04f0*/  @P0 PRMT R22, R25, 0x7610, R22 ;  /* 0x0000761019160816 */ /* 0x000fe40000000016 */
[----:B------:R-:W-:Y:S02]  /*0500*/  @P0 PRMT R24, R27, 0x7610, R24 ;  /* 0x000076101b180816 */ /* 0x000fe40000000018 */
[----:B------:R-:W-:Y:S02]  /*0510*/  @P0 PRMT R25, R26, 0x7610, R25 ;  /* 0x000076101a190816 */ /* 0x000fe40000000019 */
[C---:B----4-:R-:W-:Y:S02]  /*0520*/  @P0 SHF.R.U64 R30, R20.reuse, 0x10, R21 ;  /* 0x00000010141e0819 */ /* 0x050fe40000001215 */
[----:B------:R-:W-:Y:S02]  /*0530*/  @P0 PRMT R31, R20, 0x7610, R31 ;  /* 0x00007610141f0816 */ /* 0x000fe4000000001f */
[----:B------:R-:W-:-:S02]  /*0540*/  @P0 SHF.R.U32.HI R27, RZ, 0x10, R21 ;  /* 0x00000010ff1b0819 */ /* 0x000fc40000011615 */
[----:B------:R-:W-:Y:S02]  /*0550*/  @P0 PRMT R29, R21, 0x7610, R29 ;  /* 0x00007610151d0816 */ /* 0x000fe4000000001d */
        /* <DEDUP_REMOVED lines=43> */
.L_x_761:
[----:B-----5:R-:W-:Y:S01]  /*0810*/  FMUL.FTZ R4, R14, R4 ;  /* 0x000000040e047220 */ /* 0x020fe20000410000 */
[----:B------:R-:W-:Y:S06]  /*0820*/  @!P5 BRA `(.L_x_762) ;  /* 0x000000040088d947 */ /* 0x000fec0003800000 */
[----:B-1----:R-:W-:Y:S01]  /*0830*/  FMUL.FTZ R13, R4, R4 ;  /* 0x00000004040d7220 */ /* 0x002fe20000410000 */
[----:B------:R-:W-:Y:S02]  /*0840*/  IMAD.U32 R12, R31, 0x10000, RZ ;  /* 0x000100001f0c7824 */ /* 0x000fe400078e00ff */
[C---:B------:R-:W-:Y:S01]  /*0850*/  FMUL.FTZ R5, R14.reuse, R5 ;  /* 0x000000050e057220 */ /* 0x040fe20000410000 */
[----:B------:R-:W1:Y:S01]  /*0860*/  MUFU.RCP R31, UR21 ;  /* 0x00000015001f7d08 */ /* 0x000e620008001000 */
[----:B------:R-:W-:Y:S01]  /*0870*/  FFMA.FTZ R33, R13, -UR19, R13 ;  /* 0x800000130d217c23 */ /* 0x000fe2000801000d */
[----:B------:R-:W-:Y:S01]  /*0880*/  FMUL.FTZ R13, R14, R6 ;  /* 0x000000060e0d7220 */ /* 0x000fe20000410000 */
[----:B------:R-:W-:Y:S01]  /*0890*/  SHF.L.U32 R30, R30, 0x10, RZ ;  /* 0x000000101e1e7819 */ /* 0x000fe200000006ff */
[----:B------:R-:W-:Y:S02]  /*08a0*/  IMAD.U32 R34, R29, 0x10000, RZ ;  /* 0x000100001d227824 */ /* 0x000fe400078e00ff */
[----:B------:R-:W-:Y:S01]  /*08b0*/  FFMA.FTZ R6, R12, UR19, R33 ;  /* 0x000000130c067c23 */ /* 0x000fe20008010021 */
[----:B------:R-:W-:Y:S01]  /*08c0*/  FMUL.FTZ R12, R5, R5 ;  /* 0x00000005050c7220 */ /* 0x000fe20000410000 */
[----:B------:R-:W-:Y:S01]  /*08d0*/  FMUL.FTZ R32, R13, R13 ;  /* 0x0000000d0d207220 */ /* 0x000fe20000410000 */
[----:B------:R-:W-:Y:S01]  /*08e0*/  FMUL.FTZ R29, R14, R7 ;  /* 0x000000070e1d7220 */ /* 0x000fe20000410000 */
[----:B------:R-:W-:Y:S01]  /*08f0*/  SHF.L.U32 R27, R27, 0x10, RZ ;  /* 0x000000101b1b7819 */ /* 0x000fe200000006ff */
        /* <DEDUP_REMOVED lines=8> */
[----:B------:R-:W-:Y:S01]  /*0980*/  FMUL.FTZ R33, R12, R31 ;  /* 0x0000001f0c217220 */ /* 0x000fe20000410000 */
[----:B------:R-:W-:-:S02]  /*0990*/  IMAD.U32 R25, R25, 0x10000, RZ ;  /* 0x0001000019197824 */ /* 0x000fc400078e00ff */
[----:B------:R-:W-:Y:S01]  /*09a0*/  FFMA.FTZ R7, R27, UR19, R32 ;  /* 0x000000131b077c23 */ /* 0x000fe20008010020 */
[-C--:B------:R-:W-:Y:S01]  /*09b0*/  FMUL.FTZ R32, R30, R31.reuse ;  /* 0x0000001f1e207220 */ /* 0x080fe20000410000 */
[----:B------:R-:W-:Y:S01]  /*09c0*/  SHF.L.U32 R20, R20, 0x10, RZ ;  /* 0x0000001014147819 */ /* 0x000fe200000006ff */
[----:B------:R-:W1:Y:S01]  /*09d0*/  MUFU.SQRT R34, R34 ;  /* 0x0000002200227308 */ /* 0x000e620000002000 */
[----:B------:R-:W-:Y:S01]  /*09e0*/  FMUL.FTZ R27, R7, R31 ;  /* 0x0000001f071b7220 */ /* 0x000fe20000410000 */
[----:B------:R-:W-:Y:S01]  /*09f0*/  FFMA.FTZ R25, R25, UR18, R4 ;  /* 0x0000001219197c23 */ /* 0x000fe20008010004 */
[----:B------:R-:W-:Y:S01]  /*0a00*/  FFMA.FTZ R5, R5, -UR18, R5 ;  /* 0x8000001205057c23 */ /* 0x000fe20008010005 */
[----:B------:R-:W-:Y:S02]  /*0a10*/  IMAD.U32 R24, R24, 0x10000, RZ ;  /* 0x0001000018187824 */ /* 0x000fe400078e00ff */
[----:B------:R-:W-:Y:S01]  /*0a20*/  FFMA.FTZ R13, R13, -UR18, R13 ;  /* 0x800000120d0d7c23 */ /* 0x000fe2000801000d */
[----:B------:R-:W-:Y:S01]  /*0a30*/  FFMA.FTZ R29, R29, -UR18, R29 ;  /* 0x800000121d1d7c23 */ /* 0x000fe2000801001d */
[----:B------:R-:W-:Y:S01]  /*0a40*/  FFMA.FTZ R5, R20, UR18, R5 ;  /* 0x0000001214057c23 */ /* 0x000fe20008010005 */
[----:B------:R-:W2:Y:S01]  /*0a50*/  MUFU.SQRT R33, R33 ;  /* 0x0000002100217308 */ /* 0x000ea20000002000 */
[----:B------:R-:W-:Y:S01]  /*0a60*/  FFMA.FTZ R13, R24, UR18, R13 ;  /* 0x00000012180d7c23 */ /* 0x000fe2000801000d */
[----:B------:R-:W-:Y:S01]  /*0a70*/  SHF.L.U32 R28, R28, 0x10, RZ ;  /* 0x000000101c1c7819 */ /* 0x000fe200000006ff */
[----:B------:R-:W-:Y:S01]  /*0a80*/  IMAD.U32 R22, R22, 0x10000, RZ ;  /* 0x0001000016167824 */ /* 0x000fe200078e00ff */
[----:B------:R-:W-:-:S02]  /*0a90*/  SHF.L.U32 R26, R26, 0x10, RZ ;  /* 0x000000101a1a7819 */ /* 0x000fc400000006ff */
[----:B------:R-:W-:Y:S02]  /*0aa0*/  SHF.L.U32 R23, R23, 0x10, RZ ;  /* 0x0000001017177819 */ /* 0x000fe400000006ff */
[----:B------:R-:W3:Y:S01]  /*0ab0*/  MUFU.SQRT R32, R32 ;  /* 0x0000002000207308 */ /* 0x000ee20000002000 */
[----:B-1----:R-:W-:-:S07]  /*0ac0*/  FADD.FTZ R31, R34, UR22 ;  /* 0x00000016221f7e21 */ /* 0x002fce0008010000 */
[----:B------:R-:W1:Y:S01]  /*0ad0*/  MUFU.RCP R4, UR20 ;  /* 0x0000001400047d08 */ /* 0x000e620008001000 */
[----:B--2---:R-:W-:-:S07]  /*0ae0*/  FADD.FTZ R33, R33, UR22 ;  /* 0x0000001621217e21 */ /* 0x004fce0008010000 */
[----:B------:R-:W2:Y:S01]  /*0af0*/  MUFU.SQRT R27, R27 ;  /* 0x0000001b001b7308 */ /* 0x000ea20000002000 */
[----:B---3--:R-:W-:-:S07]  /*0b00*/  FADD.FTZ R20, R32, UR22 ;  /* 0x0000001620147e21 */ /* 0x008fce0008010000 */
[----:B------:R-:W3:Y:S01]  /*0b10*/  MUFU.RCP R31, R31 ;  /* 0x0000001f001f7308 */ /* 0x000ee20000001000 */
[-C--:B-1----:R-:W-:Y:S01]  /*0b20*/  FMUL.FTZ R24, R25, R4.reuse ;  /* 0x0000000419187220 */ /* 0x082fe20000410000 */
[----:B------:R-:W-:Y:S01]  /*0b30*/  FMUL.FTZ R34, R5, R4 ;  /* 0x0000000405227220 */ /* 0x000fe20000410000 */
[----:B------:R-:W-:-:S05]  /*0b40*/  F2FP.BF16.F32.PACK_AB R25, R6, R25 ;  /* 0x000000190619723e */ /* 0x000fca00000010ff */
[----:B------:R-:W1:Y:S01]  /*0b50*/  MUFU.RCP R33, R33 ;  /* 0x0000002100217308 */ /* 0x000e620000001000 */
[----:B--2---:R-:W-:-:S07]  /*0b60*/  FADD.FTZ R35, R27, UR22 ;  /* 0x000000161b237e21 */ /* 0x004fce0008010000 */
[----:B------:R-:W2:Y:S01]  /*0b70*/  MUFU.RCP R20, R20 ;  /* 0x0000001400147308 */ /* 0x000ea20000001000 */
[----:B---3--:R-:W-:Y:S01]  /*0b80*/  FMUL.FTZ R32, R24, R31 ;  /* 0x0000001f18207220 */ /* 0x008fe20000410000 */
[----:B------:R-:W-:-:S03]  /*0b90*/  IMAD.U32 R24, R21, 0x10000, RZ ;  /* 0x0001000015187824 */ /* 0x000fc600078e00ff */
[----:B------:R-:W-:-:S03]  /*0ba0*/  FFMA.FTZ R32, R23, UR17, R32 ;  /* 0x0000001117207c23 */ /* 0x000fc60008010020 */
[----:B------:R-:W3:Y:S01]  /*0bb0*/  MUFU.RCP R21, R35 ;  /* 0x0000002300157308 */ /* 0x000ee20000001000 */
[----:B-1----:R-:W-:Y:S01]  /*0bc0*/  FMUL.FTZ R27, R34, R33 ;  /* 0x00000021221b7220 */ /* 0x002fe20000410000 */
[----:B------:R-:W-:Y:S01]  /*0bd0*/  FFMA.FTZ R33, R24, UR18, R29 ;  /* 0x0000001218217c23 */ /* 0x000fe2000801001d */
[-C--:B------:R-:W-:Y:S01]  /*0be0*/  FMUL.FTZ R29, R13, R4.reuse ;  /* 0x000000040d1d7220 */ /* 0x080fe20000410000 */
[----:B------:R-:W-:Y:S01]  /*0bf0*/  FMUL.FTZ R32, R32, UR23 ;  /* 0x0000001720207c20 */ /* 0x000fe20008410000 */
[----:B------:R-:W-:Y:S01]  /*0c00*/  FFMA.FTZ R27, R28, UR17, R27 ;  /* 0x000000111c1b7c23 */ /* 0x000fe2000801001b */
[----:B------:R-:W-:Y:S01]  /*0c10*/  FMUL.FTZ R4, R33, R4 ;  /* 0x0000000421047220 */ /* 0x000fe20000410000 */
[----:B------:R-:W-:Y:S01]  /*0c20*/  F2FP.BF16.F32.PACK_AB R13, R30, R13 ;  /* 0x0000000d1e0d723e */ /* 0x000fe200000010ff */
[----:B------:R-:W1:Y:S01]  /*0c30*/  F2F.BF16.F32 R24, R32 ;  /* 0x0000002000187304 */ /* 0x000e620000202000 */
[----:B--2---:R-:W-:Y:S01]  /*0c40*/  FMUL.FTZ R29, R29, R20 ;  /* 0x000000141d1d7220 */ /* 0x004fe20000410000 */
[----:B------:R-:W-:-:S03]  /*0c50*/  FMUL.FTZ R27, R27, UR23 ;  /* 0x000000171b1b7c20 */ /* 0x000fc60008410000 */
[----:B------:R-:W-:-:S03]  /*0c60*/  FFMA.FTZ R29, R22, UR17, R29 ;  /* 0x00000011161d7c23 */ /* 0x000fc6000801001d */
[----:B------:R-:W2:Y:S01]  /*0c70*/  F2F.BF16.F32 R27, R27 ;  /* 0x0000001b001b7304 */ /* 0x000ea20000202000 */
[----:B---3--:R-:W-:Y:S01]  /*0c80*/  FMUL.FTZ R21, R4, R21 ;  /* 0x0000001504157220 */ /* 0x008fe20000410000 */
[----:B------:R-:W-:-:S03]  /*0c90*/  FMUL.FTZ R29, R29, UR23 ;  /* 0x000000171d1d7c20 */ /* 0x000fc60008410000 */
[----:B------:R-:W-:Y:S01]  /*0ca0*/  FFMA.FTZ R21, R26, UR17, R21 ;  /* 0x000000111a157c23 */ /* 0x000fe20008010015 */
[----:B-1----:R-:W-:Y:S02]  /*0cb0*/  IMAD.U32 R24, R24, 0x10000, RZ ;  /* 0x0001000018187824 */ /* 0x002fe400078e00ff */
[----:B------:R-:W1:Y:S01]  /*0cc0*/  F2F.BF16.F32 R29, R29 ;  /* 0x0000001d001d7304 */ /* 0x000e620000202000 */
[----:B------:R-:W-:Y:S01]  /*0cd0*/  FMUL.FTZ R4, R21, UR23 ;  /* 0x0000001715047c20 */ /* 0x000fe20008410000 */
[----:B------:R-:W-:Y:S01]  /*0ce0*/  FADD.FTZ R24, R23, -R24 ;  /* 0x8000001817187221 */ /* 0x000fe20000010000 */
[----:B------:R-:W-:Y:S02]  /*0cf0*/  PRMT R23, R25, 0x7632, R23 ;  /* 0x0000763219177816 */ /* 0x000fe40000000017 */
[----:B--2---:R-:W-:-:S03]  /*0d00*/  SHF.L.U32 R21, R27, 0x10, RZ ;  /* 0x000000101b157819 */ /* 0x004fc600000006ff */
[----:B------:R-:W2:Y:S01]  /*0d10*/  F2F.BF16.F32 R4, R4 ;  /* 0x0000000400047304 */ /* 0x000ea20000202000 */
[----:B------:R-:W-:Y:S02]  /*0d20*/  F2FP.BF16.F32.PACK_AB R24, R5, R24 ;  /* 0x000000180518723e */ /* 0x000fe400000010ff */
[----:B------:R-:W-:Y:S01]  /*0d30*/  PRMT R27, R13, 0x7610, R27 ;  /* 0x000076100d1b7816 */ /* 0x000fe2000000001b */
[----:B------:R-:W-:Y:S01]  /*0d40*/  FADD.FTZ R21, R28, -R21 ;  /* 0x800000151c157221 */ /* 0x000fe20000010000 */
[----:B-1----:R-:W-:Y:S01]  /*0d50*/  IMAD.U32 R31, R29, 0x10000, RZ ;  /* 0x000100001d1f7824 */ /* 0x002fe200078e00ff */
[----:B------:R-:W-:-:S03]  /*0d60*/  PRMT R29, R24, 0x7610, R29 ;  /* 0x00007610181d7816 */ /* 0x000fc6000000001d */
[----:B------:R-:W-:Y:S01]  /*0d70*/  F2FP.BF16.F32.PACK_AB R21, R21, R12 ;  /* 0x0000000c1515723e */ /* 0x000fe200000010ff */
[--C-:B------:R-:W-:Y:S01]  /*0d80*/  FADD.FTZ R22, R22, -R31.reuse ;  /* 0x8000001f16167221 */ /* 0x100fe20000010000 */
[----:B------:R-:W-:Y:S02]  /*0d90*/  PRMT R31, R13, 0x7632, R31 ;  /* 0x000076320d1f7816 */ /* 0x000fe4000000001f */
[----:B--2---:R-:W-:Y:S02]  /*0da0*/  SHF.L.U32 R35, R4, 0x10, RZ ;  /* 0x0000001004237819 */ /* 0x004fe400000006ff */
        /* <DEDUP_REMOVED lines=8> */
[----:B------:R-:W-:Y:S01]  /*0e30*/  PRMT R22, R26, 0x7610, R22 ;  /* 0x000076101a167816 */ /* 0x000fe20000000016 */
[----:B------:R-:W-:Y:S06]  /*0e40*/  BRA `(.L_x_763) ;  /* 0x0000000400847947 */ /* 0x000fec0003800000 */
.L_x_762:
[----:B------:R-:W-:Y:S01]  /*0e50*/  IMAD.U32 R28, R28, 0x10000, RZ ;  /* 0x000100001c1c7824 */ /* 0x000fe200078e00ff */
[----:B------:R-:W-:Y:S01]  /*0e60*/  SHF.L.U32 R34, R31, 0x10, RZ ;  /* 0x000000101f227819 */ /* 0x000fe200000006ff */
[----:B------:R-:W-:Y:S01]  /*0e70*/  IMAD.U32 R23, R23, 0x10000, RZ ;  /* 0x0001000017177824 */ /* 0x000fe200078e00ff */
[----:B------:R-:W2:Y:S01]  /*0e80*/  MUFU.RCP R31, UR21 ;  /* 0x00000015001f7d08 */ /* 0x000ea20008001000 */
[----:B-1----:R-:W-:Y:S01]  /*0e90*/  FMUL.FTZ R13, R28, UR17 ;  /* 0x000000111c0d7c20 */ /* 0x002fe20008410000 */
[----:B------:R-:W-:Y:S01]  /*0ea0*/  SHF.L.U32 R22, R22, 0x10, RZ ;  /* 0x0000001016167819 */ /* 0x000fe200000006ff */
[----:B------:R-:W-:Y:S01]  /*0eb0*/  FFMA.FTZ R4, R23, UR17, R4 ;  /* 0x0000001117047c23 */ /* 0x000fe20008010004 */
[----:B------:R-:W-:Y:S01]  /*0ec0*/  SHF.L.U32 R26, R26, 0x10, RZ ;  /* 0x000000101a1a7819 */ /* 0x000fe200000006ff */
[----:B------:R-:W-:Y:S01]  /*0ed0*/  FFMA.FTZ R5, R14, R5, R13 ;  /* 0x000000050e057223 */ /* 0x000fe2000001000d */
[----:B------:R-:W-:Y:S02]  /*0ee0*/  IMAD.U32 R24, R24, 0x10000, RZ ;  /* 0x0001000018187824 */ /* 0x000fe400078e00ff */
[----:B------:R-:W-:Y:S01]  /*0ef0*/  FMUL.FTZ R12, R4, R4 ;  /* 0x00000004040c7220 */ /* 0x000fe20000410000 */
[----:B------:R-:W-:Y:S01]  /*0f00*/  FMUL.FTZ R33, R22, UR17 ;  /* 0x0000001116217c20 */ /* 0x000fe20008410000 */
[C---:B------:R-:W-:Y:S01]  /*0f10*/  FMUL.FTZ R32, R5.reuse, R5 ;  /* 0x0000000505207220 */ /* 0x040fe20000410000 */
[----:B------:R-:W-:Y:S01]  /*0f20*/  FFMA.FTZ R5, R5, -UR18, R5 ;  /* 0x8000001205057c23 */ /* 0x000fe20008010005 */
[----:B------:R-:W-:Y:S01]  /*0f30*/  FFMA.FTZ R13, R12, -UR19, R12 ;  /* 0x800000130c0d7c23 */ /* 0x000fe2000801000c */
[----:B------:R-:W-:Y:S01]  /*0f40*/  FFMA.FTZ R6, R14, R6, R33 ;  /* 0x000000060e067223 */ /* 0x000fe20000010021 */
[----:B------:R-:W-:-:S02]  /*0f50*/  IMAD.U32 R33, R30, 0x10000, RZ ;  /* 0x000100001e217824 */ /* 0x000fc400078e00ff */
[----:B------:R-:W-:Y:S01]  /*0f60*/  FFMA.FTZ R12, R32, -UR19, R32 ;  /* 0x80000013200c7c23 */ /* 0x000fe20008010020 */
[----:B------:R-:W-:Y:S01]  /*0f70*/  FFMA.FTZ R13, R34, UR19, R13 ;  /* 0x00000013220d7c23 */ /* 0x000fe2000801000d */
[----:B------:R-:W-:Y:S01]  /*0f80*/  FMUL.FTZ R30, R6, R6 ;  /* 0x00000006061e7220 */ /* 0x000fe20000410000 */
[----:B------:R-:W-:Y:S01]  /*0f90*/  SHF.L.U32 R32, R27, 0x10, RZ ;  /* 0x000000101b207819 */ /* 0x000fe200000006ff */
[----:B------:R-:W-:Y:S01]  /*0fa0*/  FFMA.FTZ R12, R33, UR19, R12 ;  /* 0x00000013210c7c23 */ /* 0x000fe2000801000c */
[----:B--2---:R-:W-:Y:S01]  /*0fb0*/  FMUL.FTZ R34, R13, R31 ;  /* 0x0000001f0d227220 */ /* 0x004fe20000410000 */
[----:B------:R-:W-:Y:S02]  /*0fc0*/  IMAD.U32 R33, R29, 0x10000, RZ ;  /* 0x000100001d217824 */ /* 0x000fe400078e00ff */
[----:B------:R-:W-:Y:S01]  /*0fd0*/  FMUL.FTZ R29, R26, UR17 ;  /* 0x000000111a1d7c20 */ /* 0x000fe20008410000 */
[----:B------:R-:W-:Y:S01]  /*0fe0*/  FFMA.FTZ R30, R30, -UR19, R30 ;  /* 0x800000131e1e7c23 */ /* 0x000fe2000801001e */
[----:B------:R-:W-:-:S02]  /*0ff0*/  SHF.L.U32 R35, R21, 0x10, RZ ;  /* 0x0000001015237819 */ /* 0x000fc400000006ff */
[----:B------:R-:W-:Y:S01]  /*1000*/  FFMA.FTZ R29, R14, R7, R29 ;  /* 0x000000070e1d7223 */ /* 0x000fe2000001001d */
[----:B------:R-:W1:Y:S01]  /*1010*/  MUFU.SQRT R34, R34 ;  /* 0x0000002200227308 */ /* 0x000e620000002000 */
[----:B------:R-:W-:Y:S01]  /*1020*/  FFMA.FTZ R30, R33, UR19, R30 ;  /* 0x00000013211e7c23 */ /* 0x000fe2000801001e */
[----:B------:R-:W-:Y:S01]  /*1030*/  FMUL.FTZ R33, R12, R31 ;  /* 0x0000001f0c217220 */ /* 0x000fe20000410000 */
[----:B------:R-:W-:Y:S02]  /*1040*/  FMUL.FTZ R7, R29, R29 ;  /* 0x0000001d1d077220 */ /* 0x000fe40000410000 */
[----:B------:R-:W-:Y:S02]  /*1050*/  FMUL.FTZ R27, R30, R31 ;  /* 0x0000001f1e1b7220 */ /* 0x000fe40000410000 */
[----:B------:R-:W-:Y:S01]  /*1060*/  FFMA.FTZ R7, R7, -UR19, R7 ;  /* 0x8000001307077c23 */ /* 0x000fe20008010007 */
[----:B------:R-:W2:Y:S03]  /*1070*/  MUFU.SQRT R33, R33 ;  /* 0x0000002100217308 */ /* 0x000ea60000002000 */
[----:B------:R-:W-:-:S04]  /*1080*/  FFMA.FTZ R7, R32, UR19, R7 ;  /* 0x0000001320077c23 */ /* 0x000fc80008010007 */
[----:B------:R-:W-:Y:S01]  /*1090*/  FMUL.FTZ R32, R7, R31 ;  /* 0x0000001f07207220 */ /* 0x000fe20000410000 */
[----:B------:R-:W3:Y:S01]  /*10a0*/  MUFU.SQRT R27, R27 ;  /* 0x0000001b001b7308 */ /* 0x000ee20000002000 */
[----:B-1----:R-:W-:Y:S01]  /*10b0*/  FADD.FTZ R31, R34, UR22 ;  /* 0x00000016221f7e21 */ /* 0x002fe20008010000 */
[----:B------:R-:W-:Y:S02]  /*10c0*/  IMAD.U32 R34, R25, 0x10000, RZ ;  /* 0x0001000019227824 */ /* 0x000fe400078e00ff */
[----:B------:R-:W-:-:S04]  /*10d0*/  FFMA.FTZ R25, R4, -UR18, R4 ;  /* 0x8000001204197c23 */ /* 0x000fc80008010004 */
[----:B------:R-:W-:Y:S01]  /*10e0*/  FFMA.FTZ R25, R34, UR18, R25 ;  /* 0x0000001222197c23 */ /* 0x000fe20008010019 */
[----:B------:R-:W1:Y:S01]  /*10f0*/  MUFU.RCP R4, UR20 ;  /* 0x0000001400047d08 */ /* 0x000e620008001000 */
[----:B------:R-:W-:Y:S01]  /*1100*/  SHF.L.U32 R34, R20, 0x10, RZ ;  /* 0x0000001014227819 */ /* 0x000fe200000006ff */
[----:B--2---:R-:W-:-:S04]  /*1110*/  FADD.FTZ R20, R33, UR22 ;  /* 0x0000001621147e21 */ /* 0x004fc80008010000 */
[----:B------:R-:W-:Y:S02]  /*1120*/  FFMA.FTZ R5, R34, UR18, R5 ;  /* 0x0000001222057c23 */ /* 0x000fe40008010005 */
[----:B------:R-:W2:Y:S01]  /*1130*/  MUFU.SQRT R32, R32 ;  /* 0x0000002000207308 */ /* 0x000ea20000002000 */
[----:B---3--:R-:W-:Y:S01]  /*1140*/  FADD.FTZ R33, R27, UR22 ;  /* 0x000000161b217e21 */ /* 0x008fe20008010000 */
[----:B------:R-:W-:-:S04]  /*1150*/  FFMA.FTZ R27, R6, -UR18, R6 ;  /* 0x80000012061b7c23 */ /* 0x000fc80008010006 */
[----:B------:R-:W-:Y:S02]  /*1160*/  FFMA.FTZ R27, R24, UR18, R27 ;  /* 0x00000012181b7c23 */ /* 0x000fe4000801001b */
[----:B------:R-:W3:Y:S01]  /*1170*/  MUFU.RCP R31, R31 ;  /* 0x0000001f001f7308 */ /* 0x000ee20000001000 */
[-C--:B-1----:R-:W-:Y:S01]  /*1180*/  FMUL.FTZ R24, R25, R4.reuse ;  /* 0x0000000419187220 */ /* 0x082fe20000410000 */
[----:B------:R-:W-:Y:S01]  /*1190*/  FMUL.FTZ R21, R5, R4 ;  /* 0x0000000405157220 */ /* 0x000fe20000410000 */
[----:B------:R-:W-:-:S05]  /*11a0*/  F2FP.BF16.F32.PACK_AB R25, R13, R25 ;  /* 0x000000190d19723e */ /* 0x000fca00000010ff */
[----:B------:R-:W1:Y:S01]  /*11b0*/  MUFU.RCP R20, R20 ;  /* 0x0000001400147308 */ /* 0x000e620000001000 */
[----:B--2---:R-:W-:Y:S01]  /*11c0*/  FADD.FTZ R34, R32, UR22 ;  /* 0x0000001620227e21 */ /* 0x004fe20008010000 */
[----:B------:R-:W-:-:S06]  /*11d0*/  FFMA.FTZ R32, R29, -UR18, R29 ;  /* 0x800000121d207c23 */ /* 0x000fcc000801001d */
[----:B------:R2:W4:Y:S01]  /*11e0*/  MUFU.RCP R6, R33 ;  /* 0x0000002100067308 */ /* 0x0005220000001000 */
[----:B---3--:R-:W-:-:S04]  /*11f0*/  FMUL.FTZ R31, R24, R31 ;  /* 0x0000001f181f7220 */ /* 0x008fc80000410000 */
[----:B------:R-:W-:-:S03]  /*1200*/  FMUL.FTZ R31, R31, UR23 ;  /* 0x000000171f1f7c20 */ /* 0x000fc60008410000 */
[----:B------:R-:W3:Y:S01]  /*1210*/  MUFU.RCP R24, R34 ;  /* 0x0000002200187308 */ /* 0x000ee20000001000 */
[----:B-1----:R-:W-:Y:S01]  /*1220*/  FMUL.FTZ R29, R21, R20 ;  /* 0x00000014151d7220 */ /* 0x002fe20000410000 */
[----:B--2---:R-:W-:Y:S01]  /*1230*/  FMUL.FTZ R33, R27, R4 ;  /* 0x000000041b217220 */ /* 0x004fe20000410000 */
[----:B------:R-:W-:Y:S01]  /*1240*/  FFMA.FTZ R21, R35, UR18, R32 ;  /* 0x0000001223157c23 */ /* 0x000fe20008010020 */
[----:B------:R-:W-:Y:S01]  /*1250*/  F2FP.BF16.F32.PACK_AB R27, R30, R27 ;  /* 0x0000001b1e1b723e */ /* 0x000fe200000010ff */
[----:B------:R-:W-:-:S03]  /*1260*/  FMUL.FTZ R29, R29, UR23 ;  /* 0x000000171d1d7c20 */ /* 0x000fc60008410000 */
[----:B------:R-:W1:Y:S01]  /*1270*/  F2F.BF16.F32 R20, R31 ;  /* 0x0000001f00147304 */ /* 0x000e620000202000 */
[----:B----4-:R-:W-:Y:S01]  /*1280*/  FMUL.FTZ R6, R33, R6 ;  /* 0x0000000621067220 */ /* 0x010fe20000410000 */
[----:B------:R-:W-:-:S03]  /*1290*/  FMUL.FTZ R33, R21, R4 ;  /* 0x0000000415217220 */ /* 0x000fc60000410000 */
[----:B------:R-:W-:-:S03]  /*12a0*/  FMUL.FTZ R6, R6, UR23 ;  /* 0x0000001706067c20 */ /* 0x000fc60008410000 */
[----:B------:R-:W2:Y:S01]  /*12b0*/  F2F.BF16.F32 R29, R29 ;  /* 0x0000001d001d7304 */ /* 0x000ea20000202000 */
[----:B---3--:R-:W-:-:S04]  /*12c0*/  FMUL.FTZ R24, R33, R24 ;  /* 0x0000001821187220 */ /* 0x008fc80000410000 */
[----:B------:R-:W-:Y:S01]  /*12d0*/  FMUL.FTZ R24, R24, UR23 ;  /* 0x0000001718187c20 */ /* 0x000fe20008410000 */
[----:B-1----:R-:W-:Y:S02]  /*12e0*/  IMAD.U32 R20, R20, 0x10000, RZ ;  /* 0x0001000014147824 */ /* 0x002fe400078e00ff */
[----:B------:R-:W1:Y:S02]  /*12f0*/  F2F.BF16.F32 R6, R6 ;  /* 0x0000000600067304 */ /* 0x000e640000202000 */
[----:B------:R-:W-:Y:S01]  /*1300*/  FADD.FTZ R20, R23, -R20 ;  /* 0x8000001417147221 */ /* 0x000fe20000010000 */
[----:B------:R-:W-:Y:S02]  /*1310*/  PRMT R23, R25, 0x7632, R23 ;  /* 0x0000763219177816 */ /* 0x000fe40000000017 */
[----:B--2---:R-:W-:-:S03]  /*1320*/  SHF.L.U32 R31, R29, 0x10, RZ ;  /* 0x000000101d1f7819 */ /* 0x004fc600000006ff */
[----:B------:R-:W2:Y:S01]  /*1330*/  F2F.BF16.F32 R24, R24 ;  /* 0x0000001800187304 */ /* 0x000ea20000202000 */
[----:B------:R-:W-:Y:S01]  /*1340*/  F2FP.BF16.F32.PACK_AB R20, R5, R20 ;  /* 0x000000140514723e */ /* 0x000fe200000010ff */
[--C-:B------:R-:W-:Y:S01]  /*1350*/  FADD.FTZ R29, R28, -R31.reuse ;  /* 0x8000001f1c1d7221 */ /* 0x100fe20000010000 */
[----:B------:R-:W-:Y:S01]  /*1360*/  PRMT R31, R27, 0x7632, R31 ;  /* 0x000076321b1f7816 */ /* 0x000fe2000000001f */
[----:B-1----:R-:W-:-:S03]  /*1370*/  IMAD.U32 R33, R6, 0x10000, RZ ;  /* 0x0001000006217824 */ /* 0x002fc600078e00ff */
[----:B------:R-:W-:Y:S01]  /*1380*/  F2FP.BF16.F32.PACK_AB R12, R29, R12 ;  /* 0x0000000c1d0c723e */ /* 0x000fe200000010ff */
[----:B------:R-:W-:Y:S01]  /*1390*/  FADD.FTZ R22, R22, -R33 ;  /* 0x8000002116167221 */ /* 0x000fe20000010000 */
[----:B------:R-:W-:Y:S02]  /*13a0*/  PRMT R29, R20, 0x7610, R29 ;  /* 0x00007610141d7816 */ /* 0x000fe4000000001d */
        /* <DEDUP_REMOVED lines=10> */
[----:B------:R-:W-:-:S07]  /*1450*/  PRMT R22, R26, 0x7610, R22 ;  /* 0x000076101a167816 */ /* 0x000fce0000000016 */
.L_x_763:
[----:B------:R-:W-:Y:S01]  /*1460*/  IADD3 R12, P1, R18, UR4, RZ ;  /* 0x00000004120c7c10 */ /* 0x000fe2000ff3e0ff */
[----:B------:R-:W-:Y:S01]  /*1470*/  IMAD.U32 R4, R29, 0x10000, RZ ;  /* 0x000100001d047824 */ /* 0x000fe200078e00ff */
[----:B------:R-:W-:Y:S01]  /*1480*/  SHF.L.U32 R5, R33, 0x10, RZ ;  /* 0x0000001021057819 */ /* 0x000fe200000006ff */
[----:B------:R-:W-:Y:S01]  /*1490*/  IMAD.U32 R6, R20, 0x10000, RZ ;  /* 0x0001000014067824 */ /* 0x000fe200078e00ff */
[----:B------:R-:W-:Y:S02]  /*14a0*/  IADD3.X R13, R16, UR5, RZ, P1, !PT ;  /* 0x00000005100d7c10 */ /* 0x000fe40008ffe4ff */
        /* <DEDUP_REMOVED lines=22> */
.L_x_764:
        /* <DEDUP_REMOVED lines=23> */
.L_x_765:
[----:B0-----:R-:W-:-:S04]  /*1780*/  LEA R0, R15, R0, 0x2 ;  /* 0x000000000f007211 */ /* 0x001fc800078e10ff */
[----:B------:R-:W-:-:S13]  /*1790*/  ISETP.GE.AND P1, PT, R0, R17, PT ;  /* 0x000000110000720c */ /* 0x000fda0003f26270 */
[----:B------:R-:W-:Y:S05]  /*17a0*/  @!P1 BRA `(.L_x_766) ;  /* 0xffffffe800ec9947 */ /* 0x000fea000383ffff */
[----:B------:R-:W-:Y:S05]  /*17b0*/  BSYNC B0 ;  /* 0x0000000000007941 */ /* 0x000fea0003800000 */
.L_x_760:
[----:B------:R-:W-:Y:S05]  /*17c0*/  EXIT ;  /* 0x000000000000794d */ /* 0x000fea0003800000 */
.L_x_767:
        /* <DEDUP_REMOVED lines=11> */
.L_x_992:


//--------------------- .text._Z25multi_tensor_apply_kernelI18TensorListMetadataILi5EE15DistAdamFunctorIN3c104HalfENS3_8BFloat16ES5_EJPfffffff10adamMode_tfEEvlPViT_T0_DpT1_ --------------------------
	.section	.text._Z25multi_tensor_apply_kernelI18TensorListMetadataILi5EE15DistAdamFunctorIN3c104HalfENS3_8BFloat16ES5_EJPfffffff10adamMode_tfEEvlPViT_T0_DpT1_,"ax",@progbits
	.align	128
        .global         _Z25multi_tensor_apply_kernelI18TensorListMetadataILi5EE15DistAdamFunctorIN3c104HalfENS3_8BFloat16ES5_EJPfffffff10adamMode_tfEEvlPViT_T0_DpT1_
        .type           _Z25multi_tensor_apply_kernelI18TensorListMetadataILi5EE15DistAdamFunctorIN3c104HalfENS3_8BFloat16ES5_EJPfffffff10adamMode_tfEEvlPViT_T0_DpT1_,@function
        .size           _Z25multi_tensor_apply_kernelI18TensorListMetadataILi5EE15DistAdamFunctorIN3c104HalfENS3_8BFloat16ES5_EJPfffffff10adamMode_tfEEvlPViT_T0_DpT1_,(.L_x_993 - _Z25multi_tensor_apply_kernelI18TensorListMetadataILi5EE15DistAdamFunctorIN3c104HalfENS3_8BFloat16ES5_EJPfffffff10adamMode_tfEEvlPViT_T0_DpT1_)
        .other          _Z25multi_tensor_apply_kernelI18TensorListMetadataILi5EE15DistAdamFunctorIN3c104HalfENS3_8BFloat16ES5_EJPfffffff10adamMode_tfEEvlPViT_T0_DpT1_,@"STO_CUDA_ENTRY STV_DEFAULT"
_Z25multi_tensor_apply_kernelI18TensorListMetadataILi5EE15DistAdamFunctorIN3c104HalfENS3_8BFloat16ES5_EJPfffffff10adamMode_tfEEvlPViT_T0_DpT1_:
.text._Z25multi_tensor_apply_kernelI18TensorListMetadataILi5EE15DistAdamFunctorIN3c104HalfENS3_8BFloat16ES5_EJPfffffff10adamMode_tfEEvlPViT_T0_DpT1_:
        /* <DEDUP_REMOVED lines=13> */
[----:B------:R-:W-:Y:S02]  /*00d0*/  PRMT R0, RZ, 0x7610, R0 ;  /* 0x00007610ff007816 */ /* 0x000fe40000000000 */
[----:B-1----:R-:W-:-:S09]  /*00e0*/  IADD3 R3, RZ, -R20, RZ ;  /* 0x80000014ff037210 */ /* 0x002fd20007ffe0ff */
[----:B------:R-:W-:Y:S01]  /*00f0*/  ULDC UR5, c[0x0][UR4+0x6c0] ;  /* 0x0001b00004057abb */ /* 0x000fe20008000800 */
[----:B------:R-:W-:Y:S01]  /*0100*/  ULDC.64 UR6, c[0x0][UR4+0x210] ;  /* 0x0000840004067abb */ /* 0x000fe20008000a00 */
[----:B------:R-:W-:Y:S01]  /*0110*/  VIADDMNMX R18, R3, UR5, R18, PT ;  /* 0x0000000503127c46 */ /* 0x000fe2000b800112 */
[----:B------:R-:W-:Y:S01]  /*0120*/  ULDC.64 UR8, c[0x0][UR4+0x300] ;  /* 0x0000c00004087abb */ /* 0x000fe20008000a00 */
[----:B0-----:R-:W-:Y:S01]  /*0130*/  SHF.L.U32 R15, R15, 0x2, RZ ;  /* 0x000000020f0f7819 */ /* 0x001fe200000006ff */
[----:B------:R-:W-:Y:S01]  /*0140*/  ULDC.64 UR10, c[0x0][UR4+0x3f0] ;  /* 0x0000fc00040a7abb */ /* 0x000fe20008000a00 */
[----:B------:R-:W-:Y:S01]  /*0150*/  LOP3.LUT P0, RZ, R18, 0x3, RZ, 0xc0, !PT ;  /* 0x0000000312ff7812 */ /* 0x000fe2000780c0ff */
[----:B------:R-:W-:Y:S01]  /*0160*/  ULDC.64 UR12, c[0x0][UR4+0x4e0] ;  /* 0x00013800040c7abb */ /* 0x000fe20008000a00 */
[----:B------:R-:W-:Y:S01]  /*0170*/  ULDC.64 UR4, c[0x0][UR4+0x5d0] ;  /* 0x0001740004047abb */ /* 0x000fe20008000a00 */
[----:B------:R-:W-:-:S10]  /*0180*/  ISETP.GE.AND P2, PT, R15, R18, PT ;  /* 0x000000120f00720c */ /* 0x000fd40003f46270 */
[----:B------:R-:W-:Y:S05]  /*0190*/  @P0 BRA `(.L_x_768) ;  /* 0x0000000000400947 */ /* 0x000fea0003800000 */
[----:B------:R-:W-:-:S04]  /*01a0*/  SHF.L.U32 R2, R20, 0x1, RZ ;  /* 0x0000000114027819 */ /* 0x000fc800000006ff */
[C---:B------:R-:W-:Y:S02]  /*01b0*/  IADD3 R4, R2.reuse, UR6, RZ ;  /* 0x0000000602047c10 */ /* 0x040fe4000fffe0ff */
[----:B------:R-:W-:Y:S02]  /*01c0*/  IADD3 R3, R2, UR8, RZ ;  /* 0x0000000802037c10 */ /* 0x000fe4000fffe0ff */
[----:B------:R-:W-:Y:S02]  /*01d0*/  LOP3.LUT P0, RZ, R4, 0x7, RZ, 0xc0, !PT ;  /* 0x0000000704ff7812 */ /* 0x000fe4000780c0ff */
[----:B------:R-:W-:-:S04]  /*01e0*/  LOP3.LUT P1, RZ, R3, 0x7, RZ, 0xc0, !PT ;  /* 0x0000000703ff7812 */ /* 0x000fc8000782c0ff */
[----:B------:R-:W-:-:S13]  /*01f0*/  PLOP3.LUT P0, PT, P0, P1, PT, 0xa8, 0x0 ;  /* 0x000000000000781c */ /* 0x000fda0000703570 */
[----:B------:R-:W-:Y:S05]  /*0200*/  @P0 BRA `(.L_x_768) ;  /* 0x0000000000240947 */ /* 0x000fea0003800000 */
[C---:B------:R-:W-:Y:S02]  /*0210*/  IADD3 R4, R2.reuse, UR10, RZ ;  /* 0x0000000a02047c10 */ /* 0x040fe4000fffe0ff */
[----:B------:R-:W-:Y:S02]  /*0220*/  IADD3 R3, R2, UR12, RZ ;  /* 0x0000000c02037c10 */ /* 0x000fe4000fffe0ff */
[----:B------:R-:W-:Y:S02]  /*0230*/  LOP3.LUT P0, RZ, R4, 0x7, RZ, 0xc0, !PT ;  /* 0x0000000704ff7812 */ /* 0x000fe4000780c0ff */
[----:B------:R-:W-:-:S04]  /*0240*/  LOP3.LUT P1, RZ, R3, 0x7, RZ, 0xc0, !PT ;  /* 0x0000000703ff7812 */ /* 0x000fc8000782c0ff */
[----:B------:R-:W-:-:S13]  /*0250*/  PLOP3.LUT P0, PT, P0, P1, PT, 0xa8, 0x0 ;  /* 0x000000000000781c */ /* 0x000fda0000703570 */
[----:B------:R-:W-:-:S05]  /*0260*/  @!P0 VIADD R2, R2, UR4 ;  /* 0x0000000402028c36 */ /* 0x000fca0008000000 */
[----:B------:R-:W-:-:S04]  /*0270*/  @!P0 LOP3.LUT P1, RZ, R2, 0x7, RZ, 0xc0, !PT ;  /* 0x0000000702ff8812 */ /* 0x000fc8000782c0ff */
[----:B------:R-:W-:-:S04]  /*0280*/  @!P0 SEL R2, RZ, 0x1, P1 ;  /* 0x00000001ff028807 */ /* 0x000fc80000800000 */
[----:B------:R-:W-:-:S07]  /*0290*/  @!P0 PRMT R0, R2, 0x7610, R0 ;  /* 0x0000761002008816 */ /* 0x000fce0000000000 */
.L_x_768:
        /* <DEDUP_REMOVED lines=10> */
.L_x_775:
        /* <DEDUP_REMOVED lines=18> */
[C---:B--2---:R-:W-:Y:S02]  /*0460*/  @P0 SHF.R.U64 R28, R26.reuse, 0x10, R27 ;  /* 0x000000101a1c0819 */ /* 0x044fe4000000121b */
[----:B------:R-:W-:Y:S02]  /*0470*/  @P0 PRMT R19, R26, 0x7610, R19 ;  /* 0x000076101a130816 */ /* 0x000fe40000000013 */
[----:B------:R-:W-:-:S02]  /*0480*/  @P0 SHF.R.U32.HI R34, RZ, 0x10, R27 ;  /* 0x00000010ff220819 */ /* 0x000fc4000001161b */
[----:B------:R-:W-:Y:S02]  /*0490*/  @P0 PRMT R21, R27, 0x7610, R21 ;  /* 0x000076101b150816 */ /* 0x000fe40000000015 */
[--C-:B---3--:R-:W-:Y:S02]  /*04a0*/  @P0 SHF.R.U64 R26, R24, 0x10, R25.reuse ;  /* 0x00000010181a0819 */ /* 0x108fe40000001219 */
[----:B------:R-:W-:Y:S02]  /*04b0*/  @P0 SHF.R.U32.HI R27, RZ, 0x10, R25 ;  /* 0x00000010ff1b0819 */ /* 0x000fe40000011619 */
[----:B------:R-:W-:Y:S02]  /*04c0*/  @P0 PRMT R0, R25, 0x7610, R0 ;  /* 0x0000761019000816 */ /* 0x000fe40000000000 */
[--C-:B----4-:R-:W-:Y:S02]  /*04d0*/  @P0 SHF.R.U64 R25, R22, 0x10, R23.reuse ;  /* 0x0000001016190819 */ /* 0x110fe40000001217 */
[----:B------:R-:W-:-:S02]  /*04e0*/  @P0 SHF.R.U32.HI R30, RZ, 0x10, R23 ;  /* 0x00000010ff1e0819 */ /* 0x000fc40000011617 */
[--C-:B------:R-:W-:Y:S02]  /*04f0*/  @P0 SHF.R.U64 R32, R10, 0x10, R11.reuse ;  /* 0x000000100a200819 */ /* 0x100fe4000000120b */
[----:B------:R-:W-:Y:S02]  /*0500*/  @P0 SHF.R.U32.HI R33, RZ, 0x10, R11 ;  /* 0x00000010ff210819 */ /* 0x000fe4000001160b */
[----:B------:R-:W-:Y:S02]  /*0510*/  @P0 PRMT R29, R11, 0x7610, R29 ;  /* 0x000076100b1d0816 */ /* 0x000fe4000000001d */
[----:B------:R-:W-:Y:S02]  /*0520*/  @P0 PRMT R11, R26, 0x7610, R11 ;  /* 0x000076101a0b0816 */ /* 0x000fe4000000000b */
[----:B------:R-:W-:Y:S02]  /*0530*/  @P0 PRMT R31, R10, 0x7610, R31 ;  /* 0x000076100a1f0816 */ /* 0x000fe4000000001f */
[----:B------:R-:W-:-:S02]  /*0540*/  @P0 PRMT R26, R27, 0x7610, R26 ;  /* 0x000076101b1a0816 */ /* 0x000fc4000000001a */
[----:B------:R-:W-:Y:S02]  /*0550*/  @P0 PRMT R12, R24, 0x7610, R12 ;  /* 0x00007610180c0816 */ /* 0x000fe4000000000c */
[----:B------:R-:W-:Y:S02]  /*0560*/  @P0 PRMT R27, R25, 0x7610, R27 ;  /* 0x00007610191b0816 */ /* 0x000fe4000000001b */
[----:B------:R-:W-:Y:S02]  /*0570*/  @P0 PRMT R10, R30, 0x7610, R10 ;  /* 0x000076101e0a0816 */ /* 0x000fe4000000000a */
[----:B------:R-:W-:Y:S02]  /*0580*/  @P0 PRMT R24, R34, 0x7610, R24 ;  /* 0x0000761022180816 */ /* 0x000fe40000000018 */
[----:B------:R-:W-:Y:S02]  /*0590*/  @P0 PRMT R30, R32, 0x7610, R30 ;  /* 0x00007610201e0816 */ /* 0x000fe4000000001e */
[----:B------:R-:W-:Y:S01]  /*05a0*/  @P0 PRMT R25, R33, 0x7610, R25 ;  /* 0x0000761021190816 */ /* 0x000fe20000000019 */
[----:B------:R-:W-:Y:S06]  /*05b0*/  @P0 BRA `(.L_x_770) ;  /* 0x00000000009c0947 */ /* 0x000fec0003800000 */
[C---:B------:R-:W-:Y:S02]  /*05c0*/  IADD3 R11, R15.reuse, 0x1, RZ ;  /* 0x000000010f0b7810 */ /* 0x040fe40007ffe0ff */
[C---:B------:R-:W-:Y:S02]  /*05d0*/  IADD3 R19, R15.reuse, 0x2, RZ ;  /* 0x000000020f137810 */ /* 0x040fe40007ffe0ff */
[C---:B------:R-:W-:Y:S02]  /*05e0*/  IADD3 R21, R15.reuse, 0x3, RZ ;  /* 0x000000030f157810 */ /* 0x040fe40007ffe0ff */
[-C--:B------:R-:W-:Y:S02]  /*05f0*/  ISETP.GE.AND P1, PT, R15, R18.reuse, PT ;  /* 0x000000120f00720c */ /* 0x080fe40003f26270 */
[-C--:B------:R-:W-:Y:S02]  /*0600*/  ISETP.GE.AND P2, PT, R11, R18.reuse, PT ;  /* 0x000000120b00720c */ /* 0x080fe40003f46270 */
[----:B------:R-:W-:-:S02]  /*0610*/  ISETP.GE.AND P3, PT, R19, R18, PT ;  /* 0x000000121300720c */ /* 0x000fc40003f66270 */
        /* <DEDUP_REMOVED lines=33> */
.L_x_770:
[----:B-1---5:R-:W-:-:S04]  /*0830*/  IMAD.U32 R2, R31, 0x10000, RZ ;  /* 0x000100001f027824 */ /* 0x022fc800078e00ff */
[----:B------:R-:W-:Y:S01]  /*0840*/  FMUL.FTZ R2, R17, R2 ;  /* 0x0000000211027220 */ /* 0x000fe20000410000 */
[----:B------:R-:W-:Y:S06]  /*0850*/  @!P5 BRA `(.L_x_771) ;  /* 0x000000040084d947 */ /* 0x000fec0003800000 */
[----:B------:R-:W-:Y:S01]  /*0860*/  SHF.L.U32 R32, R29, 0x10, RZ ;  /* 0x000000101d207819 */ /* 0x000fe200000006ff */
[----:B------:R-:W1:Y:S01]  /*0870*/  MUFU.RCP R3, UR21 ;  /* 0x0000001500037d08 */ /* 0x000e620008001000 */
[----:B------:R-:W-:Y:S01]  /*0880*/  FMUL.FTZ R31, R2, R2 ;  /* 0x00000002021f7220 */ /* 0x000fe20000410000 */
[----:B------:R-:W-:Y:S01]  /*0890*/  SHF.L.U32 R30, R30, 0x10, RZ ;  /* 0x000000101e1e7819 */ /* 0x000fe200000006ff */
[----:B------:R-:W-:Y:S02]  /*08a0*/  HADD2.F32 R34, -RZ, R27.H0_H0 ;  /* 0x2000001bff227230 */ /* 0x000fe40000004100 */
[----:B------:R-:W-:Y:S01]  /*08b0*/  FMUL.FTZ R29, R17, R32 ;  /* 0x00000020111d7220 */ /* 0x000fe20000410000 */
[----:B------:R-:W-:Y:S01]  /*08c0*/  SHF.L.U32 R36, R25, 0x10, RZ ;  /* 0x0000001019247819 */ /* 0x000fe200000006ff */
[----:B------:R-:W-:Y:S02]  /*08d0*/  HADD2.F32 R22, -RZ, R22.H0_H0 ;  /* 0x20000016ff167230 */ /* 0x000fe40000004100 */
[----:B------:R-:W-:Y:S01]  /*08e0*/  FFMA.FTZ R31, R31, -UR19, R31 ;  /* 0x800000131f1f7c23 */ /* 0x000fe2000801001f */
[----:B------:R-:W-:Y:S01]  /*08f0*/  FMUL.FTZ R27, R29, R29 ;  /* 0x0000001d1d1b7220 */ /* 0x000fe20000410000 */
[----:B------:R-:W-:-:S02]  /*0900*/  HADD2.F32 R32, -RZ, R23.H0_H0 ;  /* 0x20000017ff207230 */ /* 0x000fc40000004100 */
[C---:B------:R-:W-:Y:S01]  /*0910*/  FMUL.FTZ R30, R17.reuse, R30 ;  /* 0x0000001e111e7220 */ /* 0x040fe20000410000 */
[----:B------:R-:W-:Y:S01]  /*0920*/  FMUL.FTZ R25, R17, R36 ;  /* 0x0000002411197220 */ /* 0x000fe20000410000 */
[----:B------:R-:W-:Y:S01]  /*0930*/  FFMA.FTZ R27, R27, -UR19, R27 ;  /* 0x800000131b1b7c23 */ /* 0x000fe2000801001b */
[----:B------:R-:W-:Y:S01]  /*0940*/  FFMA.FTZ R22, R22, UR19, R31 ;  /* 0x0000001316167c23 */ /* 0x000fe2000801001f */
[----:B------:R-:W-:Y:S01]  /*0950*/  FMUL.FTZ R23, R30, R30 ;  /* 0x0000001e1e177220 */ /* 0x000fe20000410000 */
[----:B------:R-:W-:Y:S02]  /*0960*/  HADD2.F32 R10, -RZ, R10.H0_H0 ;  /* 0x2000000aff0a7230 */ /* 0x000fe40000004100 */
[----:B------:R-:W-:Y:S01]  /*0970*/  FFMA.FTZ R32, R32, UR19, R27 ;  /* 0x0000001320207c23 */ /* 0x000fe2000801001b */
[----:B------:R-:W-:Y:S01]  /*0980*/  FMUL.FTZ R27, R25, R25 ;  /* 0x00000019191b7220 */ /* 0x000fe20000410000 */
[----:B-1----:R-:W-:Y:S01]  /*0990*/  FMUL.FTZ R31, R22, R3 ;  /* 0x00000003161f7220 */ /* 0x002fe20000410000 */
[----:B------:R-:W-:Y:S01]  /*09a0*/  FFMA.FTZ R23, R23, -UR19, R23 ;  /* 0x8000001317177c23 */ /* 0x000fe20008010017 */
[----:B------:R-:W-:-:S02]  /*09b0*/  HADD2.F32 R12, -RZ, R12.H0_H0 ;  /* 0x2000000cff0c7230 */ /* 0x000fc40000004100 */
[----:B------:R-:W-:Y:S01]  /*09c0*/  FFMA.FTZ R27, R27, -UR19, R27 ;  /* 0x800000131b1b7c23 */ /* 0x000fe2000801001b */
[----:B------:R-:W-:Y:S02]  /*09d0*/  HADD2.F32 R0, -RZ, R0.H0_H0 ;  /* 0x20000000ff007230 */ /* 0x000fe40000004100 */
[----:B------:R-:W-:Y:S01]  /*09e0*/  FFMA.FTZ R34, R34, UR19, R23 ;  /* 0x0000001322227c23 */ /* 0x000fe20008010017 */
[----:B------:R-:W1:Y:S01]  /*09f0*/  MUFU.SQRT R31, R31 ;  /* 0x0000001f001f7308 */ /* 0x000e620000002000 */
[----:B------:R-:W-:Y:S01]  /*0a00*/  FFMA.FTZ R10, R10, UR19, R27 ;  /* 0x000000130a0a7c23 */ /* 0x000fe2000801001b */
[-C--:B------:R-:W-:Y:S01]  /*0a10*/  FMUL.FTZ R27, R32, R3.reuse ;  /* 0x00000003201b7220 */ /* 0x080fe20000410000 */
[-C--:B------:R-:W-:Y:S01]  /*0a20*/  FMUL.FTZ R33, R34, R3.reuse ;  /* 0x0000000322217220 */ /* 0x080fe20000410000 */
[----:B------:R-:W-:Y:S01]  /*0a30*/  FFMA.FTZ R29, R29, -UR18, R29 ;  /* 0x800000121d1d7c23 */ /* 0x000fe2000801001d */
[----:B------:R-:W-:Y:S01]  /*0a40*/  FMUL.FTZ R3, R10, R3 ;  /* 0x000000030a037220 */ /* 0x000fe20000410000 */
[----:B------:R-:W-:-:S02]  /*0a50*/  HADD2.F32 R26, -RZ, R26.H0_H0 ;  /* 0x2000001aff1a7230 */ /* 0x000fc40000004100 */
[----:B------:R-:W-:Y:S01]  /*0a60*/  FFMA.FTZ R25, R25, -UR18, R25 ;  /* 0x8000001219197c23 */ /* 0x000fe20008010019 */
[----:B------:R-:W2:Y:S01]  /*0a70*/  MUFU.SQRT R27, R27 ;  /* 0x0000001b001b7308 */ /* 0x000ea20000002000 */
[----:B------:R-:W-:Y:S01]  /*0a80*/  FFMA.FTZ R0, R0, UR18, R29 ;  /* 0x0000001200007c23 */ /* 0x000fe2000801001d */
[----:B------:R-:W-:Y:S02]  /*0a90*/  HADD2.F32 R19, -RZ, R19.H0_H0 ;  /* 0x20000013ff137230 */ /* 0x000fe40000004100 */
[----:B------:R-:W-:Y:S01]  /*0aa0*/  FFMA.FTZ R26, R26, UR18, R25 ;  /* 0x000000121a1a7c23 */ /* 0x000fe20008010019 */
[----:B------:R-:W-:Y:S02]  /*0ab0*/  HADD2.F32 R28, -RZ, R28.H0_H0 ;  /* 0x2000001cff1c7230 */ /* 0x000fe40000004100 */
[----:B------:R-:W-:Y:S01]  /*0ac0*/  HADD2.F32 R21, -RZ, R21.H0_H0 ;  /* 0x20000015ff157230 */ /* 0x000fe20000004100 */
[----:B------:R-:W3:Y:S01]  /*0ad0*/  MUFU.SQRT R3, R3 ;  /* 0x0000000300037308 */ /* 0x000ee20000002000 */
[----:B-1----:R-:W-:Y:S01]  /*0ae0*/  FADD.FTZ R23, R31, UR22 ;  /* 0x000000161f177e21 */ /* 0x002fe20008010000 */
[----:B------:R-:W-:Y:S01]  /*0af0*/  FFMA.FTZ R31, R2, -UR18, R2 ;  /* 0x80000012021f7c23 */ /* 0x000fe20008010002 */
[----:B------:R-:W-:-:S02]  /*0b00*/  HADD2.F32 R2, -RZ, R11.H0_H0 ;  /* 0x2000000bff027230 */ /* 0x000fc40000004100 */
[----:B------:R-:W-:Y:S01]  /*0b10*/  FFMA.FTZ R11, R30, -UR18, R30 ;  /* 0x800000121e0b7c23 */ /* 0x000fe2000801001e */
[----:B------:R-:W-:Y:S02]  /*0b20*/  HADD2.F32 R24, -RZ, R24.H0_H0 ;  /* 0x20000018ff187230 */ /* 0x000fe40000004100 */
[----:B------:R-:W-:Y:S01]  /*0b30*/  FFMA.FTZ R12, R12, UR18, R31 ;  /* 0x000000120c0c7c23 */ /* 0x000fe2000801001f */
[----:B------:R-:W1:Y:S01]  /*0b40*/  MUFU.SQRT R33, R33 ;  /* 0x0000002100217308 */ /* 0x000e620000002000 */
[----:B--2---:R-:W-:Y:S01]  /*0b50*/  FADD.FTZ R27, R27, UR22 ;  /* 0x000000161b1b7e21 */ /* 0x004fe20008010000 */
[----:B------:R-:W-:-:S06]  /*0b60*/  FFMA.FTZ R2, R2, UR18, R11 ;  /* 0x0000001202027c23 */ /* 0x000fcc000801000b */
[----:B------:R-:W2:Y:S01]  /*0b70*/  MUFU.RCP R31, UR20 ;  /* 0x00000014001f7d08 */ /* 0x000ea20008001000 */
[----:B---3--:R-:W-:-:S07]  /*0b80*/  FADD.FTZ R3, R3, UR22 ;  /* 0x0000001603037e21 */ /* 0x008fce0008010000 */
[----:B------:R-:W3:Y:S01]  /*0b90*/  MUFU.RCP R23, R23 ;  /* 0x0000001700177308 */ /* 0x000ee20000001000 */
[----:B-1----:R-:W-:-:S07]  /*0ba0*/  FADD.FTZ R33, R33, UR22 ;  /* 0x0000001621217e21 */ /* 0x002fce0008010000 */
[----:B------:R-:W1:Y:S01]  /*0bb0*/  MUFU.RCP R11, R33 ;  /* 0x00000021000b7308 */ /* 0x000e620000001000 */
[----:B--2---:R-:W-:Y:S01]  /*0bc0*/  FMUL.FTZ R30, R12, R31 ;  /* 0x0000001f0c1e7220 */ /* 0x004fe20000410000 */
[----:B------:R-:W-:-:S06]  /*0bd0*/  F2FP.F16.F32.PACK_AB R12, R22, R12 ;  /* 0x0000000c160c723e */ /* 0x000fcc00000000ff */
[----:B------:R-:W2:Y:S01]  /*0be0*/  MUFU.RCP R27, R27 ;  /* 0x0000001b001b7308 */ /* 0x000ea20000001000 */
[----:B---3--:R-:W-:Y:S01]  /*0bf0*/  FMUL.FTZ R36, R30, R23 ;  /* 0x000000171e247220 */ /* 0x008fe20000410000 */
[-C--:B------:R-:W-:Y:S01]  /*0c00*/  FMUL.FTZ R30, R2, R31.reuse ;  /* 0x0000001f021e7220 */ /* 0x080fe20000410000 */
[-C--:B------:R-:W-:Y:S01]  /*0c10*/  FMUL.FTZ R23, R0, R31.reuse ;  /* 0x0000001f00177220 */ /* 0x080fe20000410000 */
[----:B------:R-:W-:Y:S01]  /*0c20*/  FMUL.FTZ R31, R26, R31 ;  /* 0x0000001f1a1f7220 */ /* 0x000fe20000410000 */
[----:B------:R-:W-:-:S03]  /*0c30*/  FFMA.FTZ R36, R19, UR17, R36 ;  /* 0x0000001113247c23 */ /* 0x000fc60008010024 */
[----:B------:R-:W3:Y:S01]  /*0c40*/  MUFU.RCP R3, R3 ;  /* 0x0000000300037308 */ /* 0x000ee20000001000 */
[----:B-1----:R-:W-:Y:S01]  /*0c50*/  FMUL.FTZ R11, R30, R11 ;  /* 0x0000000b1e0b7220 */ /* 0x002fe20000410000 */
[----:B------:R-:W-:-:S03]  /*0c60*/  FMUL.FTZ R36, R36, UR23 ;  /* 0x0000001724247c20 */ /* 0x000fc60008410000 */
[----:B------:R-:W-:Y:S02]  /*0c70*/  FFMA.FTZ R11, R28, UR17, R11 ;  /* 0x000000111c0b7c23 */ /* 0x000fe4000801000b */
[----:B------:R-:W-:Y:S01]  /*0c80*/  F2FP.F16.F32.PACK_AB R36, RZ, R36 ;  /* 0x00000024ff24723e */ /* 0x000fe200000000ff */
[----:B--2---:R-:W-:Y:S01]  /*0c90*/  FMUL.FTZ R30, R23, R27 ;  /* 0x0000001b171e7220 */ /* 0x004fe20000410000 */
[----:B------:R-:W-:-:S03]  /*0ca0*/  FMUL.FTZ R23, R11, UR23 ;  /* 0x000000170b177c20 */ /* 0x000fc60008410000 */
[----:B------:R-:W-:Y:S02]  /*0cb0*/  HADD2.F32 R36, -RZ, R36.H0_H0 ;  /* 0x20000024ff247230 */ /* 0x000fe40000004100 */
[----:B------:R-:W-:Y:S01]  /*0cc0*/  FFMA.FTZ R30, R21, UR17, R30 ;  /* 0x00000011151e7c23 */ /* 0x000fe2000801001e */
[----:B------:R-:W-:Y:S01]  /*0cd0*/  F2FP.F16.F32.PACK_AB R23, R23, R34 ;  /* 0x000000221717723e */ /* 0x000fe200000000ff */
[----:B---3--:R-:W-:Y:S02]  /*0ce0*/  FMUL.FTZ R3, R31, R3 ;  /* 0x000000031f037220 */ /* 0x008fe40000410000 */
[----:B------:R-:W-:Y:S02]  /*0cf0*/  FMUL.FTZ R27, R30, UR23 ;  /* 0x000000171e1b7c20 */ /* 0x000fe40008410000 */
[----:B------:R-:W-:Y:S02]  /*0d00*/  HADD2.F32 R11, -RZ, R23.H1_H1 ;  /* 0x30000017ff0b7230 */ /* 0x000fe40000004100 */
[----:B------:R-:W-:Y:S01]  /*0d10*/  FFMA.FTZ R3, R24, UR17, R3 ;  /* 0x0000001118037c23 */ /* 0x000fe20008010003 */
[----:B------:R-:W-:-:S03]  /*0d20*/  F2FP.F16.F32.PACK_AB R27, R27, R32 ;  /* 0x000000201b1b723e */ /* 0x000fc600000000ff */
[----:B------:R-:W-:Y:S01]  /*0d30*/  FMUL.FTZ R3, R3, UR23 ;  /* 0x0000001703037c20 */ /* 0x000fe20008410000 */
[--C-:B------:R-:W-:Y:S01]  /*0d40*/  FADD.FTZ R25, R28, -R11.reuse ;  /* 0x8000000b1c197221 */ /* 0x100fe20000010000 */
[----:B------:R-:W-:Y:S01]  /*0d50*/  PRMT R11, R12, 0x7610, R11 ;  /* 0x000076100c0b7816 */ /* 0x000fe2000000000b */
[----:B------:R-:W-:Y:S02]  /*0d60*/  HADD2.F32 R30, -RZ, R27.H1_H1 ;  /* 0x3000001bff1e7230 */ /* 0x000fe40000004100 */
[----:B------:R-:W-:Y:S01]  /*0d70*/  F2FP.F16.F32.PACK_AB R10, R3, R10 ;  /* 0x0000000a030a723e */ /* 0x000fe200000000ff */
[----:B------:R-:W-:Y:S01]  /*0d80*/  FADD.FTZ R3, R19, -R36 ;  /* 0x8000002413037221 */ /* 0x000fe20000010000 */
[----:B------:R-:W-:Y:S01]  /*0d90*/  F2FP.F16.F32.PACK_AB R0, R0, R25 ;  /* 0x000000190000723e */ /* 0x000fe200000000ff */
[----:B------:R-:W-:Y:S01]  /*0da0*/  FADD.FTZ R29, R21, -R30 ;  /* 0x8000001e151d7221 */ /* 0x000fe20000010000 */
[----:B------:R-:W-:Y:S01]  /*0db0*/  PRMT R19, R12, 0x7632, R19 ;  /* 0x000076320c137816 */ /* 0x000fe20000000013 */
[----:B------:R-:W-:Y:S01]  /*0dc0*/  HADD2.F32 R31, -RZ, R10.H1_H1 ;  /* 0x3000000aff1f7230 */ /* 0x000fe20000004100 */
[----:B------:R-:W-:-:S02]  /*0dd0*/  F2FP.F16.F32.PACK_AB R3, R2, R3 ;  /* 0x000000030203723e */ /* 0x000fc400000000ff */
[----:B------:R-:W-:Y:S02]  /*0de0*/  PRMT R22, R0, 0x7632, R22 ;  /* 0x0000763200167816 */ /* 0x000fe40000000016 */
[----:B------:R-:W-:Y:S01]  /*0df0*/  FADD.FTZ R31, R24, -R31 ;  /* 0x8000001f181f7221 */ /* 0x000fe20000010000 */
[----:B------:R-:W-:Y:S02]  /*0e00*/  F2FP.F16.F32.PACK_AB R24, R26, R29 ;  /* 0x0000001d1a18723e */ /* 0x000fe400000000ff */
[C---:B------:R-:W-:Y:S02]  /*0e10*/  PRMT R35, R3.reuse, 0x7632, R35 ;  /* 0x0000763203237816 */ /* 0x040fe40000000023 */
[----:B------:R-:W-:Y:S02]  /*0e20*/  F2FP.F16.F32.PACK_AB R31, RZ, R31 ;  /* 0x0000001fff1f723e */ /* 0x000fe400000000ff */
[----:B------:R-:W-:Y:S02]  /*0e30*/  PRMT R21, R3, 0x7610, R21 ;  /* 0x0000761003157816 */ /* 0x000fe40000000015 */
[----:B------:R-:W-:-:S02]  /*0e40*/  PRMT R33, R31, 0x7610, R33 ;  /* 0x000076101f217816 */ /* 0x000fc40000000021 */
[----:B------:R-:W-:Y:S01]  /*0e50*/  PRMT R29, R24, 0x7632, R29 ;  /* 0x00007632181d7816 */ /* 0x000fe2000000001d */
[----:B------:R-:W-:Y:S06]  /*0e60*/  BRA `(.L_x_772) ;  /* 0x0000000400907947 */ /* 0x000fec0003800000 */
.L_x_771:
[----:B------:R-:W-:Y:S01]  /*0e70*/  HADD2.F32 R28, -RZ, R28.H0_H0 ;  /* 0x2000001cff1c7230 */ /* 0x000fe20000004100 */
[----:B------:R-:W-:Y:S01]  /*0e80*/  SHF.L.U32 R3, R30, 0x10, RZ ;  /* 0x000000101e037819 */ /* 0x000fe200000006ff */
[----:B------:R-:W-:Y:S01]  /*0e90*/  HADD2.F32 R21, -RZ, R21.H0_H0 ;  /* 0x20000015ff157230 */ /* 0x000fe20000004100 */
[----:B------:R-:W-:Y:S01]  /*0ea0*/  SHF.L.U32 R31, R29, 0x10, RZ ;  /* 0x000000101d1f7819 */ /* 0x000fe200000006ff */
[----:B------:R-:W-:Y:S02]  /*0eb0*/  HADD2.F32 R19, -RZ, R19.H0_H0 ;  /* 0x20000013ff137230 */ /* 0x000fe40000004100 */
[----:B------:R-:W-:Y:S01]  /*0ec0*/  FMUL.FTZ R30, R28, UR17 ;  /* 0x000000111c1e7c20 */ /* 0x000fe20008410000 */
[----:B------:R-:W-:Y:S02]  /*0ed0*/  HADD2.F32 R24, -RZ, R24.H0_H0 ;  /* 0x20000018ff187230 */ /* 0x000fe40000004100 */
[----:B------:R-:W-:Y:S01]  /*0ee0*/  FMUL.FTZ R32, R21, UR17 ;  /* 0x0000001115207c20 */ /* 0x000fe20008410000 */
[----:B------:R-:W-:-:S02]  /*0ef0*/  HADD2.F32 R34, -RZ, R27.H0_H0 ;  /* 0x2000001bff227230 */ /* 0x000fc40000004100 */
[----:B------:R-:W-:Y:S01]  /*0f00*/  FFMA.FTZ R3, R17, R3, R30 ;  /* 0x0000000311037223 */ /* 0x000fe2000001001e */
[----:B------:R-:W-:Y:S01]  /*0f10*/  FFMA.FTZ R29, R19, UR17, R2 ;  /* 0x00000011131d7c23 */ /* 0x000fe20008010002 */
[----:B------:R-:W-:Y:S01]  /*0f20*/  FFMA.FTZ R2, R17, R31, R32 ;  /* 0x0000001f11027223 */ /* 0x000fe20000010020 */
[----:B------:R-:W1:Y:S01]  /*0f30*/  MUFU.RCP R30, UR21 ;  /* 0x00000015001e7d08 */ /* 0x000e620008001000 */
[----:B------:R-:W-:Y:S01]  /*0f40*/  FMUL.FTZ R32, R3, R3 ;  /* 0x0000000303207220 */ /* 0x000fe20000410000 */
[----:B------:R-:W-:Y:S02]  /*0f50*/  IMAD.U32 R25, R25, 0x10000, RZ ;  /* 0x0001000019197824 */ /* 0x000fe400078e00ff */
[----:B------:R-:W-:Y:S01]  /*0f60*/  FMUL.FTZ R31, R29, R29 ;  /* 0x0000001d1d1f7220 */ /* 0x000fe20000410000 */
[----:B------:R-:W-:Y:S02]  /*0f70*/  HADD2.F32 R33, -RZ, R22.H0_H0 ;  /* 0x20000016ff217230 */ /* 0x000fe40000004100 */
[----:B------:R-:W-:Y:S01]  /*0f80*/  FFMA.FTZ R27, R32, -UR19, R32 ;  /* 0x80000013201b7c23 */ /* 0x000fe20008010020 */
[----:B------:R-:W-:Y:S01]  /*0f90*/  FMUL.FTZ R32, R24, UR17 ;  /* 0x0000001118207c20 */ /* 0x000fe20008410000 */
[----:B------:R-:W-:Y:S01]  /*0fa0*/  FFMA.FTZ R22, R31, -UR19, R31 ;  /* 0x800000131f167c23 */ /* 0x000fe2000801001f */
[----:B------:R-:W-:Y:S01]  /*0fb0*/  FMUL.FTZ R31, R2, R2 ;  /* 0x00000002021f7220 */ /* 0x000fe20000410000 */
[----:B------:R-:W-:Y:S01]  /*0fc0*/  FFMA.FTZ R27, R34, UR19, R27 ;  /* 0x00000013221b7c23 */ /* 0x000fe2000801001b */
[----:B------:R-:W-:Y:S01]  /*0fd0*/  FFMA.FTZ R25, R17, R25, R32 ;  /* 0x0000001911197223 */ /* 0x000fe20000010020 */
[----:B------:R-:W-:Y:S01]  /*0fe0*/  FFMA.FTZ R22, R33, UR19, R22 ;  /* 0x0000001321167c23 */ /* 0x000fe20008010016 */
[----:B------:R-:W-:-:S02]  /*0ff0*/  HADD2.F32 R34, -RZ, R23.H0_H0 ;  /* 0x20000017ff227230 */ /* 0x000fc40000004100 */
[----:B------:R-:W-:Y:S01]  /*1000*/  FFMA.FTZ R23, R31, -UR19, R31 ;  /* 0x800000131f177c23 */ /* 0x000fe2000801001f */
[----:B------:R-:W-:Y:S01]  /*1010*/  FMUL.FTZ R32, R25, R25 ;  /* 0x0000001919207220 */ /* 0x000fe20000410000 */
[----:B------:R-:W-:Y:S02]  /*1020*/  HADD2.F32 R33, -RZ, R10.H0_H0 ;  /* 0x2000000aff217230 */ /* 0x000fe40000004100 */
[----:B------:R-:W-:Y:S01]  /*1030*/  FFMA.FTZ R29, R29, -UR18, R29 ;  /* 0x800000121d1d7c23 */ /* 0x000fe2000801001d */
[----:B------:R-:W-:Y:S01]  /*1040*/  FFMA.FTZ R23, R34, UR19, R23 ;  /* 0x0000001322177c23 */ /* 0x000fe20008010017 */
[----:B------:R-:W-:Y:S01]  /*1050*/  FFMA.FTZ R10, R32, -UR19, R32 ;  /* 0x80000013200a7c23 */ /* 0x000fe20008010020 */
[-C--:B-1----:R-:W-:Y:S01]  /*1060*/  FMUL.FTZ R31, R22, R30.reuse ;  /* 0x0000001e161f7220 */ /* 0x082fe20000410000 */
[-C--:B------:R-:W-:Y:S01]  /*1070*/  FMUL.FTZ R34, R27, R30.reuse ;  /* 0x0000001e1b227220 */ /* 0x080fe20000410000 */
[----:B------:R-:W-:Y:S02]  /*1080*/  HADD2.F32 R12, -RZ, R12.H0_H0 ;  /* 0x2000000cff0c7230 */ /* 0x000fe40000004100 */
[----:B------:R-:W-:Y:S01]  /*1090*/  FFMA.FTZ R10, R33, UR19, R10 ;  /* 0x00000013210a7c23 */ /* 0x000fe2000801000a */
[-C--:B------:R-:W-:Y:S01]  /*10a0*/  FMUL.FTZ R33, R23, R30.reuse ;  /* 0x0000001e17217220 */ /* 0x080fe20000410000 */
[----:B------:R-:W-:Y:S01]  /*10b0*/  FFMA.FTZ R3, R3, -UR18, R3 ;  /* 0x8000001203037c23 */ /* 0x000fe20008010003 */
[----:B------:R-:W1:Y:S01]  /*10c0*/  MUFU.SQRT R31, R31 ;  /* 0x0000001f001f7308 */ /* 0x000e620000002000 */
[----:B------:R-:W-:Y:S01]  /*10d0*/  FMUL.FTZ R32, R10, R30 ;  /* 0x0000001e0a207220 */ /* 0x000fe20000410000 */
[----:B------:R-:W-:Y:S01]  /*10e0*/  FFMA.FTZ R29, R12, UR18, R29 ;  /* 0x000000120c1d7c23 */ /* 0x000fe2000801001d */
[----:B------:R-:W-:-:S02]  /*10f0*/  HADD2.F32 R26, -RZ, R26.H0_H0 ;  /* 0x2000001aff1a7230 */ /* 0x000fc40000004100 */
[----:B------:R-:W-:Y:S02]  /*1100*/  FFMA.FTZ R25, R25, -UR18, R25 ;  /* 0x8000001219197c23 */ /* 0x000fe40008010019 */
[----:B------:R-:W-:Y:S01]  /*1110*/  F2FP.F16.F32.PACK_AB R22, R22, R29 ;  /* 0x0000001d1616723e */ /* 0x000fe200000000ff */
[----:B------:R-:W2:Y:S01]  /*1120*/  MUFU.SQRT R34, R34 ;  /* 0x0000002200227308 */ /* 0x000ea20000002000 */
[----:B------:R-:W-:-:S07]  /*1130*/  FFMA.FTZ R25, R26, UR18, R25 ;  /* 0x000000121a197c23 */ /* 0x000fce0008010019 */
[----:B------:R-:W3:Y:S01]  /*1140*/  MUFU.SQRT R33, R33 ;  /* 0x0000002100217308 */ /* 0x000ee20000002000 */
[----:B-1----:R-:W-:-:S07]  /*1150*/  FADD.FTZ R35, R31, UR22 ;  /* 0x000000161f237e21 */ /* 0x002fce0008010000 */
[----:B------:R-:W1:Y:S01]  /*1160*/  MUFU.SQRT R32, R32 ;  /* 0x0000002000207308 */ /* 0x000e620000002000 */
[----:B--2---:R-:W-:Y:S01]  /*1170*/  FADD.FTZ R30, R34, UR22 ;  /* 0x00000016221e7e21 */ /* 0x004fe20008010000 */
[----:B------:R-:W-:-:S05]  /*1180*/  HADD2.F32 R34, -RZ, R11.H0_H0 ;  /* 0x2000000bff227230 */ /* 0x000fca0000004100 */
[----:B------:R-:W-:Y:S01]  /*1190*/  FFMA.FTZ R3, R34, UR18, R3 ;  /* 0x0000001222037c23 */ /* 0x000fe20008010003 */
[----:B------:R-:W2:Y:S01]  /*11a0*/  MUFU.RCP R12, UR20 ;  /* 0x00000014000c7d08 */ /* 0x000ea20008001000 */
[----:B---3--:R-:W-:Y:S01]  /*11b0*/  FADD.FTZ R11, R33, UR22 ;  /* 0x00000016210b7e21 */ /* 0x008fe20008010000 */
[----:B------:R-:W-:Y:S02]  /*11c0*/  HADD2.F32 R34, -RZ, R0.H0_H0 ;  /* 0x20000000ff227230 */ /* 0x000fe40000004100 */
[----:B------:R-:W-:-:S04]  /*11d0*/  FFMA.FTZ R33, R2, -UR18, R2 ;  /* 0x8000001202217c23 */ /* 0x000fc80008010002 */
[----:B------:R-:W-:Y:S01]  /*11e0*/  FFMA.FTZ R33, R34, UR18, R33 ;  /* 0x0000001222217c23 */ /* 0x000fe20008010021 */
[----:B------:R3:W4:Y:S01]  /*11f0*/  MUFU.RCP R31, R35 ;  /* 0x00000023001f7308 */ /* 0x0007220000001000 */
[----:B-1----:R-:W-:-:S07]  /*1200*/  FADD.FTZ R32, R32, UR22 ;  /* 0x0000001620207e21 */ /* 0x002fce0008010000 */
[----:B------:R-:W1:Y:S01]  /*1210*/  MUFU.RCP R0, R32 ;  /* 0x0000002000007308 */ /* 0x000e620000001000 */
[-C--:B--2---:R-:W-:Y:S01]  /*1220*/  FMUL.FTZ R2, R29, R12.reuse ;  /* 0x0000000c1d027220 */ /* 0x084fe20000410000 */
[-C--:B---3--:R-:W-:Y:S01]  /*1230*/  FMUL.FTZ R35, R25, R12.reuse ;  /* 0x0000000c19237220 */ /* 0x088fe20000410000 */
[----:B------:R-:W-:-:S05]  /*1240*/  FMUL.FTZ R26, R33, R12 ;  /* 0x0000000c211a7220 */ /* 0x000fca0000410000 */
[----:B------:R-:W2:Y:S01]  /*1250*/  MUFU.RCP R30, R30 ;  /* 0x0000001e001e7308 */ /* 0x000ea20000001000 */
[----:B----4-:R-:W-:Y:S01]  /*1260*/  FMUL.FTZ R2, R2, R31 ;  /* 0x0000001f02027220 */ /* 0x010fe20000410000 */
[----:B------:R-:W-:-:S03]  /*1270*/  FMUL.FTZ R31, R3, R12 ;  /* 0x0000000c031f7220 */ /* 0x000fc60000410000 */
[----:B------:R-:W-:-:S03]  /*1280*/  FMUL.FTZ R2, R2, UR23 ;  /* 0x0000001702027c20 */ /* 0x000fc60008410000 */
[----:B------:R-:W3:Y:S01]  /*1290*/  MUFU.RCP R11, R11 ;  /* 0x0000000b000b7308 */ /* 0x000ee20000001000 */
[----:B-1----:R-:W-:Y:S01]  /*12a0*/  FMUL.FTZ R35, R35, R0 ;  /* 0x0000000023237220 */ /* 0x002fe20000410000 */
[----:B------:R-:W-:-:S03]  /*12b0*/  F2FP.F16.F32.PACK_AB R2, RZ, R2 ;  /* 0x00000002ff02723e */ /* 0x000fc600000000ff */
[----:B------:R-:W-:Y:S02]  /*12c0*/  FMUL.FTZ R35, R35, UR23 ;  /* 0x0000001723237c20 */ /* 0x000fe40008410000 */
[----:B------:R-:W-:Y:S02]  /*12d0*/  HADD2.F32 R2, -RZ, R2.H0_H0 ;  /* 0x20000002ff027230 */ /* 0x000fe40000004100 */
[----:B--2---:R-:W-:Y:S01]  /*12e0*/  FMUL.FTZ R30, R31, R30 ;  /* 0x0000001e1f1e7220 */ /* 0x004fe20000410000 */
[----:B------:R-:W-:Y:S02]  /*12f0*/  F2FP.F16.F32.PACK_AB R10, R35, R10 ;  /* 0x0000000a230a723e */ /* 0x000fe400000000ff */
[----:B------:R-:W-:Y:S01]  /*1300*/  FADD.FTZ R2, R19, -R2 ;  /* 0x8000000213027221 */ /* 0x000fe20000010000 */
[----:B------:R-:W-:Y:S01]  /*1310*/  FMUL.FTZ R30, R30, UR23 ;  /* 0x000000171e1e7c20 */ /* 0x000fe20008410000 */
[----:B------:R-:W-:Y:S01]  /*1320*/  PRMT R19, R22, 0x7632, R19 ;  /* 0x0000763216137816 */ /* 0x000fe20000000013 */
[----:B---3--:R-:W-:-:S03]  /*1330*/  FMUL.FTZ R11, R26, R11 ;  /* 0x0000000b1a0b7220 */ /* 0x008fc60000410000 */
[----:B------:R-:W-:Y:S02]  /*1340*/  F2FP.F16.F32.PACK_AB R27, R30, R27 ;  /* 0x0000001b1e1b723e */ /* 0x000fe400000000ff */
[----:B------:R-:W-:Y:S01]  /*1350*/  F2FP.F16.F32.PACK_AB R2, R3, R2 ;  /* 0x000000020302723e */ /* 0x000fe200000000ff */
[----:B------:R-:W-:Y:S02]  /*1360*/  FMUL.FTZ R0, R11, UR23 ;  /* 0x000000170b007c20 */ /* 0x000fe40008410000 */
[----:B------:R-:W-:Y:S01]  /*1370*/  HADD2.F32 R11, -RZ, R27.H1_H1 ;  /* 0x3000001bff0b7230 */ /* 0x000fe20000004100 */
[----:B------:R-:W-:Y:S02]  /*1380*/  PRMT R35, R2, 0x7632, R35 ;  /* 0x0000763202237816 */ /* 0x000fe40000000023 */
        /* <DEDUP_REMOVED lines=9> */
[----:B------:R-:W-:Y:S02]  /*1420*/  F2FP.F16.F32.PACK_AB R24, RZ, R24 ;  /* 0x00000018ff18723e */ /* 0x000fe400000000ff */
[----:B------:R-:W-:Y:S02]  /*1430*/  PRMT R27, R0, 0x7610, R27 ;  /* 0x00007610001b7816 */ /* 0x000fe4000000001b */
[----:B------:R-:W-:Y:S02]  /*1440*/  F2FP.F16.F32.PACK_AB R12, R25, R12 ;  /* 0x0000000c190c723e */ /* 0x000fe400000000ff */
[----:B------:R-:W-:-:S02]  /*1450*/  PRMT R33, R24, 0x7610, R33 ;  /* 0x0000761018217816 */ /* 0x000fc40000000021 */
[----:B------:R-:W-:Y:S02]  /*1460*/  PRMT R21, R2, 0x7610, R21 ;  /* 0x0000761002157816 */ /* 0x000fe40000000015 */
[C---:B------:R-:W-:Y:S02]  /*1470*/  PRMT R22, R28.reuse, 0x7632, R22 ;  /* 0x000076321c167816 */ /* 0x040fe40000000016 */
[----:B------:R-:W-:Y:S02]  /*1480*/  PRMT R0, R28, 0x7610, R0 ;  /* 0x000076101c007816 */ /* 0x000fe40000000000 */
[C---:B------:R-:W-:Y:S02]  /*1490*/  PRMT R29, R12.reuse, 0x7632, R29 ;  /* 0x000076320c1d7816 */ /* 0x040fe4000000001d */
[----:B------:R-:W-:-:S07]  /*14a0*/  PRMT R24, R12, 0x7610, R24 ;  /* 0x000076100c187816 */ /* 0x000fce0000000018 */
.L_x_772:
[----:B------:R-:W-:Y:S01]  /*14b0*/  HADD2.F32 R31, -RZ, R21.H0_H0 ;  /* 0x20000015ff1f7230 */ /* 0x000fe20000004100 */
[----:B------:R-:W-:Y:S01]  /*14c0*/  IADD3 R2, P1, R14, UR4, RZ ;  /* 0x000000040e027c10 */ /* 0x000fe2000ff3e0ff */
[----:B------:R-:W-:Y:S02]  /*14d0*/  HADD2.F32 R12, -RZ, R0.H0_H0 ;  /* 0x20000000ff0c7230 */ /* 0x000fe40000004100 */
[----:B------:R-:W-:Y:S01]  /*14e0*/  HADD2.F32 R25, -RZ, R24.H0_H0 ;  /* 0x20000018ff197230 */ /* 0x000fe20000004100 */
[----:B------:R-:W-:Y:S01]  /*14f0*/  IADD3.X R3, R13, UR5, RZ, P1, !PT ;  /* 0x000000050d037c10 */ /* 0x000fe20008ffe4ff */
[----:B------:R-:W-:Y:S01]  /*1500*/  HADD2.F32 R37, -RZ, R33.H0_H0 ;  /* 0x20000021ff257230 */ /* 0x000fe20000004100 */
[----:B------:R-:W1:Y:S08]  /*1510*/  F2F.BF16.F32 R31, R31 ;  /* 0x0000001f001f7304 */ /* 0x000e700000202000 */
[----:B------:R-:W2:Y:S08]  /*1520*/  F2F.BF16.F32 R12, R12 ;  /* 0x0000000c000c7304 */ /* 0x000eb00000202000 */
[----:B------:R-:W3:Y:S08]  /*1530*/  F2F.BF16.F32 R25, R25 ;  /* 0x0000001900197304 */ /* 0x000ef00000202000 */
[----:B------:R-:W4:Y:S01]  /*1540*/  F2F.BF16.F32 R37, R37 ;  /* 0x0000002500257304 */ /* 0x000f220000202000 */
[----:B-12---:R-:W-:Y:S05]  /*1550*/  @!P0 BRA `(.L_x_773) ;  /* 0x0000000000608947 */ /* 0x006fea0003800000 */
[----:B------:R-:W-:Y:S01]  /*1560*/  PRMT R29, R22, 0x5410, R29 ;  /* 0x00005410161d7816 */ /* 0x000fe2000000001d */
[----:B------:R-:W-:Y:S01]  /*1570*/  IMAD.WIDE.U32 R12, R12, 0x10000, RZ ;  /* 0x000100000c0c7825 */ /* 0x000fe200078e00ff */
[----:B------:R-:W-:Y:S02]  /*1580*/  PRMT R33, R24, 0x5410, R33 ;  /* 0x0000541018217816 */ /* 0x000fe40000000021 */
[----:B------:R-:W-:Y:S02]  /*1590*/  LOP3.LUT R22, R0, 0xffff, RZ, 0xc0, !PT ;  /* 0x0000ffff00167812 */ /* 0x000fe400078ec0ff */
[----:B------:R-:W-:Y:S02]  /*15a0*/  LOP3.LUT R24, R35, 0xffff, RZ, 0xc0, !PT ;  /* 0x0000ffff23187812 */ /* 0x000fe400078ec0ff */
[----:B----4-:R-:W-:Y:S02]  /*15b0*/  SHF.L.U32 R37, R37, 0x10, RZ ;  /* 0x0000001025257819 */ /* 0x010fe400000006ff */
[----:B------:R-:W-:Y:S01]  /*15c0*/  LOP3.LUT R26, R23, 0xffff, RZ, 0xc0, !PT ;  /* 0x0000ffff171a7812 */ /* 0x000fe200078ec0ff */
[----:B------:R-:W-:Y:S01]  /*15d0*/  IMAD.WIDE.U32 R22, R22, 0x10000, RZ ;  /* 0x0001000016167825 */ /* 0x000fe200078e00ff */
[----:B---3--:R-:W-:-:S02]  /*15e0*/  LOP3.LUT R13, R13, R37, R25, 0xfe, !PT ;  /* 0x000000250d0d7212 */ /* 0x008fc400078efe19 */
[----:B------:R-:W-:Y:S01]  /*15f0*/  PRMT R35, R27, 0x5410, R10 ;  /* 0x000054101b237816 */ /* 0x000fe2000000000a */
[----:B------:R-:W-:Y:S01]  /*1600*/  IMAD.WIDE.U32 R24, R24, 0x10000, RZ ;  /* 0x0001000018187825 */ /* 0x000fe200078e00ff */
[----:B------:R-:W-:Y:S02]  /*1610*/  LOP3.LUT R23, R33, R23, RZ, 0xfc, !PT ;  /* 0x0000001721177212 */ /* 0x000fe400078efcff */
[----:B------:R-:W-:Y:S01]  /*1620*/  LOP3.LUT R22, R22, 0xffff, R21, 0xf8, !PT ;  /* 0x0000ffff16167812 */ /* 0x000fe200078ef815 */
[----:B------:R-:W-:Y:S01]  /*1630*/  IMAD.WIDE.U32 R26, R26, 0x10000, RZ ;  /* 0x000100001a1a7825 */ /* 0x000fe200078e00ff */
[----:B------:R-:W-:Y:S02]  /*1640*/  LOP3.LUT R25, R29, R25, RZ, 0xfc, !PT ;  /* 0x000000191d197212 */ /* 0x000fe400078efcff */
[----:B------:R-:W-:Y:S01]  /*1650*/  LOP3.LUT R24, R24, 0xffff, R11, 0xf8, !PT ;  /* 0x0000ffff18187812 */ /* 0x000fe200078ef80b */
[----:B------:R1:W-:Y:S01]  /*1660*/  STG.E.64 desc[UR14][R8.64], R22 ;  /* 0x0000001608007986 */ /* 0x0003e2000c101b0e */
[----:B------:R-:W-:-:S02]  /*1670*/  LOP3.LUT R11, R35, R27, RZ, 0xfc, !PT ;  /* 0x0000001b230b7212 */ /* 0x000fc400078efcff */
[----:B------:R-:W-:Y:S01]  /*1680*/  LOP3.LUT R10, R26, 0xffff, R19, 0xf8, !PT ;  /* 0x0000ffff1a0a7812 */ /* 0x000fe200078ef813 */
[----:B------:R1:W-:Y:S01]  /*1690*/  STG.E.64 desc[UR14][R6.64], R24 ;  /* 0x0000001806007986 */ /* 0x0003e2000c101b0e */
[----:B------:R-:W-:-:S03]  /*16a0*/  LOP3.LUT R12, R12, R31, RZ, 0xfc, !PT ;  /* 0x0000001f0c0c7212 */ /* 0x000fc600078efcff */
[----:B------:R1:W-:Y:S04]  /*16b0*/  STG.E.64 desc[UR14][R4.64], R10 ;  /* 0x0000000a04007986 */ /* 0x0003e8000c101b0e */
[----:B------:R1:W-:Y:S01]  /*16c0*/  STG.E.64 desc[UR14][R2.64], R12 ;  /* 0x0000000c02007986 */ /* 0x0003e2000c101b0e */
[----:B------:R-:W-:Y:S05]  /*16d0*/  BRA `(.L_x_774) ;  /* 0x00000000005c7947 */ /* 0x000fea0003800000 */
.L_x_773:
[CC--:B------:R-:W-:Y:S02]  /*16e0*/  ISETP.GE.AND P1, PT, R15.reuse, R18.reuse, PT ;  /* 0x000000120f00720c */ /* 0x0c0fe40003f26270 */
[C---:B------:R-:W-:Y:S02]  /*16f0*/  IADD3 R13, R15.reuse, 0x1, RZ ;  /* 0x000000010f0d7810 */ /* 0x040fe40007ffe0ff */
[----:B------:R-:W-:Y:S02]  /*1700*/  IADD3 R14, R15, 0x2, RZ ;  /* 0x000000020f0e7810 */ /* 0x000fe40007ffe0ff */
[-C--:B------:R-:W-:Y:S02]  /*1710*/  ISETP.GE.AND P2, PT, R13, R18.reuse, PT ;  /* 0x000000120d00720c */ /* 0x080fe40003f46270 */
[----:B------:R-:W-:Y:S02]  /*1720*/  ISETP.GE.AND P3, PT, R14, R18, PT ;  /* 0x000000120e00720c */ /* 0x000fe40003f66270 */
[----:B------:R-:W-:-:S03]  /*1730*/  IADD3 R13, R15, 0x3, RZ ;  /* 0x000000030f0d7810 */ /* 0x000fc60007ffe0ff */
[----:B------:R2:W-:Y:S01]  /*1740*/  @!P1 STG.E.U16 desc[UR14][R8.64], R21 ;  /* 0x0000001508009986 */ /* 0x0005e2000c10150e */
        /* <DEDUP_REMOVED lines=16> */
.L_x_774:
[----:B0-----:R-:W-:-:S04]  /*1850*/  LEA R15, R16, R15, 0x2 ;  /* 0x0000000f100f7211 */ /* 0x001fc800078e10ff */
[----:B------:R-:W-:-:S13]  /*1860*/  ISETP.GE.AND P1, PT, R15, R18, PT ;  /* 0x000000120f00720c */ /* 0x000fda0003f26270 */
[----:B------:R-:W-:Y:S05]  /*1870*/  @!P1 BRA `(.L_x_775) ;  /* 0xffffffe800b09947 */ /* 0x000fea000383ffff */
[----:B------:R-:W-:Y:S05]  /*1880*/  BSYNC B0 ;  /* 0x0000000000007941 */ /* 0x000fea0003800000 */
.L_x_769:
[----:B------:R-:W-:Y:S05]  /*1890*/  EXIT ;  /* 0x000000000000794d */ /* 0x000fea0003800000 */
.L_x_776:
        /* <DEDUP_REMOVED lines=14> */
.L_x_993:


//--------------------- .text._Z25multi_tensor_apply_kernelI18TensorListMetadataILi5EE15DistAdamFunctorIN3c104HalfENS3_8BFloat16ES4_EJPfffffff10adamMode_tfEEvlPViT_T0_DpT1_ --------------------------
	.section	.text._Z25multi_tensor_apply_kernelI18TensorListMetadataILi5EE15DistAdamFunctorIN3c104HalfENS3_8BFloat16ES4_EJPfffffff10adamMode_tfEEvlPViT_T0_DpT1_,"ax",@progbits
	.align	128
        .global         _Z25multi_tensor_apply_kernelI18TensorListMetadataILi5EE15DistAdamFunctorIN3c104HalfENS3_8BFloat16ES4_EJPfffffff10adamMode_tfEEvlPViT_T0_DpT1_
        .type           _Z25multi_tensor_apply_kernelI18TensorListMetadataILi5EE15DistAdamFunctorIN3c104HalfENS3_8BFloat16ES4_EJPfffffff10adamMode_tfEEvlPViT_T0_DpT1_,@function
        .size           _Z25multi_tensor_apply_kernelI18TensorListMetadataILi5EE15DistAdamFunctorIN3c104HalfENS3_8BFloat16ES4_EJPfffffff10adamMode_tfEEvlPViT_T0_DpT1_,(.L_x_994 - _Z25multi_tensor_apply_kernelI18TensorListMetadataILi5EE15DistAdamFunctorIN3c104HalfENS3_8BFloat16ES4_EJPfffffff10adamMode_tfEEvlPViT_T0_DpT1_)
        .other          _Z25multi_tensor_apply_kernelI18TensorListMetadataILi5EE15DistAdamFunctorIN3c104HalfENS3_8BFloat16ES4_EJPfffffff10adamMode_tfEEvlPViT_T0_DpT1_,@"STO_CUDA_ENTRY STV_DEFAULT"
_Z25multi_tensor_apply_kernelI18TensorListMetadataILi5EE15DistAdamFunctorIN3c104HalfENS3_8BFloat16ES4_EJPfffffff10adamMode_tfEEvlPViT_T0_DpT1_:
.text._Z25multi_tensor_apply_kernelI18TensorListMetadataILi5EE15DistAdamFunctorIN3c104HalfENS3_8BFloat16ES4_EJPfffffff10adamMode_tfEEvlPViT_T0_DpT1_:
        /* <DEDUP_REMOVED lines=42> */
.L_x_777:
        /* <DEDUP_REMOVED lines=10> */
.L_x_784:
        /* <DEDUP_REMOVED lines=40> */
[C---:B------:R-:W-:Y:S01]  /*05c0*/  VIADD R21, R15.reuse, 0x3 ;  /* 0x000000030f157836 */ /* 0x040fe20000000000 */
[C---:B------:R-:W-:Y:S02]  /*05d0*/  IADD3 R11, R15.reuse, 0x1, RZ ;  /* 0x000000010f0b7810 */ /* 0x040fe40007ffe0ff */
[C---:B------:R-:W-:Y:S02]  /*05e0*/  IADD3 R19, R15.reuse, 0x2, RZ ;  /* 0x000000020f137810 */ /* 0x040fe40007ffe0ff */
        /* <DEDUP_REMOVED lines=36> */
.L_x_779:
[----:B-1---5:R-:W-:-:S05]  /*0830*/  SHF.L.U32 R2, R31, 0x10, RZ ;  /* 0x000000101f027819 */ /* 0x022fca00000006ff */
[----:B------:R-:W-:Y:S01]  /*0840*/  FMUL.FTZ R2, R17, R2 ;  /* 0x0000000211027220 */ /* 0x000fe20000410000 */
[----:B------:R-:W-:Y:S06]  /*0850*/  @!P5 BRA `(.L_x_780) ;  /* 0x000000040094d947 */ /* 0x000fec0003800000 */
[----:B------:R-:W-:Y:S01]  /*0860*/  SHF.L.U32 R32, R29, 0x10, RZ ;  /* 0x000000101d207819 */ /* 0x000fe200000006ff */
[----:B------:R-:W1:Y:S01]  /*0870*/  MUFU.RCP R3, UR21 ;  /* 0x0000001500037d08 */ /* 0x000e620008001000 */
[----:B------:R-:W-:Y:S01]  /*0880*/  SHF.L.U32 R30, R30, 0x10, RZ ;  /* 0x000000101e1e7819 */ /* 0x000fe200000006ff */
[----:B------:R-:W-:Y:S02]  /*0890*/  HADD2.F32 R34, -RZ, R27.H0_H0 ;  /* 0x2000001bff227230 */ /* 0x000fe40000004100 */
[----:B------:R-:W-:Y:S01]  /*08a0*/  FMUL.FTZ R31, R2, R2 ;  /* 0x00000002021f7220 */ /* 0x000fe20000410000 */
[----:B------:R-:W-:Y:S01]  /*08b0*/  FMUL.FTZ R29, R17, R32 ;  /* 0x00000020111d7220 */ /* 0x000fe20000410000 */
[----:B------:R-:W-:Y:S02]  /*08c0*/  IMAD.U32 R36, R25, 0x10000, RZ ;  /* 0x0001000019247824 */ /* 0x000fe400078e00ff */
[----:B------:R-:W-:Y:S01]  /*08d0*/  FMUL.FTZ R30, R17, R30 ;  /* 0x0000001e111e7220 */ /* 0x000fe20000410000 */
[----:B------:R-:W-:-:S02]  /*08e0*/  HADD2.F32 R32, -RZ, R23.H0_H0 ;  /* 0x20000017ff207230 */ /* 0x000fc40000004100 */
[----:B------:R-:W-:Y:S01]  /*08f0*/  FMUL.FTZ R27, R29, R29 ;  /* 0x0000001d1d1b7220 */ /* 0x000fe20000410000 */
[----:B------:R-:W-:Y:S02]  /*0900*/  HADD2.F32 R22, -RZ, R22.H0_H0 ;  /* 0x20000016ff167230 */ /* 0x000fe40000004100 */
[----:B------:R-:W-:Y:S01]  /*0910*/  FFMA.FTZ R31, R31, -UR19, R31 ;  /* 0x800000131f1f7c23 */ /* 0x000fe2000801001f */
[----:B------:R-:W-:Y:S01]  /*0920*/  FMUL.FTZ R23, R30, R30 ;  /* 0x0000001e1e177220 */ /* 0x000fe20000410000 */
[----:B------:R-:W-:Y:S01]  /*0930*/  FFMA.FTZ R27, R27, -UR19, R27 ;  /* 0x800000131b1b7c23 */ /* 0x000fe2000801001b */
[----:B------:R-:W-:Y:S01]  /*0940*/  FMUL.FTZ R25, R17, R36 ;  /* 0x0000002411197220 */ /* 0x000fe20000410000 */
[----:B------:R-:W-:Y:S01]  /*0950*/  FFMA.FTZ R22, R22, UR19, R31 ;  /* 0x0000001316167c23 */ /* 0x000fe2000801001f */
[----:B------:R-:W-:Y:S01]  /*0960*/  FFMA.FTZ R23, R23, -UR19, R23 ;  /* 0x8000001317177c23 */ /* 0x000fe20008010017 */
[----:B------:R-:W-:Y:S01]  /*0970*/  FFMA.FTZ R32, R32, UR19, R27 ;  /* 0x0000001320207c23 */ /* 0x000fe2000801001b */
[----:B------:R-:W-:Y:S01]  /*0980*/  FMUL.FTZ R27, R25, R25 ;  /* 0x00000019191b7220 */ /* 0x000fe20000410000 */
[----:B------:R-:W-:-:S02]  /*0990*/  HADD2.F32 R10, -RZ, R10.H0_H0 ;  /* 0x2000000aff0a7230 */ /* 0x000fc40000004100 */
[-C--:B-1----:R-:W-:Y:S01]  /*09a0*/  FMUL.FTZ R31, R22, R3.reuse ;  /* 0x00000003161f7220 */ /* 0x082fe20000410000 */
[----:B------:R-:W-:Y:S01]  /*09b0*/  FFMA.FTZ R34, R34, UR19, R23 ;  /* 0x0000001322227c23 */ /* 0x000fe20008010017 */
[----:B------:R-:W-:Y:S01]  /*09c0*/  FFMA.FTZ R27, R27, -UR19, R27 ;  /* 0x800000131b1b7c23 */ /* 0x000fe2000801001b */
[----:B------:R-:W-:Y:S01]  /*09d0*/  FFMA.FTZ R2, R2, -UR18, R2 ;  /* 0x8000001202027c23 */ /* 0x000fe20008010002 */
[----:B------:R-:W-:Y:S02]  /*09e0*/  HADD2.F32 R0, -RZ, R0.H0_H0 ;  /* 0x20000000ff007230 */ /* 0x000fe40000004100 */
[-C--:B------:R-:W-:Y:S01]  /*09f0*/  FMUL.FTZ R33, R34, R3.reuse ;  /* 0x0000000322217220 */ /* 0x080fe20000410000 */
[----:B------:R-:W-:Y:S01]  /*0a00*/  FFMA.FTZ R10, R10, UR19, R27 ;  /* 0x000000130a0a7c23 */ /* 0x000fe2000801001b */
[----:B------:R-:W-:Y:S01]  /*0a10*/  FMUL.FTZ R27, R32, R3 ;  /* 0x00000003201b7220 */ /* 0x000fe20000410000 */
[----:B------:R-:W1:Y:S01]  /*0a20*/  MUFU.SQRT R31, R31 ;  /* 0x0000001f001f7308 */ /* 0x000e620000002000 */
[----:B------:R-:W-:-:S02]  /*0a30*/  HADD2.F32 R11, -RZ, R11.H0_H0 ;  /* 0x2000000bff0b7230 */ /* 0x000fc40000004100 */
[----:B------:R-:W-:Y:S01]  /*0a40*/  FMUL.FTZ R3, R10, R3 ;  /* 0x000000030a037220 */ /* 0x000fe20000410000 */
[----:B------:R-:W-:Y:S01]  /*0a50*/  FFMA.FTZ R30, R30, -UR18, R30 ;  /* 0x800000121e1e7c23 */ /* 0x000fe2000801001e */
[----:B------:R-:W-:Y:S02]  /*0a60*/  HADD2.F32 R28, -RZ, R28.H0_H0 ;  /* 0x2000001cff1c7230 */ /* 0x000fe40000004100 */
[----:B------:R-:W-:Y:S02]  /*0a70*/  HADD2.F32 R19, -RZ, R19.H0_H0 ;  /* 0x20000013ff137230 */ /* 0x000fe40000004100 */
[----:B------:R-:W-:Y:S01]  /*0a80*/  FFMA.FTZ R11, R11, UR18, R30 ;  /* 0x000000120b0b7c23 */ /* 0x000fe2000801001e */
[----:B------:R-:W2:Y:S01]  /*0a90*/  MUFU.SQRT R33, R33 ;  /* 0x0000002100217308 */ /* 0x000ea20000002000 */
[----:B------:R-:W-:Y:S01]  /*0aa0*/  FFMA.FTZ R30, R25, -UR18, R25 ;  /* 0x80000012191e7c23 */ /* 0x000fe20008010019 */
[----:B------:R-:W-:Y:S02]  /*0ab0*/  HADD2.F32 R21, -RZ, R21.H0_H0 ;  /* 0x20000015ff157230 */ /* 0x000fe40000004100 */
[----:B------:R-:W-:-:S04]  /*0ac0*/  HADD2.F32 R24, -RZ, R24.H0_H0 ;  /* 0x20000018ff187230 */ /* 0x000fc80000004100 */
[----:B------:R-:W3:Y:S01]  /*0ad0*/  MUFU.SQRT R27, R27 ;  /* 0x0000001b001b7308 */ /* 0x000ee20000002000 */
[----:B-1----:R-:W-:Y:S01]  /*0ae0*/  FADD.FTZ R23, R31, UR22 ;  /* 0x000000161f177e21 */ /* 0x002fe20008010000 */
[----:B------:R-:W-:-:S05]  /*0af0*/  HADD2.F32 R31, -RZ, R12.H0_H0 ;  /* 0x2000000cff1f7230 */ /* 0x000fca0000004100 */
[----:B------:R-:W-:Y:S01]  /*0b00*/  FFMA.FTZ R31, R31, UR18, R2 ;  /* 0x000000121f1f7c23 */ /* 0x000fe20008010002 */
[----:B------:R-:W1:Y:S01]  /*0b10*/  MUFU.SQRT R3, R3 ;  /* 0x0000000300037308 */ /* 0x000e620000002000 */
[----:B--2---:R-:W-:-:S03]  /*0b20*/  FADD.FTZ R12, R33, UR22 ;  /* 0x00000016210c7e21 */ /* 0x004fc60008010000 */
[----:B------:R-:W-:-:S04]  /*0b30*/  F2FP.F16.F32.PACK_AB R22, R22, R31 ;  /* 0x0000001f1616723e */ /* 0x000fc800000000ff */
[----:B------:R-:W2:Y:S01]  /*0b40*/  MUFU.RCP R2, UR20 ;  /* 0x0000001400027d08 */ /* 0x000ea20008001000 */
[----:B---3--:R-:W-:Y:S01]  /*0b50*/  FADD.FTZ R33, R27, UR22 ;  /* 0x000000161b217e21 */ /* 0x008fe20008010000 */
[----:B------:R-:W-:-:S04]  /*0b60*/  FFMA.FTZ R27, R29, -UR18, R29 ;  /* 0x800000121d1b7c23 */ /* 0x000fc8000801001d */
[----:B------:R-:W-:Y:S02]  /*0b70*/  FFMA.FTZ R27, R0, UR18, R27 ;  /* 0x00000012001b7c23 */ /* 0x000fe4000801001b */
[----:B------:R-:W3:Y:S01]  /*0b80*/  MUFU.RCP R23, R23 ;  /* 0x0000001700177308 */ /* 0x000ee20000001000 */
[----:B-1----:R-:W-:Y:S01]  /*0b90*/  FADD.FTZ R0, R3, UR22 ;  /* 0x0000001603007e21 */ /* 0x002fe20008010000 */
[----:B------:R-:W-:-:S05]  /*0ba0*/  HADD2.F32 R3, -RZ, R26.H0_H0 ;  /* 0x2000001aff037230 */ /* 0x000fca0000004100 */
[----:B------:R-:W-:Y:S01]  /*0bb0*/  FFMA.FTZ R3, R3, UR18, R30 ;  /* 0x0000001203037c23 */ /* 0x000fe2000801001e */
[----:B------:R-:W1:Y:S01]  /*0bc0*/  MUFU.RCP R12, R12 ;  /* 0x0000000c000c7308 */ /* 0x000e620000001000 */
[-C--:B--2---:R-:W-:Y:S01]  /*0bd0*/  FMUL.FTZ R26, R31, R2.reuse ;  /* 0x000000021f1a7220 */ /* 0x084fe20000410000 */
[-C--:B------:R-:W-:Y:S01]  /*0be0*/  FMUL.FTZ R30, R27, R2.reuse ;  /* 0x000000021b1e7220 */ /* 0x080fe20000410000 */
[----:B------:R-:W-:-:S05]  /*0bf0*/  FMUL.FTZ R25, R3, R2 ;  /* 0x0000000203197220 */ /* 0x000fca0000410000 */
[----:B------:R-:W2:Y:S01]  /*0c00*/  MUFU.RCP R29, R33 ;  /* 0x00000021001d7308 */ /* 0x000ea20000001000 */
[----:B---3--:R-:W-:Y:S01]  /*0c10*/  FMUL.FTZ R26, R26, R23 ;  /* 0x000000171a1a7220 */ /* 0x008fe20000410000 */
[----:B------:R-:W-:-:S03]  /*0c20*/  FMUL.FTZ R23, R11, R2 ;  /* 0x000000020b177220 */ /* 0x000fc60000410000 */
        /* <DEDUP_REMOVED lines=11> */
[----:B---3--:R-:W-:Y:S01]  /*0ce0*/  FMUL.FTZ R25, R25, R0 ;  /* 0x0000000019197220 */ /* 0x008fe20000410000 */
[----:B------:R-:W-:Y:S01]  /*0cf0*/  FADD.FTZ R26, R19, -R26 ;  /* 0x8000001a131a7221 */ /* 0x000fe20000010000 */
[----:B------:R-:W-:Y:S02]  /*0d00*/  PRMT R19, R22, 0x7632, R19 ;  /* 0x0000763216137816 */ /* 0x000fe40000000013 */
[----:B------:R-:W-:Y:S01]  /*0d10*/  FFMA.FTZ R0, R24, UR17, R25 ;  /* 0x0000001118007c23 */ /* 0x000fe20008010019 */
[----:B------:R-:W-:Y:S01]  /*0d20*/  FMUL.FTZ R25, R12, UR23 ;  /* 0x000000170c197c20 */ /* 0x000fe20008410000 */
[----:B------:R-:W-:-:S02]  /*0d30*/  F2FP.F16.F32.PACK_AB R26, R11, R26 ;  /* 0x0000001a0b1a723e */ /* 0x000fc400000000ff */
[----:B------:R-:W-:Y:S02]  /*0d40*/  FMUL.FTZ R29, R0, UR23 ;  /* 0x00000017001d7c20 */ /* 0x000fe40008410000 */
[----:B------:R-:W-:Y:S01]  /*0d50*/  F2FP.F16.F32.PACK_AB R23, R25, R32 ;  /* 0x000000201917723e */ /* 0x000fe200000000ff */
        /* <DEDUP_REMOVED lines=15> */
[----:B------:R-:W-:Y:S02]  /*0e50*/  PRMT R35, R24, 0x7610, R35 ;  /* 0x0000761018237816 */ /* 0x000fe40000000023 */
[C---:B------:R-:W-:Y:S02]  /*0e60*/  PRMT R25, R28.reuse, 0x7632, R25 ;  /* 0x000076321c197816 */ /* 0x040fe40000000019 */
[----:B------:R-:W-:Y:S02]  /*0e70*/  PRMT R31, R28, 0x7610, R31 ;  /* 0x000076101c1f7816 */ /* 0x000fe4000000001f */
[C---:B------:R-:W-:Y:S02]  /*0e80*/  PRMT R12, R2.reuse, 0x7632, R12 ;  /* 0x00007632020c7816 */ /* 0x040fe4000000000c */
[----:B------:R-:W-:Y:S01]  /*0e90*/  PRMT R33, R2, 0x7610, R33 ;  /* 0x0000761002217816 */ /* 0x000fe20000000021 */
[----:B------:R-:W-:Y:S06]  /*0ea0*/  BRA `(.L_x_781) ;  /* 0x00000004008c7947 */ /* 0x000fec0003800000 */
.L_x_780:
        /* <DEDUP_REMOVED lines=14> */
[----:B------:R-:W-:Y:S01]  /*0f90*/  SHF.L.U32 R25, R25, 0x10, RZ ;  /* 0x0000001019197819 */ /* 0x000fe200000006ff */
        /* <DEDUP_REMOVED lines=34> */
[----:B------:R-:W-:Y:S02]  /*11c0*/  HADD2.F32 R34, -RZ, R11.H0_H0 ;  /* 0x2000000bff227230 */ /* 0x000fe40000004100 */
[----:B------:R-:W-:-:S03]  /*11d0*/  FFMA.FTZ R11, R2, -UR18, R2 ;  /* 0x80000012020b7c23 */ /* 0x000fc60008010002 */
[----:B------:R-:W-:Y:S01]  /*11e0*/  FFMA.FTZ R3, R34, UR18, R3 ;  /* 0x0000001222037c23 */ /* 0x000fe20008010003 */
[----:B------:R-:W2:Y:S01]  /*11f0*/  MUFU.RCP R12, UR20 ;  /* 0x00000014000c7d08 */ /* 0x000ea20008001000 */
[----:B---3--:R-:W-:Y:S01]  /*1200*/  FADD.FTZ R33, R33, UR22 ;  /* 0x0000001621217e21 */ /* 0x008fe20008010000 */
[----:B------:R-:W-:-:S05]  /*1210*/  HADD2.F32 R34, -RZ, R0.H0_H0 ;  /* 0x20000000ff227230 */ /* 0x000fca0000004100 */
        /* <DEDUP_REMOVED lines=13> */
[----:B------:R-:W-:-:S05]  /*12f0*/  F2FP.F16.F32.PACK_AB R2, RZ, R2 ;  /* 0x00000002ff02723e */ /* 0x000fca00000000ff */
[----:B------:R-:W-:Y:S02]  /*1300*/  HADD2.F32 R2, -RZ, R2.H0_H0 ;  /* 0x20000002ff027230 */ /* 0x000fe40000004100 */
[----:B--2---:R-:W-:Y:S01]  /*1310*/  FMUL.FTZ R30, R31, R30 ;  /* 0x0000001e1f1e7220 */ /* 0x004fe20000410000 */
[----:B------:R-:W-:Y:S02]  /*1320*/  FMUL.FTZ R31, R0, UR23 ;  /* 0x00000017001f7c20 */ /* 0x000fe40008410000 */
[----:B------:R-:W-:Y:S01]  /*1330*/  FADD.FTZ R2, R19, -R2 ;  /* 0x8000000213027221 */ /* 0x000fe20000010000 */
[----:B------:R-:W-:Y:S01]  /*1340*/  FMUL.FTZ R30, R30, UR23 ;  /* 0x000000171e1e7c20 */ /* 0x000fe20008410000 */
[----:B------:R-:W-:Y:S02]  /*1350*/  PRMT R19, R22, 0x7632, R19 ;  /* 0x0000763216137816 */ /* 0x000fe40000000013 */
[----:B------:R-:W-:Y:S01]  /*1360*/  F2FP.F16.F32.PACK_AB R0, R31, R10 ;  /* 0x0000000a1f00723e */ /* 0x000fe200000000ff */
[----:B---3--:R-:W-:Y:S01]  /*1370*/  FMUL.FTZ R26, R26, R33 ;  /* 0x000000211a1a7220 */ /* 0x008fe20000410000 */
[----:B------:R-:W-:-:S02]  /*1380*/  F2FP.F16.F32.PACK_AB R27, R30, R27 ;  /* 0x0000001b1e1b723e */ /* 0x000fc400000000ff */
[----:B------:R-:W-:Y:S01]  /*1390*/  F2FP.F16.F32.PACK_AB R2, R3, R2 ;  /* 0x000000020302723e */ /* 0x000fe200000000ff */
[----:B------:R-:W-:Y:S01]  /*13a0*/  FMUL.FTZ R26, R26, UR23 ;  /* 0x000000171a1a7c20 */ /* 0x000fe20008410000 */
[----:B------:R-:W-:Y:S01]  /*13b0*/  HADD2.F32 R33, -RZ, R0.H1_H1 ;  /* 0x30000000ff217230 */ /* 0x000fe20000004100 */
[----:B------:R-:W-:Y:S01]  /*13c0*/  PRMT R29, R27, 0x7610, R29 ;  /* 0x000076101b1d7816 */ /* 0x000fe2000000001d */
[----:B------:R-:W-:Y:S01]  /*13d0*/  HADD2.F32 R31, -RZ, R27.H1_H1 ;  /* 0x3000001bff1f7230 */ /* 0x000fe20000004100 */
[----:B------:R-:W-:Y:S02]  /*13e0*/  PRMT R27, R2, 0x7610, R27 ;  /* 0x00007610021b7816 */ /* 0x000fe4000000001b */
[----:B------:R-:W-:Y:S01]  /*13f0*/  F2FP.F16.F32.PACK_AB R23, R26, R23 ;  /* 0x000000171a17723e */ /* 0x000fe200000000ff */
[----:B------:R-:W-:Y:S01]  /*1400*/  FADD.FTZ R33, R24, -R33 ;  /* 0x8000002118217221 */ /* 0x000fe20000010000 */
[----:B------:R-:W-:-:S03]  /*1410*/  FADD.FTZ R28, R28, -R31 ;  /* 0x8000001f1c1c7221 */ /* 0x000fc60000010000 */
[----:B------:R-:W-:Y:S01]  /*1420*/  HADD2.F32 R10, -RZ, R23.H1_H1 ;  /* 0x30000017ff0a7230 */ /* 0x000fe20000004100 */
[----:B------:R-:W-:Y:S02]  /*1430*/  F2FP.F16.F32.PACK_AB R33, RZ, R33 ;  /* 0x00000021ff21723e */ /* 0x000fe400000000ff */
[----:B------:R-:W-:Y:S02]  /*1440*/  F2FP.F16.F32.PACK_AB R28, R11, R28 ;  /* 0x0000001c0b1c723e */ /* 0x000fe400000000ff */
[----:B------:R-:W-:Y:S01]  /*1450*/  FADD.FTZ R10, R21, -R10 ;  /* 0x8000000a150a7221 */ /* 0x000fe20000010000 */
[----:B------:R-:W-:Y:S02]  /*1460*/  PRMT R35, R33, 0x7610, R35 ;  /* 0x0000761021237816 */ /* 0x000fe40000000023 */
[----:B------:R-:W-:Y:S02]  /*1470*/  PRMT R21, R22, 0x7610, R21 ;  /* 0x0000761016157816 */ /* 0x000fe40000000015 */
[----:B------:R-:W-:-:S02]  /*1480*/  F2FP.F16.F32.PACK_AB R10, R25, R10 ;  /* 0x0000000a190a723e */ /* 0x000fc400000000ff */
[----:B------:R-:W-:Y:S02]  /*1490*/  PRMT R11, R2, 0x7632, R11 ;  /* 0x00007632020b7816 */ /* 0x000fe4000000000b */
[C---:B------:R-:W-:Y:S02]  /*14a0*/  PRMT R25, R28.reuse, 0x7632, R25 ;  /* 0x000076321c197816 */ /* 0x040fe40000000019 */
[----:B------:R-:W-:Y:S02]  /*14b0*/  PRMT R31, R28, 0x7610, R31 ;  /* 0x000076101c1f7816 */ /* 0x000fe4000000001f */
[C---:B------:R-:W-:Y:S02]  /*14c0*/  PRMT R12, R10.reuse, 0x7632, R12 ;  /* 0x000076320a0c7816 */ /* 0x040fe4000000000c */
[----:B------:R-:W-:-:S07]  /*14d0*/  PRMT R33, R10, 0x7610, R33 ;  /* 0x000076100a217816 */ /* 0x000fce0000000021 */
.L_x_781:
        /* <DEDUP_REMOVED lines=23> */
.L_x_782:
[C---:B------:R-:W-:Y:S01]  /*1650*/  VIADD R13, R15.reuse, 0x1 ;  /* 0x000000010f0d7836 */ /* 0x040fe20000000000 */
[CC--:B------:R-:W-:Y:S02]  /*1660*/  ISETP.GE.AND P1, PT, R15.reuse, R18.reuse, PT ;  /* 0x000000120f00720c */ /* 0x0c0fe40003f26270 */
[----:B------:R-:W-:Y:S02]  /*1670*/  IADD3 R37, R15, 0x2, RZ ;  /* 0x000000020f257810 */ /* 0x000fe40007ffe0ff */
[-C--:B------:R-:W-:Y:S02]  /*1680*/  ISETP.GE.AND P2, PT, R13, R18.reuse, PT ;  /* 0x000000120d00720c */ /* 0x080fe40003f46270 */
[----:B------:R-:W-:Y:S02]  /*1690*/  ISETP.GE.AND P3, PT, R37, R18, PT ;  /* 0x000000122500720c */ /* 0x000fe40003f66270 */
[----:B------:R-:W-:-:S04]  /*16a0*/  IADD3 R13, R15, 0x3, RZ ;  /* 0x000000030f0d7810 */ /* 0x000fc80007ffe0ff */
[----:B------:R-:W-:Y:S01]  /*16b0*/  ISETP.GE.AND P4, PT, R13, R18, PT ;  /* 0x000000120d00720c */ /* 0x000fe20003f86270 */
        /* <DEDUP_REMOVED lines=16> */
.L_x_783:
[----:B0-----:R-:W-:-:S04]  /*17c0*/  LEA R15, R16, R15, 0x2 ;  /* 0x0000000f100f7211 */ /* 0x001fc800078e10ff */
[----:B------:R-:W-:-:S13]  /*17d0*/  ISETP.GE.AND P1, PT, R15, R18, PT ;  /* 0x000000120f00720c */ /* 0x000fda0003f26270 */
[----:B------:R-:W-:Y:S05]  /*17e0*/  @!P1 BRA `(.L_x_784) ;  /* 0xffffffe800d49947 */ /* 0x000fea000383ffff */
[----:B------:R-:W-:Y:S05]  /*17f0*/  BSYNC B0 ;  /* 0x0000000000007941 */ /* 0x000fea0003800000 */
.L_x_778:
[----:B------:R-:W-:Y:S05]  /*1800*/  EXIT ;  /* 0x000000000000794d */ /* 0x000fea0003800000 */
.L_x_785:
        /* <DEDUP_REMOVED lines=15> */
.L_x_994:


//--------------------- .text._Z25multi_tensor_apply_kernelI18TensorListMetadataILi5EE15DistAdamFunctorIN3c104HalfENS3_8BFloat16EfEJPfffffff10adamMode_tfEEvlPViT_T0_DpT1_ --------------------------
	.section	.text._Z25multi_tensor_apply_kernelI18TensorListMetadataILi5EE15DistAdamFunctorIN3c104HalfENS3_8BFloat16EfEJPfffffff10adamMode_tfEEvlPViT_T0_DpT1_,"ax",@progbits
	.align	128
        .global         _Z25multi_tensor_apply_kernelI18TensorListMetadataILi5EE15DistAdamFunctorIN3c104HalfENS3_8BFloat16EfEJPfffffff10adamMode_tfEEvlPViT_T0_DpT1_
        .type           _Z25multi_tensor_apply_kernelI18TensorListMetadataILi5EE15DistAdamFunctorIN3c104HalfENS3_8BFloat16EfEJPfffffff10adamMode_tfEEvlPViT_T0_DpT1_,@function
        .size           _Z25multi_tensor_apply_kernelI18TensorListMetadataILi5EE15DistAdamFunctorIN3c104HalfENS3_8BFloat16EfEJPfffffff10adamMode_tfEEvlPViT_T0_DpT1_,(.L_x_995 - _Z25multi_tensor_apply_kernelI18TensorListMetadataILi5EE15DistAdamFunctorIN3c104HalfENS3_8BFloat16EfEJPfffffff10adamMode_tfEEvlPViT_T0_DpT1_)
        .other          _Z25multi_tensor_apply_kernelI18TensorListMetadataILi5EE15DistAdamFunctorIN3c104HalfENS3_8BFloat16EfEJPfffffff10adamMode_tfEEvlPViT_T0_DpT1_,@"STO_CUDA_ENTRY STV_DEFAULT"
_Z25multi_tensor_apply_kernelI18TensorListMetadataILi5EE15DistAdamFunctorIN3c104HalfENS3_8BFloat16EfEJPfffffff10adamMode_tfEEvlPViT_T0_DpT1_:
.text._Z25multi_tensor_apply_kernelI18TensorListMetadataILi5EE15DistAdamFunctorIN3c104HalfENS3_8BFloat16EfEJPfffffff10adamMode_tfEEvlPViT_T0_DpT1_:
        /* <DEDUP_REMOVED lines=12> */
[----:B------:R-:W-:Y:S02]  /*00c0*/  ULEA UR4, UR4, UR6, 0x3 ;  /* 0x0000000604047291 */ /* 0x000fe4000f8e183f */
[----:B------:R-:W-:Y:S02]  /*00d0*/  IADD3 R0, RZ, -R19, RZ ;  /* 0x80000013ff007210 */ /* 0x000fe40007ffe0ff */
[----:B---3--:R-:W-:-:S08]  /*00e0*/  SHF.L.U32 R2, R2, 0x2, RZ ;  /* 0x0000000202027819 */ /* 0x008fd000000006ff */
        /* <DEDUP_REMOVED lines=23> */
[----:B------:R-:W-:-:S04]  /*0260*/  @!P0 LEA R3, R19, UR4, 0x2 ;  /* 0x0000000413038c11 */ /* 0x000fc8000f8e10ff */
[----:B------:R-:W-:-:S04]  /*0270*/  @!P0 LOP3.LUT P1, RZ, R3, 0xf, RZ, 0xc0, !PT ;  /* 0x0000000f03ff8812 */ /* 0x000fc8000782c0ff */
[----:B------:R-:W-:-:S04]  /*0280*/  @!P0 SEL R3, RZ, 0x1, P1 ;  /* 0x00000001ff038807 */ /* 0x000fc80000800000 */
[----:B------:R-:W-:-:S07]  /*0290*/  @!P0 PRMT R0, R3, 0x7610, R0 ;  /* 0x0000761003008816 */ /* 0x000fce0000000000 */
.L_x_786:
        /* <DEDUP_REMOVED lines=8> */
[----:B------:R-:W-:Y:S01]  /*0320*/  MOV R0, R2 ;  /* 0x0000000200007202 */ /* 0x000fe20000000f00 */
[----:B------:R-:W-:Y:S01]  /*0330*/  ULDC.64 UR20, c[0x0][0xe20] ;  /* 0x0003880000147ab9 */ /* 0x000fe20000000a00 */
[----:B------:R-:W-:-:S09]  /*0340*/  ULDC.64 UR22, c[0x0][0xe28] ;  /* 0x00038a0000167ab9 */ /* 0x000fd20000000a00 */
.L_x_793:
        /* <DEDUP_REMOVED lines=19> */
[C---:B------:R-:W-:Y:S02]  /*0480*/  @P0 SHF.R.U64 R27, R24.reuse, 0x10, R25 ;  /* 0x00000010181b0819 */ /* 0x040fe40000001219 */
        /* <DEDUP_REMOVED lines=50> */
.L_x_788:
[----:B-----5:R-:W-:-:S05]  /*07b0*/  SHF.L.U32 R29, R29, 0x10, RZ ;  /* 0x000000101d1d7819 */ /* 0x020fca00000006ff */
[----:B-1----:R-:W-:Y:S01]  /*07c0*/  FMUL.FTZ R4, R14, R29 ;  /* 0x0000001d0e047220 */ /* 0x002fe20000410000 */
[----:B------:R-:W-:Y:S06]  /*07d0*/  @!P5 BRA `(.L_x_789) ;  /* 0x000000040098d947 */ /* 0x000fec0003800000 */
[----:B------:R-:W-:Y:S01]  /*07e0*/  SHF.L.U32 R7, R7, 0x10, RZ ;  /* 0x0000001007077819 */ /* 0x000fe200000006ff */
[----:B------:R-:W-:Y:S01]  /*07f0*/  FMUL.FTZ R29, R4, R4 ;  /* 0x00000004041d7220 */ /* 0x000fe20000410000 */
[----:B------:R-:W-:Y:S01]  /*0800*/  HADD2.F32 R12, -RZ, R12.H0_H0 ;  /* 0x2000000cff0c7230 */ /* 0x000fe20000004100 */
[----:B------:R-:W1:Y:S01]  /*0810*/  MUFU.RCP R5, UR21 ;  /* 0x0000001500057d08 */ /* 0x000e620008001000 */
[----:B------:R-:W-:Y:S02]  /*0820*/  HADD2.F32 R32, -RZ, R26.H0_H0 ;  /* 0x2000001aff207230 */ /* 0x000fe40000004100 */
[----:B------:R-:W-:Y:S01]  /*0830*/  FMUL.FTZ R7, R14, R7 ;  /* 0x000000070e077220 */ /* 0x000fe20000410000 */
[----:B------:R-:W-:Y:S01]  /*0840*/  FFMA.FTZ R29, R29, -UR19, R29 ;  /* 0x800000131d1d7c23 */ /* 0x000fe2000801001d */
[----:B------:R-:W-:Y:S01]  /*0850*/  SHF.L.U32 R35, R31, 0x10, RZ ;  /* 0x000000101f237819 */ /* 0x000fe200000006ff */
[----:B------:R-:W-:Y:S02]  /*0860*/  HADD2.F32 R28, -RZ, R28.H0_H0 ;  /* 0x2000001cff1c7230 */ /* 0x000fe40000004100 */
[----:B------:R-:W-:Y:S01]  /*0870*/  FMUL.FTZ R26, R7, R7 ;  /* 0x00000007071a7220 */ /* 0x000fe20000410000 */
[----:B------:R-:W-:Y:S01]  /*0880*/  FFMA.FTZ R12, R12, UR19, R29 ;  /* 0x000000130c0c7c23 */ /* 0x000fe2000801001d */
[----:B------:R-:W-:Y:S01]  /*0890*/  SHF.L.U32 R29, R30, 0x10, RZ ;  /* 0x000000101e1d7819 */ /* 0x000fe200000006ff */
[----:B------:R-:W-:-:S02]  /*08a0*/  HADD2.F32 R30, -RZ, R13.H0_H0 ;  /* 0x2000000dff1e7230 */ /* 0x000fc40000004100 */
[----:B------:R-:W-:Y:S01]  /*08b0*/  FFMA.FTZ R31, R26, -UR19, R26 ;  /* 0x800000131a1f7c23 */ /* 0x000fe2000801001a */
[----:B------:R-:W-:Y:S02]  /*08c0*/  HADD2.F32 R22, -RZ, R22.H0_H0 ;  /* 0x20000016ff167230 */ /* 0x000fe40000004100 */
[----:B------:R-:W-:Y:S01]  /*08d0*/  FMUL.FTZ R29, R14, R29 ;  /* 0x0000001d0e1d7220 */ /* 0x000fe20000410000 */
[----:B------:R-:W-:Y:S01]  /*08e0*/  FFMA.FTZ R26, R30, UR19, R31 ;  /* 0x000000131e1a7c23 */ /* 0x000fe2000801001f */
[----:B------:R-:W-:Y:S01]  /*08f0*/  FMUL.FTZ R30, R14, R35 ;  /* 0x000000230e1e7220 */ /* 0x000fe20000410000 */
[----:B------:R-:W-:Y:S02]  /*0900*/  HADD2.F32 R25, -RZ, R25.H0_H0 ;  /* 0x20000019ff197230 */ /* 0x000fe40000004100 */
[C---:B------:R-:W-:Y:S01]  /*0910*/  FMUL.FTZ R13, R29.reuse, R29 ;  /* 0x0000001d1d0d7220 */ /* 0x040fe20000410000 */
[-C--:B-1----:R-:W-:Y:S01]  /*0920*/  FMUL.FTZ R33, R12, R5.reuse ;  /* 0x000000050c217220 */ /* 0x082fe20000410000 */
[C---:B------:R-:W-:Y:S01]  /*0930*/  FMUL.FTZ R31, R30.reuse, R30 ;  /* 0x0000001e1e1f7220 */ /* 0x040fe20000410000 */
[----:B------:R-:W-:Y:S01]  /*0940*/  FFMA.FTZ R29, R29, -UR18, R29 ;  /* 0x800000121d1d7c23 */ /* 0x000fe2000801001d */
[----:B------:R-:W-:Y:S01]  /*0950*/  FFMA.FTZ R13, R13, -UR19, R13 ;  /* 0x800000130d0d7c23 */ /* 0x000fe2000801000d */
[----:B------:R-:W-:Y:S01]  /*0960*/  FFMA.FTZ R30, R30, -UR18, R30 ;  /* 0x800000121e1e7c23 */ /* 0x000fe2000801001e */
[----:B------:R-:W-:Y:S01]  /*0970*/  FFMA.FTZ R31, R31, -UR19, R31 ;  /* 0x800000131f1f7c23 */ /* 0x000fe2000801001f */
[----:B------:R-:W1:Y:S01]  /*0980*/  MUFU.SQRT R33, R33 ;  /* 0x0000002100217308 */ /* 0x000e620000002000 */
[----:B------:R-:W-:Y:S01]  /*0990*/  FFMA.FTZ R32, R32, UR19, R13 ;  /* 0x0000001320207c23 */ /* 0x000fe2000801000d */
[----:B------:R-:W-:Y:S01]  /*09a0*/  FFMA.FTZ R30, R25, UR18, R30 ;  /* 0x00000012191e7c23 */ /* 0x000fe2000801001e */
[----:B------:R-:W-:Y:S01]  /*09b0*/  FFMA.FTZ R28, R28, UR19, R31 ;  /* 0x000000131c1c7c23 */ /* 0x000fe2000801001f */
[-C--:B------:R-:W-:Y:S01]  /*09c0*/  FMUL.FTZ R31, R26, R5.reuse ;  /* 0x000000051a1f7220 */ /* 0x080fe20000410000 */
[----:B------:R-:W-:Y:S01]  /*09d0*/  FMUL.FTZ R34, R32, R5 ;  /* 0x0000000520227220 */ /* 0x000fe20000410000 */
[----:B------:R-:W-:-:S02]  /*09e0*/  HADD2.F32 R20, -RZ, R20.H0_H0 ;  /* 0x20000014ff147230 */ /* 0x000fc40000004100 */
[----:B------:R-:W-:Y:S01]  /*09f0*/  FMUL.FTZ R5, R28, R5 ;  /* 0x000000051c057220 */ /* 0x000fe20000410000 */
[----:B------:R-:W-:Y:S01]  /*0a00*/  HADD2.F32 R27, -RZ, R27.H0_H0 ;  /* 0x2000001bff1b7230 */ /* 0x000fe20000004100 */
[----:B------:R-:W2:Y:S01]  /*0a10*/  MUFU.SQRT R31, R31 ;  /* 0x0000001f001f7308 */ /* 0x000ea20000002000 */
[----:B------:R-:W-:Y:S02]  /*0a20*/  HADD2.F32 R18, -RZ, R18.H0_H0 ;  /* 0x20000012ff127230 */ /* 0x000fe40000004100 */
[----:B------:R-:W-:Y:S02]  /*0a30*/  HADD2.F32 R6, -RZ, R6.H0_H0 ;  /* 0x20000006ff067230 */ /* 0x000fe40000004100 */
[----:B-1----:R-:W-:-:S03]  /*0a40*/  FADD.FTZ R13, R33, UR22 ;  /* 0x00000016210d7e21 */ /* 0x002fc60008010000 */
[----:B------:R-:W1:Y:S01]  /*0a50*/  MUFU.SQRT R5, R5 ;  /* 0x0000000500057308 */ /* 0x000e620000002000 */
[----:B------:R-:W-:Y:S01]  /*0a60*/  FFMA.FTZ R33, R4, -UR18, R4 ;  /* 0x8000001204217c23 */ /* 0x000fe20008010004 */
[----:B------:R-:W-:Y:S02]  /*0a70*/  HADD2.F32 R4, -RZ, R24.H0_H0 ;  /* 0x20000018ff047230 */ /* 0x000fe40000004100 */
[----:B------:R-:W-:Y:S02]  /*0a80*/  HADD2.F32 R24, -RZ, R23.H0_H0 ;  /* 0x20000017ff187230 */ /* 0x000fe40000004100 */
[----:B------:R-:W-:Y:S01]  /*0a90*/  FFMA.FTZ R22, R22, UR18, R33 ;  /* 0x0000001216167c23 */ /* 0x000fe20008010021 */
[----:B------:R-:W-:Y:S01]  /*0aa0*/  FFMA.FTZ R23, R7, -UR18, R7 ;  /* 0x8000001207177c23 */ /* 0x000fe20008010007 */
[----:B------:R-:W-:Y:S01]  /*0ab0*/  FFMA.FTZ R4, R4, UR18, R29 ;  /* 0x0000001204047c23 */ /* 0x000fe2000801001d */
[----:B------:R-:W3:Y:S01]  /*0ac0*/  MUFU.SQRT R34, R34 ;  /* 0x0000002200227308 */ /* 0x000ee20000002000 */
[----:B--2---:R-:W-:Y:S01]  /*0ad0*/  FADD.FTZ R31, R31, UR22 ;  /* 0x000000161f1f7e21 */ /* 0x004fe20008010000 */
[----:B------:R-:W-:Y:S01]  /*0ae0*/  FFMA.FTZ R24, R24, UR18, R23 ;  /* 0x0000001218187c23 */ /* 0x000fe20008010017 */
[----:B------:R-:W-:-:S04]  /*0af0*/  F2FP.F16.F32.PACK_AB R12, R12, R22 ;  /* 0x000000160c0c723e */ /* 0x000fc800000000ff */
[----:B------:R-:W-:Y:S01]  /*0b00*/  PRMT R25, R12, 0x7610, R25 ;  /* 0x000076100c197816 */ /* 0x000fe20000000019 */
[----:B------:R-:W2:Y:S01]  /*0b10*/  MUFU.RCP R33, UR20 ;  /* 0x0000001400217d08 */ /* 0x000ea20008001000 */
[----:B-1----:R-:W-:-:S07]  /*0b20*/  FADD.FTZ R5, R5, UR22 ;  /* 0x0000001605057e21 */ /* 0x002fce0008010000 */
[----:B------:R-:W1:Y:S01]  /*0b30*/  MUFU.RCP R13, R13 ;  /* 0x0000000d000d7308 */ /* 0x000e620000001000 */
[----:B---3--:R-:W-:-:S07]  /*0b40*/  FADD.FTZ R35, R34, UR22 ;  /* 0x0000001622237e21 */ /* 0x008fce0008010000 */
[----:B------:R-:W3:Y:S01]  /*0b50*/  MUFU.RCP R7, R31 ;  /* 0x0000001f00077308 */ /* 0x000ee20000001000 */
[-C--:B--2---:R-:W-:Y:S01]  /*0b60*/  FMUL.FTZ R34, R22, R33.reuse ;  /* 0x0000002116227220 */ /* 0x084fe20000410000 */
[----:B------:R-:W-:-:S06]  /*0b70*/  FMUL.FTZ R36, R24, R33 ;  /* 0x0000002118247220 */ /* 0x000fcc0000410000 */
[----:B------:R-:W2:Y:S01]  /*0b80*/  MUFU.RCP R29, R35 ;  /* 0x00000023001d7308 */ /* 0x000ea20000001000 */
[----:B-1----:R-:W-:Y:S01]  /*0b90*/  FMUL.FTZ R13, R34, R13 ;  /* 0x0000000d220d7220 */ /* 0x002fe20000410000 */
[----:B------:R-:W-:-:S03]  /*0ba0*/  FMUL.FTZ R34, R4, R33 ;  /* 0x0000002104227220 */ /* 0x000fc60000410000 */
[----:B------:R-:W-:-:S03]  /*0bb0*/  FFMA.FTZ R13, R20, UR17, R13 ;  /* 0x00000011140d7c23 */ /* 0x000fc6000801000d */
[----:B------:R-:W1:Y:S01]  /*0bc0*/  MUFU.RCP R5, R5 ;  /* 0x0000000500057308 */ /* 0x000e620000001000 */
[----:B---3--:R-:W-:Y:S01]  /*0bd0*/  FMUL.FTZ R7, R36, R7 ;  /* 0x0000000724077220 */ /* 0x008fe20000410000 */
[----:B------:R-:W-:Y:S01]  /*0be0*/  FMUL.FTZ R36, R30, R33 ;  /* 0x000000211e247220 */ /* 0x000fe20000410000 */
[----:B------:R-:W-:Y:S02]  /*0bf0*/  FMUL.FTZ R13, R13, UR23 ;  /* 0x000000170d0d7c20 */ /* 0x000fe40008410000 */
[----:B------:R-:W-:-:S03]  /*0c00*/  FFMA.FTZ R7, R18, UR17, R7 ;  /* 0x0000001112077c23 */ /* 0x000fc60008010007 */
[----:B------:R-:W-:Y:S01]  /*0c10*/  F2FP.F16.F32.PACK_AB R13, RZ, R13 ;  /* 0x0000000dff0d723e */ /* 0x000fe200000000ff */
[----:B--2---:R-:W-:Y:S01]  /*0c20*/  FMUL.FTZ R34, R34, R29 ;  /* 0x0000001d22227220 */ /* 0x004fe20000410000 */
[----:B------:R-:W-:-:S03]  /*0c30*/  FMUL.FTZ R7, R7, UR23 ;  /* 0x0000001707077c20 */ /* 0x000fc60008410000 */
[----:B------:R-:W-:Y:S01]  /*0c40*/  FFMA.FTZ R34, R27, UR17, R34 ;  /* 0x000000111b227c23 */ /* 0x000fe20008010022 */
[----:B------:R-:W-:Y:S01]  /*0c50*/  HADD2.F32 R13, -RZ, R13.H0_H0 ;  /* 0x2000000dff0d7230 */ /* 0x000fe20000004100 */
[----:B------:R-:W-:Y:S01]  /*0c60*/  F2FP.F16.F32.PACK_AB R26, R7, R26 ;  /* 0x0000001a071a723e */ /* 0x000fe200000000ff */
[----:B-1----:R-:W-:-:S03]  /*0c70*/  FMUL.FTZ R5, R36, R5 ;  /* 0x0000000524057220 */ /* 0x002fc60000410000 */
[----:B------:R-:W-:Y:S01]  /*0c80*/  FADD.FTZ R13, R20, -R13 ;  /* 0x8000000d140d7221 */ /* 0x000fe20000010000 */
[----:B------:R-:W-:Y:S02]  /*0c90*/  HADD2.F32 R7, -RZ, R26.H1_H1 ;  /* 0x3000001aff077230 */ /* 0x000fe40000004100 */
[----:B------:R-:W-:Y:S01]  /*0ca0*/  FFMA.FTZ R23, R6, UR17, R5 ;  /* 0x0000001106177c23 */ /* 0x000fe20008010005 */
[----:B------:R-:W-:Y:S01]  /*0cb0*/  FMUL.FTZ R5, R34, UR23 ;  /* 0x0000001722057c20 */ /* 0x000fe20008410000 */
[----:B------:R-:W-:Y:S02]  /*0cc0*/  PRMT R29, R26, 0x7610, R29 ;  /* 0x000076101a1d7816 */ /* 0x000fe4000000001d */
[----:B------:R-:W-:Y:S01]  /*0cd0*/  FMUL.FTZ R23, R23, UR23 ;  /* 0x0000001717177c20 */ /* 0x000fe20008410000 */
[----:B------:R-:W-:Y:S01]  /*0ce0*/  FADD.FTZ R7, R18, -R7 ;  /* 0x8000000712077221 */ /* 0x000fe20000010000 */
[----:B------:R-:W-:Y:S02]  /*0cf0*/  F2FP.F16.F32.PACK_AB R32, R5, R32 ;  /* 0x000000200520723e */ /* 0x000fe400000000ff */
[----:B------:R-:W-:-:S02]  /*0d00*/  F2FP.F16.F32.PACK_AB R13, R4, R13 ;  /* 0x0000000d040d723e */ /* 0x000fc400000000ff */
[----:B------:R-:W-:Y:S01]  /*0d10*/  F2FP.F16.F32.PACK_AB R28, R23, R28 ;  /* 0x0000001c171c723e */ /* 0x000fe200000000ff */
[----:B------:R-:W-:Y:S01]  /*0d20*/  HADD2.F32 R34, -RZ, R32.H1_H1 ;  /* 0x30000020ff227230 */ /* 0x000fe20000004100 */
[----:B------:R-:W-:Y:S02]  /*0d30*/  F2FP.F16.F32.PACK_AB R7, R30, R7 ;  /* 0x000000071e07723e */ /* 0x000fe400000000ff */
[----:B------:R-:W-:Y:S01]  /*0d40*/  PRMT R18, R28, 0x7610, R18 ;  /* 0x000076101c127816 */ /* 0x000fe20000000012 */
[----:B------:R-:W-:Y:S02]  /*0d50*/  HADD2.F32 R23, -RZ, R28.H1_H1 ;  /* 0x3000001cff177230 */ /* 0x000fe40000004100 */
[----:B------:R-:W-:Y:S01]  /*0d60*/  FADD.FTZ R5, R27, -R34 ;  /* 0x800000221b057221 */ /* 0x000fe20000010000 */
[----:B------:R-:W-:Y:S02]  /*0d70*/  PRMT R27, R32, 0x7610, R27 ;  /* 0x00007610201b7816 */ /* 0x000fe4000000001b */
        /* <DEDUP_REMOVED lines=9> */
[C---:B------:R-:W-:Y:S02]  /*0e10*/  PRMT R33, R7.reuse, 0x7632, R33 ;  /* 0x0000763207217816 */ /* 0x040fe40000000021 */
[----:B------:R-:W-:Y:S01]  /*0e20*/  PRMT R24, R7, 0x7610, R24 ;  /* 0x0000761007187816 */ /* 0x000fe20000000018 */
[----:B------:R-:W-:Y:S06]  /*0e30*/  BRA `(.L_x_790) ;  /* 0x0000000400947947 */ /* 0x000fec0003800000 */
.L_x_789:
[----:B------:R-:W-:Y:S01]  /*0e40*/  HADD2.F32 R27, -RZ, R27.H0_H0 ;  /* 0x2000001bff1b7230 */ /* 0x000fe20000004100 */
[----:B------:R-:W-:Y:S01]  /*0e50*/  SHF.L.U32 R30, R30, 0x10, RZ ;  /* 0x000000101e1e7819 */ /* 0x000fe200000006ff */
[----:B------:R-:W-:Y:S01]  /*0e60*/  HADD2.F32 R18, -RZ, R18.H0_H0 ;  /* 0x20000012ff127230 */ /* 0x000fe20000004100 */
[----:B------:R-:W-:Y:S01]  /*0e70*/  SHF.L.U32 R32, R31, 0x10, RZ ;  /* 0x000000101f207819 */ /* 0x000fe200000006ff */
[----:B------:R-:W-:Y:S01]  /*0e80*/  HADD2.F32 R5, -RZ, R20.H0_H0 ;  /* 0x20000014ff057230 */ /* 0x000fe20000004100 */
[----:B------:R-:W-:Y:S01]  /*0e90*/  SHF.L.U32 R20, R7, 0x10, RZ ;  /* 0x0000001007147819 */ /* 0x000fe200000006ff */
[----:B------:R-:W-:Y:S01]  /*0ea0*/  FMUL.FTZ R7, R27, UR17 ;  /* 0x000000111b077c20 */ /* 0x000fe20008410000 */
[----:B------:R-:W-:Y:S01]  /*0eb0*/  FMUL.FTZ R33, R18, UR17 ;  /* 0x0000001112217c20 */ /* 0x000fe20008410000 */
[----:B------:R-:W-:Y:S02]  /*0ec0*/  HADD2.F32 R6, -RZ, R6.H0_H0 ;  /* 0x20000006ff067230 */ /* 0x000fe40000004100 */
[----:B------:R-:W-:Y:S01]  /*0ed0*/  FFMA.FTZ R29, R5, UR17, R4 ;  /* 0x00000011051d7c23 */ /* 0x000fe20008010004 */
[C---:B------:R-:W-:Y:S01]  /*0ee0*/  FFMA.FTZ R7, R14.reuse, R30, R7 ;  /* 0x0000001e0e077223 */ /* 0x040fe20000010007 */
[----:B------:R-:W-:Y:S01]  /*0ef0*/  FFMA.FTZ R4, R14, R20, R33 ;  /* 0x000000140e047223 */ /* 0x000fe20000010021 */
[----:B------:R-:W-:-:S02]  /*0f00*/  HADD2.F32 R37, -RZ, R26.H0_H0 ;  /* 0x2000001aff257230 */ /* 0x000fc40000004100 */
[----:B------:R-:W-:Y:S01]  /*0f10*/  FMUL.FTZ R20, R29, R29 ;  /* 0x0000001d1d147220 */ /* 0x000fe20000410000 */
[----:B------:R-:W1:Y:S01]  /*0f20*/  MUFU.RCP R33, UR21 ;  /* 0x0000001500217d08 */ /* 0x000e620008001000 */
[----:B------:R-:W-:Y:S01]  /*0f30*/  FMUL.FTZ R30, R7, R7 ;  /* 0x00000007071e7220 */ /* 0x000fe20000410000 */
[----:B------:R-:W-:Y:S02]  /*0f40*/  HADD2.F32 R35, -RZ, R12.H0_H0 ;  /* 0x2000000cff237230 */ /* 0x000fe40000004100 */
[----:B------:R-:W-:Y:S01]  /*0f50*/  FMUL.FTZ R26, R4, R4 ;  /* 0x00000004041a7220 */ /* 0x000fe20000410000 */
[----:B------:R-:W-:Y:S01]  /*0f60*/  FFMA.FTZ R12, R20, -UR19, R20 ;  /* 0x80000013140c7c23 */ /* 0x000fe20008010014 */
[----:B------:R-:W-:Y:S01]  /*0f70*/  FMUL.FTZ R31, R6, UR17 ;  /* 0x00000011061f7c20 */ /* 0x000fe20008410000 */
[----:B------:R-:W-:Y:S01]  /*0f80*/  FFMA.FTZ R20, R30, -UR19, R30 ;  /* 0x800000131e147c23 */ /* 0x000fe2000801001e */
[----:B------:R-:W-:Y:S02]  /*0f90*/  HADD2.F32 R30, -RZ, R13.H0_H0 ;  /* 0x2000000dff1e7230 */ /* 0x000fe40000004100 */
[----:B------:R-:W-:Y:S01]  /*0fa0*/  FFMA.FTZ R13, R26, -UR19, R26 ;  /* 0x800000131a0d7c23 */ /* 0x000fe2000801001a */
[----:B------:R-:W-:Y:S01]  /*0fb0*/  FFMA.FTZ R26, R14, R32, R31 ;  /* 0x000000200e1a7223 */ /* 0x000fe2000001001f */
[----:B------:R-:W-:Y:S01]  /*0fc0*/  FFMA.FTZ R12, R35, UR19, R12 ;  /* 0x00000013230c7c23 */ /* 0x000fe2000801000c */
[----:B------:R-:W-:Y:S01]  /*0fd0*/  FFMA.FTZ R20, R37, UR19, R20 ;  /* 0x0000001325147c23 */ /* 0x000fe20008010014 */
[----:B------:R-:W-:-:S02]  /*0fe0*/  HADD2.F32 R37, -RZ, R28.H0_H0 ;  /* 0x2000001cff257230 */ /* 0x000fc40000004100 */
[----:B------:R-:W-:Y:S01]  /*0ff0*/  FMUL.FTZ R31, R26, R26 ;  /* 0x0000001a1a1f7220 */ /* 0x000fe20000410000 */
[----:B------:R-:W-:Y:S01]  /*1000*/  FFMA.FTZ R13, R30, UR19, R13 ;  /* 0x000000131e0d7c23 */ /* 0x000fe2000801000d */
[----:B------:R-:W-:Y:S02]  /*1010*/  HADD2.F32 R22, -RZ, R22.H0_H0 ;  /* 0x20000016ff167230 */ /* 0x000fe40000004100 */
[----:B------:R-:W-:Y:S01]  /*1020*/  FFMA.FTZ R29, R29, -UR18, R29 ;  /* 0x800000121d1d7c23 */ /* 0x000fe2000801001d */
[----:B------:R-:W-:Y:S01]  /*1030*/  FFMA.FTZ R28, R31, -UR19, R31 ;  /* 0x800000131f1c7c23 */ /* 0x000fe2000801001f */
[-C--:B-1----:R-:W-:Y:S01]  /*1040*/  FMUL.FTZ R30, R12, R33.reuse ;  /* 0x000000210c1e7220 */ /* 0x082fe20000410000 */
[-C--:B------:R-:W-:Y:S01]  /*1050*/  FMUL.FTZ R35, R20, R33.reuse ;  /* 0x0000002114237220 */ /* 0x080fe20000410000 */
[-C--:B------:R-:W-:Y:S01]  /*1060*/  FMUL.FTZ R34, R13, R33.reuse ;  /* 0x000000210d227220 */ /* 0x080fe20000410000 */
[----:B------:R-:W-:Y:S01]  /*1070*/  FFMA.FTZ R28, R37, UR19, R28 ;  /* 0x00000013251c7c23 */ /* 0x000fe2000801001c */
[----:B------:R-:W-:Y:S01]  /*1080*/  FFMA.FTZ R29, R22, UR18, R29 ;  /* 0x00000012161d7c23 */ /* 0x000fe2000801001d */
[----:B------:R-:W-:Y:S01]  /*1090*/  HADD2.F32 R36, -RZ, R24.H0_H0 ;  /* 0x20000018ff247230 */ /* 0x000fe20000004100 */
[----:B------:R-:W1:Y:S01]  /*10a0*/  MUFU.SQRT R30, R30 ;  /* 0x0000001e001e7308 */ /* 0x000e620000002000 */
[----:B------:R-:W-:Y:S01]  /*10b0*/  FMUL.FTZ R32, R28, R33 ;  /* 0x000000211c207220 */ /* 0x000fe20000410000 */
[----:B------:R-:W-:Y:S01]  /*10c0*/  FFMA.FTZ R33, R4, -UR18, R4 ;  /* 0x8000001204217c23 */ /* 0x000fe20008010004 */
[----:B------:R-:W-:-:S04]  /*10d0*/  FFMA.FTZ R7, R7, -UR18, R7 ;  /* 0x8000001207077c23 */ /* 0x000fc80008010007 */
[----:B------:R-:W-:Y:S01]  /*10e0*/  FFMA.FTZ R7, R36, UR18, R7 ;  /* 0x0000001224077c23 */ /* 0x000fe20008010007 */
[----:B------:R-:W2:Y:S08]  /*10f0*/  MUFU.SQRT R35, R35 ;  /* 0x0000002300237308 */ /* 0x000eb00000002000 */
[----:B------:R-:W3:Y:S01]  /*1100*/  MUFU.SQRT R34, R34 ;  /* 0x0000002200227308 */ /* 0x000ee20000002000 */
[----:B-1----:R-:W-:-:S07]  /*1110*/  FADD.FTZ R31, R30, UR22 ;  /* 0x000000161e1f7e21 */ /* 0x002fce0008010000 */
[----:B------:R-:W1:Y:S01]  /*1120*/  MUFU.SQRT R32, R32 ;  /* 0x0000002000207308 */ /* 0x000e620000002000 */
[----:B--2---:R-:W-:Y:S01]  /*1130*/  FADD.FTZ R30, R35, UR22 ;  /* 0x00000016231e7e21 */ /* 0x004fe20008010000 */
[----:B------:R-:W-:-:S06]  /*1140*/  FFMA.FTZ R35, R26, -UR18, R26 ;  /* 0x800000121a237c23 */ /* 0x000fcc000801001a */
[----:B------:R-:W2:Y:S01]  /*1150*/  MUFU.RCP R22, UR20 ;  /* 0x0000001400167d08 */ /* 0x000ea20008001000 */
[----:B---3--:R-:W-:Y:S01]  /*1160*/  FADD.FTZ R24, R34, UR22 ;  /* 0x0000001622187e21 */ /* 0x008fe20008010000 */
[----:B------:R-:W-:-:S05]  /*1170*/  HADD2.F32 R34, -RZ, R23.H0_H0 ;  /* 0x20000017ff227230 */ /* 0x000fca0000004100 */
[----:B------:R-:W-:Y:S01]  /*1180*/  FFMA.FTZ R33, R34, UR18, R33 ;  /* 0x0000001222217c23 */ /* 0x000fe20008010021 */
[----:B------:R-:W3:Y:S01]  /*1190*/  MUFU.RCP R31, R31 ;  /* 0x0000001f001f7308 */ /* 0x000ee20000001000 */
[----:B-1----:R-:W-:Y:S01]  /*11a0*/  FADD.FTZ R32, R32, UR22 ;  /* 0x0000001620207e21 */ /* 0x002fe20008010000 */
[----:B------:R-:W-:-:S05]  /*11b0*/  HADD2.F32 R34, -RZ, R25.H0_H0 ;  /* 0x20000019ff227230 */ /* 0x000fca0000004100 */
[----:B------:R-:W-:Y:S01]  /*11c0*/  FFMA.FTZ R35, R34, UR18, R35 ;  /* 0x0000001222237c23 */ /* 0x000fe20008010023 */
[----:B------:R-:W1:Y:S01]  /*11d0*/  MUFU.RCP R30, R30 ;  /* 0x0000001e001e7308 */ /* 0x000e620000001000 */
[-C--:B--2---:R-:W-:Y:S01]  /*11e0*/  FMUL.FTZ R26, R29, R22.reuse ;  /* 0x000000161d1a7220 */ /* 0x084fe20000410000 */
[-C--:B------:R-:W-:Y:S01]  /*11f0*/  FMUL.FTZ R23, R7, R22.reuse ;  /* 0x0000001607177220 */ /* 0x080fe20000410000 */
[----:B------:R-:W-:Y:S01]  /*1200*/  FMUL.FTZ R25, R33, R22 ;  /* 0x0000001621197220 */ /* 0x000fe20000410000 */
[----:B------:R-:W-:-:S04]  /*1210*/  F2FP.F16.F32.PACK_AB R29, R12, R29 ;  /* 0x0000001d0c1d723e */ /* 0x000fc800000000ff */
[----:B------:R-:W2:Y:S01]  /*1220*/  MUFU.RCP R24, R24 ;  /* 0x0000001800187308 */ /* 0x000ea20000001000 */
[----:B---3--:R-:W-:Y:S01]  /*1230*/  FMUL.FTZ R26, R26, R31 ;  /* 0x0000001f1a1a7220 */ /* 0x008fe20000410000 */
        /* <DEDUP_REMOVED lines=11> */
[----:B---3--:R-:W-:-:S04]  /*12f0*/  FMUL.FTZ R4, R31, R4 ;  /* 0x000000041f047220 */ /* 0x008fc80000410000 */
[----:B------:R-:W-:Y:S02]  /*1300*/  F2FP.F16.F32.PACK_AB R13, R24, R13 ;  /* 0x0000000d180d723e */ /* 0x000fe400000000ff */
[----:B------:R-:W-:Y:S01]  /*1310*/  F2FP.F16.F32.PACK_AB R26, R7, R26 ;  /* 0x0000001a071a723e */ /* 0x000fe200000000ff */
[----:B------:R-:W-:Y:S01]  /*1320*/  FMUL.FTZ R25, R4, UR23 ;  /* 0x0000001704197c20 */ /* 0x000fe20008410000 */
[----:B------:R-:W-:Y:S02]  /*1330*/  HADD2.F32 R4, -RZ, R20.H1_H1 ;  /* 0x30000014ff047230 */ /* 0x000fe40000004100 */
[----:B------:R-:W-:Y:S01]  /*1340*/  HADD2.F32 R23, -RZ, R13.H1_H1 ;  /* 0x3000000dff177230 */ /* 0x000fe20000004100 */
[----:B------:R-:W-:Y:S02]  /*1350*/  PRMT R37, R26, 0x7632, R37 ;  /* 0x000076321a257816 */ /* 0x000fe40000000025 */
[----:B------:R-:W-:Y:S01]  /*1360*/  F2FP.F16.F32.PACK_AB R28, R25, R28 ;  /* 0x0000001c191c723e */ /* 0x000fe200000000ff */
[----:B------:R-:W-:Y:S01]  /*1370*/  FADD.FTZ R4, R27, -R4 ;  /* 0x800000041b047221 */ /* 0x000fe20000010000 */
[--C-:B------:R-:W-:Y:S01]  /*1380*/  FADD.FTZ R12, R18, -R23.reuse ;  /* 0x80000017120c7221 */ /* 0x100fe20000010000 */
[----:B------:R-:W-:-:S02]  /*1390*/  PRMT R23, R29, 0x7632, R23 ;  /* 0x000076321d177816 */ /* 0x000fc40000000017 */
[----:B------:R-:W-:Y:S01]  /*13a0*/  HADD2.F32 R25, -RZ, R28.H1_H1 ;  /* 0x3000001cff197230 */ /* 0x000fe20000004100 */
[----:B------:R-:W-:Y:S02]  /*13b0*/  F2FP.F16.F32.PACK_AB R4, R33, R4 ;  /* 0x000000042104723e */ /* 0x000fe400000000ff */
[----:B------:R-:W-:Y:S02]  /*13c0*/  F2FP.F16.F32.PACK_AB R12, R35, R12 ;  /* 0x0000000c230c723e */ /* 0x000fe400000000ff */
[--C-:B------:R-:W-:Y:S01]  /*13d0*/  FADD.FTZ R6, R6, -R25.reuse ;  /* 0x8000001906067221 */ /* 0x100fe20000010000 */
[----:B------:R-:W-:Y:S02]  /*13e0*/  PRMT R25, R29, 0x7610, R25 ;  /* 0x000076101d197816 */ /* 0x000fe40000000019 */
[----:B------:R-:W-:Y:S02]  /*13f0*/  PRMT R27, R20, 0x7610, R27 ;  /* 0x00007610141b7816 */ /* 0x000fe4000000001b */
[----:B------:R-:W-:-:S02]  /*1400*/  F2FP.F16.F32.PACK_AB R6, RZ, R6 ;  /* 0x00000006ff06723e */ /* 0x000fc400000000ff */
[----:B------:R-:W-:Y:S02]  /*1410*/  PRMT R29, R13, 0x7610, R29 ;  /* 0x000076100d1d7816 */ /* 0x000fe4000000001d */
[----:B------:R-:W-:Y:S02]  /*1420*/  PRMT R18, R28, 0x7610, R18 ;  /* 0x000076101c127816 */ /* 0x000fe40000000012 */
[----:B------:R-:W-:Y:S02]  /*1430*/  PRMT R31, R26, 0x7610, R31 ;  /* 0x000076101a1f7816 */ /* 0x000fe4000000001f */
[----:B------:R-:W-:Y:S02]  /*1440*/  PRMT R35, R6, 0x7610, R35 ;  /* 0x0000761006237816 */ /* 0x000fe40000000023 */
[C---:B------:R-:W-:Y:S02]  /*1450*/  PRMT R20, R4.reuse, 0x7632, R20 ;  /* 0x0000763204147816 */ /* 0x040fe40000000014 */
[----:B------:R-:W-:-:S02]  /*1460*/  PRMT R22, R4, 0x7610, R22 ;  /* 0x0000761004167816 */ /* 0x000fc40000000016 */
[C---:B------:R-:W-:Y:S02]  /*1470*/  PRMT R33, R12.reuse, 0x7632, R33 ;  /* 0x000076320c217816 */ /* 0x040fe40000000021 */
[----:B------:R-:W-:-:S07]  /*1480*/  PRMT R24, R12, 0x7610, R24 ;  /* 0x000076100c187816 */ /* 0x000fce0000000018 */
.L_x_790:
[C---:B------:R-:W-:Y:S01]  /*1490*/  LEA R12, P1, R21.reuse, UR4, 0x2 ;  /* 0x00000004150c7c11 */ /* 0x040fe2000f8210ff */
[----:B------:R-:W-:Y:S02]  /*14a0*/  HADD2.F32 R4, -RZ, R31.H0_H0 ;  /* 0x2000001fff047230 */ /* 0x000fe40000004100 */
[----:B------:R-:W-:Y:S01]  /*14b0*/  HADD2.F32 R5, -RZ, R22.H0_H0 ;  /* 0x20000016ff057230 */ /* 0x000fe20000004100 */
[----:B------:R-:W-:Y:S01]  /*14c0*/  LEA.HI.X R13, R21, UR5, R16, 0x2, P1 ;  /* 0x00000005150d7c11 */ /* 0x000fe200088f1410 */
[----:B------:R-:W-:Y:S02]  /*14d0*/  HADD2.F32 R6, -RZ, R24.H0_H0 ;  /* 0x20000018ff067230 */ /* 0x000fe40000004100 */
[----:B------:R-:W-:Y:S01]  /*14e0*/  HADD2.F32 R7, -RZ, R35.H0_H0 ;  /* 0x20000023ff077230 */ /* 0x000fe20000004100 */
[----:B------:R-:W-:Y:S06]  /*14f0*/  @!P0 BRA `(.L_x_791) ;  /* 0x0000000000508947 */ /* 0x000fec0003800000 */
        /* <DEDUP_REMOVED lines=20> */
.L_x_791:
        /* <DEDUP_REMOVED lines=23> */
.L_x_792:
[----:B0-----:R-:W-:-:S04]  /*17b0*/  LEA R0, R15, R0, 0x2 ;  /* 0x000000000f007211 */ /* 0x001fc800078e10ff */
[----:B------:R-:W-:-:S13]  /*17c0*/  ISETP.GE.AND P1, PT, R0, R17, PT ;  /* 0x000000110000720c */ /* 0x000fda0003f26270 */
[----:B------:R-:W-:Y:S05]  /*17d0*/  @!P1 BRA `(.L_x_793) ;  /* 0xffffffe800dc9947 */ /* 0x000fea000383ffff */
[----:B------:R-:W-:Y:S05]  /*17e0*/  BSYNC B0 ;  /* 0x0000000000007941 */ /* 0x000fea0003800000 */
.L_x_787:
[----:B------:R-:W-:Y:S05]  /*17f0*/  EXIT ;  /* 0x000000000000794d */ /* 0x000fea0003800000 */
.L_x_794:
        /* <DEDUP_REMOVED lines=16> */
.L_x_995:


//--------------------- .text._Z25multi_tensor_apply_kernelI18TensorListMetadataILi5EE15DistAdamFunctorIN3c104HalfES4_NS3_8BFloat16EEJPfffffff10adamMode_tfEEvlPViT_T0_DpT1_ --------------------------
	.section	.text._Z25multi_tensor_apply_kernelI18TensorListMetadataILi5EE15DistAdamFunctorIN3c104HalfES4_NS3_8BFloat16EEJPfffffff10adamMode_tfEEvlPViT_T0_DpT1_,"ax",@progbits
	.align	128
        .global         _Z25multi_tensor_apply_kernelI18TensorListMetadataILi5EE15DistAdamFunctorIN3c104HalfES4_NS3_8BFloat16EEJPfffffff10adamMode_tfEEvlPViT_T0_DpT1_
        .type           _Z25multi_tensor_apply_kernelI18TensorListMetadataILi5EE15DistAdamFunctorIN3c104HalfES4_NS3_8BFloat16EEJPfffffff10adamMode_tfEEvlPViT_T0_DpT1_,@function
        .size           _Z25multi_tensor_apply_kernelI18TensorListMetadataILi5EE15DistAdamFunctorIN3c104HalfES4_NS3_8BFloat16EEJPfffffff10adamMode_tfEEvlPViT_T0_DpT1_,(.L_x_996 - _Z25multi_tensor_apply_kernelI18TensorListMetadataILi5EE15DistAdamFunctorIN3c104HalfES4_NS3_8BFloat16EEJPfffffff10adamMode_tfEEvlPViT_T0_DpT1_)
        .other          _Z25multi_tensor_apply_kernelI18TensorListMetadataILi5EE15DistAdamFunctorIN3c104HalfES4_NS3_8BFloat16EEJPfffffff10adamMode_tfEEvlPViT_T0_DpT1_,@"STO_CUDA_ENTRY STV_DEFAULT"
_Z25multi_tensor_apply_kernelI18TensorListMetadataILi5EE15DistAdamFunctorIN3c104HalfES4_NS3_8BFloat16EEJPfffffff10adamMode_tfEEvlPViT_T0_DpT1_:
.text._Z25multi_tensor_apply_kernelI18TensorListMetadataILi5EE15DistAdamFunctorIN3c104HalfES4_NS3_8BFloat16EEJPfffffff10adamMode_tfEEvlPViT_T0_DpT1_:
        /* <DEDUP_REMOVED lines=38> */
[----:B------:R-:W-:-:S04]  /*0260*/  @!P0 IADD3 R2, R2, UR4, RZ ;  /* 0x0000000402028c10 */ /* 0x000fc8000fffe0ff */
[----:B------:R-:W-:-:S04]  /*0270*/  @!P0 LOP3.LUT P1, RZ, R2, 0x7, RZ, 0xc0, !PT ;  /* 0x0000000702ff8812 */ /* 0x000fc8000782c0ff */
[----:B------:R-:W-:-:S04]  /*0280*/  @!P0 SEL R2, RZ, 0x1, P1 ;  /* 0x00000001ff028807 */ /* 0x000fc80000800000 */
[----:B------:R-:W-:-:S07]  /*0290*/  @!P0 PRMT R0, R2, 0x7610, R0 ;  /* 0x0000761002008816 */ /* 0x000fce0000000000 */
.L_x_795:
        /* <DEDUP_REMOVED lines=10> */
.L_x_802:
        /* <DEDUP_REMOVED lines=79> */
.L_x_797:
[----:B-1---5:R-:W-:-:S05]  /*0830*/  HADD2.F32 R2, -RZ, R31.H0_H0 ;  /* 0x2000001fff027230 */ /* 0x022fca0000004100 */
[----:B------:R-:W-:Y:S01]  /*0840*/  FMUL.FTZ R2, R17, R2 ;  /* 0x0000000211027220 */ /* 0x000fe20000410000 */
[----:B------:R-:W-:Y:S06]  /*0850*/  @!P5 BRA `(.L_x_798) ;  /* 0x000000040084d947 */ /* 0x000fec0003800000 */
[----:B------:R-:W-:Y:S01]  /*0860*/  HADD2.F32 R32, -RZ, R29.H0_H0 ;  /* 0x2000001dff207230 */ /* 0x000fe20000004100 */
[----:B------:R-:W1:Y:S01]  /*0870*/  MUFU.RCP R3, UR21 ;  /* 0x0000001500037d08 */ /* 0x000e620008001000 */
[----:B------:R-:W-:Y:S01]  /*0880*/  FMUL.FTZ R31, R2, R2 ;  /* 0x00000002021f7220 */ /* 0x000fe20000410000 */
[----:B------:R-:W-:Y:S02]  /*0890*/  HADD2.F32 R30, -RZ, R30.H0_H0 ;  /* 0x2000001eff1e7230 */ /* 0x000fe40000004100 */
[----:B------:R-:W-:Y:S01]  /*08a0*/  FMUL.FTZ R29, R17, R32 ;  /* 0x00000020111d7220 */ /* 0x000fe20000410000 */
[----:B------:R-:W-:Y:S02]  /*08b0*/  HADD2.F32 R34, -RZ, R27.H0_H0 ;  /* 0x2000001bff227230 */ /* 0x000fe40000004100 */
[----:B------:R-:W-:Y:S01]  /*08c0*/  FFMA.FTZ R31, R31, -UR19, R31 ;  /* 0x800000131f1f7c23 */ /* 0x000fe2000801001f */
[----:B------:R-:W-:Y:S02]  /*08d0*/  HADD2.F32 R36, -RZ, R25.H0_H0 ;  /* 0x20000019ff247230 */ /* 0x000fe40000004100 */
[----:B------:R-:W-:Y:S01]  /*08e0*/  FMUL.FTZ R27, R29, R29 ;  /* 0x0000001d1d1b7220 */ /* 0x000fe20000410000 */
[----:B------:R-:W-:-:S02]  /*08f0*/  HADD2.F32 R22, -RZ, R22.H0_H0 ;  /* 0x20000016ff167230 */ /* 0x000fc40000004100 */
[----:B------:R-:W-:Y:S01]  /*0900*/  FMUL.FTZ R30, R17, R30 ;  /* 0x0000001e111e7220 */ /* 0x000fe20000410000 */
[----:B------:R-:W-:Y:S02]  /*0910*/  HADD2.F32 R32, -RZ, R23.H0_H0 ;  /* 0x20000017ff207230 */ /* 0x000fe40000004100 */
[----:B------:R-:W-:Y:S01]  /*0920*/  FFMA.FTZ R27, R27, -UR19, R27 ;  /* 0x800000131b1b7c23 */ /* 0x000fe2000801001b */
[----:B------:R-:W-:Y:S01]  /*0930*/  FMUL.FTZ R25, R17, R36 ;  /* 0x0000002411197220 */ /* 0x000fe20000410000 */
[----:B------:R-:W-:Y:S01]  /*0940*/  FFMA.FTZ R22, R22, UR19, R31 ;  /* 0x0000001316167c23 */ /* 0x000fe2000801001f */
[----:B------:R-:W-:Y:S01]  /*0950*/  FMUL.FTZ R23, R30, R30 ;  /* 0x0000001e1e177220 */ /* 0x000fe20000410000 */
        /* <DEDUP_REMOVED lines=12> */
[----:B------:R-:W-:Y:S02]  /*0a20*/  HADD2.F32 R0, -RZ, R0.H0_H0 ;  /* 0x20000000ff007230 */ /* 0x000fe40000004100 */
[----:B------:R-:W-:Y:S01]  /*0a30*/  FMUL.FTZ R3, R10, R3 ;  /* 0x000000030a037220 */ /* 0x000fe20000410000 */
[----:B------:R-:W-:Y:S01]  /*0a40*/  FFMA.FTZ R29, R29, -UR18, R29 ;  /* 0x800000121d1d7c23 */ /* 0x000fe2000801001d */
[----:B------:R-:W-:Y:S01]  /*0a50*/  HADD2.F32 R26, -RZ, R26.H0_H0 ;  /* 0x2000001aff1a7230 */ /* 0x000fe20000004100 */
[----:B------:R-:W2:Y:S01]  /*0a60*/  MUFU.SQRT R27, R27 ;  /* 0x0000001b001b7308 */ /* 0x000ea20000002000 */
[----:B------:R-:W-:Y:S01]  /*0a70*/  FFMA.FTZ R25, R25, -UR18, R25 ;  /* 0x8000001219197c23 */ /* 0x000fe20008010019 */
[----:B------:R-:W-:Y:S01]  /*0a80*/  FFMA.FTZ R0, R0, UR18, R29 ;  /* 0x0000001200007c23 */ /* 0x000fe2000801001d */
[----:B------:R-:W-:-:S02]  /*0a90*/  HADD2.F32 R19, -RZ, R19.H0_H0 ;  /* 0x20000013ff137230 */ /* 0x000fc40000004100 */
[----:B------:R-:W-:Y:S01]  /*0aa0*/  FFMA.FTZ R26, R26, UR18, R25 ;  /* 0x000000121a1a7c23 */ /* 0x000fe20008010019 */
[----:B------:R-:W-:Y:S02]  /*0ab0*/  HADD2.F32 R28, -RZ, R28.H0_H0 ;  /* 0x2000001cff1c7230 */ /* 0x000fe40000004100 */
[----:B------:R-:W3:Y:S01]  /*0ac0*/  MUFU.SQRT R3, R3 ;  /* 0x0000000300037308 */ /* 0x000ee20000002000 */
[----:B-1----:R-:W-:Y:S01]  /*0ad0*/  FADD.FTZ R23, R31, UR22 ;  /* 0x000000161f177e21 */ /* 0x002fe20008010000 */
[----:B------:R-:W-:Y:S01]  /*0ae0*/  FFMA.FTZ R31, R2, -UR18, R2 ;  /* 0x80000012021f7c23 */ /* 0x000fe20008010002 */
[----:B------:R-:W-:Y:S02]  /*0af0*/  HADD2.F32 R2, -RZ, R11.H0_H0 ;  /* 0x2000000bff027230 */ /* 0x000fe40000004100 */
[----:B------:R-:W-:Y:S01]  /*0b00*/  FFMA.FTZ R11, R30, -UR18, R30 ;  /* 0x800000121e0b7c23 */ /* 0x000fe2000801001e */
[----:B------:R-:W-:Y:S02]  /*0b10*/  HADD2.F32 R21, -RZ, R21.H0_H0 ;  /* 0x20000015ff157230 */ /* 0x000fe40000004100 */
[----:B------:R-:W-:Y:S01]  /*0b20*/  FFMA.FTZ R12, R12, UR18, R31 ;  /* 0x000000120c0c7c23 */ /* 0x000fe2000801001f */
[----:B------:R-:W-:Y:S01]  /*0b30*/  HADD2.F32 R24, -RZ, R24.H0_H0 ;  /* 0x20000018ff187230 */ /* 0x000fe20000004100 */
        /* <DEDUP_REMOVED lines=51> */
.L_x_798:
[----:B------:R-:W-:Y:S02]  /*0e70*/  HADD2.F32 R28, -RZ, R28.H0_H0 ;  /* 0x2000001cff1c7230 */ /* 0x000fe40000004100 */
[----:B------:R-:W-:Y:S02]  /*0e80*/  HADD2.F32 R21, -RZ, R21.H0_H0 ;  /* 0x20000015ff157230 */ /* 0x000fe40000004100 */
[----:B------:R-:W-:Y:S02]  /*0e90*/  HADD2.F32 R3, -RZ, R30.H0_H0 ;  /* 0x2000001eff037230 */ /* 0x000fe40000004100 */
[----:B------:R-:W-:Y:S01]  /*0ea0*/  FMUL.FTZ R30, R28, UR17 ;  /* 0x000000111c1e7c20 */ /* 0x000fe20008410000 */
[----:B------:R-:W-:Y:S02]  /*0eb0*/  HADD2.F32 R19, -RZ, R19.H0_H0 ;  /* 0x20000013ff137230 */ /* 0x000fe40000004100 */
[----:B------:R-:W-:Y:S01]  /*0ec0*/  FMUL.FTZ R32, R21, UR17 ;  /* 0x0000001115207c20 */ /* 0x000fe20008410000 */
[----:B------:R-:W-:-:S02]  /*0ed0*/  HADD2.F32 R31, -RZ, R29.H0_H0 ;  /* 0x2000001dff1f7230 */ /* 0x000fc40000004100 */
[----:B------:R-:W-:Y:S01]  /*0ee0*/  FFMA.FTZ R3, R17, R3, R30 ;  /* 0x0000000311037223 */ /* 0x000fe2000001001e */
[----:B------:R-:W-:Y:S02]  /*0ef0*/  HADD2.F32 R24, -RZ, R24.H0_H0 ;  /* 0x20000018ff187230 */ /* 0x000fe40000004100 */
[----:B------:R-:W-:Y:S01]  /*0f00*/  FFMA.FTZ R29, R19, UR17, R2 ;  /* 0x00000011131d7c23 */ /* 0x000fe20008010002 */
[----:B------:R-:W-:Y:S02]  /*0f10*/  HADD2.F32 R34, -RZ, R27.H0_H0 ;  /* 0x2000001bff227230 */ /* 0x000fe40000004100 */
[----:B------:R-:W-:Y:S01]  /*0f20*/  FFMA.FTZ R2, R17, R31, R32 ;  /* 0x0000001f11027223 */ /* 0x000fe20000010020 */
[----:B------:R-:W-:Y:S01]  /*0f30*/  FMUL.FTZ R32, R3, R3 ;  /* 0x0000000303207220 */ /* 0x000fe20000410000 */
[----:B------:R-:W1:Y:S01]  /*0f40*/  MUFU.RCP R30, UR21 ;  /* 0x00000015001e7d08 */ /* 0x000e620008001000 */
[----:B------:R-:W-:Y:S02]  /*0f50*/  HADD2.F32 R25, -RZ, R25.H0_H0 ;  /* 0x20000019ff197230 */ /* 0x000fe40000004100 */
[----:B------:R-:W-:Y:S01]  /*0f60*/  FMUL.FTZ R31, R29, R29 ;  /* 0x0000001d1d1f7220 */ /* 0x000fe20000410000 */
[----:B------:R-:W-:Y:S01]  /*0f70*/  FFMA.FTZ R27, R32, -UR19, R32 ;  /* 0x80000013201b7c23 */ /* 0x000fe20008010020 */
[----:B------:R-:W-:Y:S01]  /*0f80*/  FMUL.FTZ R32, R24, UR17 ;  /* 0x0000001118207c20 */ /* 0x000fe20008410000 */
[----:B------:R-:W-:-:S02]  /*0f90*/  HADD2.F32 R33, -RZ, R22.H0_H0 ;  /* 0x20000016ff217230 */ /* 0x000fc40000004100 */
[----:B------:R-:W-:Y:S01]  /*0fa0*/  FFMA.FTZ R22, R31, -UR19, R31 ;  /* 0x800000131f167c23 */ /* 0x000fe2000801001f */
[----:B------:R-:W-:Y:S01]  /*0fb0*/  FMUL.FTZ R31, R2, R2 ;  /* 0x00000002021f7220 */ /* 0x000fe20000410000 */
[----:B------:R-:W-:Y:S01]  /*0fc0*/  FFMA.FTZ R25, R17, R25, R32 ;  /* 0x0000001911197223 */ /* 0x000fe20000010020 */
[----:B------:R-:W-:Y:S01]  /*0fd0*/  FFMA.FTZ R27, R34, UR19, R27 ;  /* 0x00000013221b7c23 */ /* 0x000fe2000801001b */
[----:B------:R-:W-:Y:S01]  /*0fe0*/  FFMA.FTZ R22, R33, UR19, R22 ;  /* 0x0000001321167c23 */ /* 0x000fe20008010016 */
[----:B------:R-:W-:Y:S02]  /*0ff0*/  HADD2.F32 R34, -RZ, R23.H0_H0 ;  /* 0x20000017ff227230 */ /* 0x000fe40000004100 */
[----:B------:R-:W-:Y:S01]  /*1000*/  FMUL.FTZ R32, R25, R25 ;  /* 0x0000001919207220 */ /* 0x000fe20000410000 */
[----:B------:R-:W-:Y:S01]  /*1010*/  FFMA.FTZ R23, R31, -UR19, R31 ;  /* 0x800000131f177c23 */ /* 0x000fe2000801001f */
[----:B------:R-:W-:Y:S02]  /*1020*/  HADD2.F32 R33, -RZ, R10.H0_H0 ;  /* 0x2000000aff217230 */ /* 0x000fe40000004100 */
[----:B------:R-:W-:Y:S01]  /*1030*/  FFMA.FTZ R29, R29, -UR18, R29 ;  /* 0x800000121d1d7c23 */ /* 0x000fe2000801001d */
[----:B------:R-:W-:Y:S01]  /*1040*/  FFMA.FTZ R10, R32, -UR19, R32 ;  /* 0x80000013200a7c23 */ /* 0x000fe20008010020 */
[----:B------:R-:W-:Y:S01]  /*1050*/  FFMA.FTZ R23, R34, UR19, R23 ;  /* 0x0000001322177c23 */ /* 0x000fe20008010017 */
[-C--:B-1----:R-:W-:Y:S01]  /*1060*/  FMUL.FTZ R31, R22, R30.reuse ;  /* 0x0000001e161f7220 */ /* 0x082fe20000410000 */
[-C--:B------:R-:W-:Y:S01]  /*1070*/  FMUL.FTZ R34, R27, R30.reuse ;  /* 0x0000001e1b227220 */ /* 0x080fe20000410000 */
[----:B------:R-:W-:Y:S01]  /*1080*/  FFMA.FTZ R10, R33, UR19, R10 ;  /* 0x00000013210a7c23 */ /* 0x000fe2000801000a */
[----:B------:R-:W-:Y:S01]  /*1090*/  FMUL.FTZ R33, R23, R30 ;  /* 0x0000001e17217220 */ /* 0x000fe20000410000 */
[----:B------:R-:W-:-:S02]  /*10a0*/  HADD2.F32 R12, -RZ, R12.H0_H0 ;  /* 0x2000000cff0c7230 */ /* 0x000fc40000004100 */
[----:B------:R-:W-:Y:S01]  /*10b0*/  FFMA.FTZ R3, R3, -UR18, R3 ;  /* 0x8000001203037c23 */ /* 0x000fe20008010003 */
[----:B------:R-:W-:Y:S01]  /*10c0*/  FMUL.FTZ R32, R10, R30 ;  /* 0x0000001e0a207220 */ /* 0x000fe20000410000 */
[----:B------:R-:W1:Y:S01]  /*10d0*/  MUFU.SQRT R31, R31 ;  /* 0x0000001f001f7308 */ /* 0x000e620000002000 */
[----:B------:R-:W-:Y:S02]  /*10e0*/  HADD2.F32 R26, -RZ, R26.H0_H0 ;  /* 0x2000001aff1a7230 */ /* 0x000fe40000004100 */
[----:B------:R-:W-:Y:S01]  /*10f0*/  FFMA.FTZ R29, R12, UR18, R29 ;  /* 0x000000120c1d7c23 */ /* 0x000fe2000801001d */
[----:B------:R-:W-:-:S04]  /*1100*/  FFMA.FTZ R25, R25, -UR18, R25 ;  /* 0x8000001219197c23 */ /* 0x000fc80008010019 */
[----:B------:R-:W-:Y:S01]  /*1110*/  FFMA.FTZ R25, R26, UR18, R25 ;  /* 0x000000121a197c23 */ /* 0x000fe20008010019 */
[----:B------:R-:W2:Y:S01]  /*1120*/  MUFU.SQRT R34, R34 ;  /* 0x0000002200227308 */ /* 0x000ea20000002000 */
[----:B------:R-:W-:-:S07]  /*1130*/  F2FP.F16.F32.PACK_AB R22, R22, R29 ;  /* 0x0000001d1616723e */ /* 0x000fce00000000ff */
        /* <DEDUP_REMOVED lines=55> */
.L_x_799:
        /* <DEDUP_REMOVED lines=35> */
.L_x_800:
        /* <DEDUP_REMOVED lines=23> */
.L_x_801:
[----:B0-----:R-:W-:-:S04]  /*1850*/  LEA R15, R16, R15, 0x2 ;  /* 0x0000000f100f7211 */ /* 0x001fc800078e10ff */
[----:B------:R-:W-:-:S13]  /*1860*/  ISETP.GE.AND P1, PT, R15, R18, PT ;  /* 0x000000120f00720c */ /* 0x000fda0003f26270 */
[----:B------:R-:W-:Y:S05]  /*1870*/  @!P1 BRA `(.L_x_802) ;  /* 0xffffffe800b09947 */ /* 0x000fea000383ffff */
[----:B------:R-:W-:Y:S05]  /*1880*/  BSYNC B0 ;  /* 0x0000000000007941 */ /* 0x000fea0003800000 */
.L_x_796:
[----:B------:R-:W-:Y:S05]  /*1890*/  EXIT ;  /* 0x000000000000794d */ /* 0x000fea0003800000 */
.L_x_803:
        /* <DEDUP_REMOVED lines=14> */
.L_x_996:


//--------------------- .text._Z25multi_tensor_apply_kernelI18TensorListMetadataILi5EE15DistAdamFunctorIN3c104HalfES4_S4_EJPfffffff10adamMode_tfEEvlPViT_T0_DpT1_ --------------------------
	.section	.text._Z25multi_tensor_apply_kernelI18TensorListMetadataILi5EE15DistAdamFunctorIN3c104HalfES4_S4_EJPfffffff10adamMode_tfEEvlPViT_T0_DpT1_,"ax",@progbits
	.align	128
        .global         _Z25multi_tensor_apply_kernelI18TensorListMetadataILi5EE15DistAdamFunctorIN3c104HalfES4_S4_EJPfffffff10adamMode_tfEEvlPViT_T0_DpT1_
        .type           _Z25multi_tensor_apply_kernelI18TensorListMetadataILi5EE15DistAdamFunctorIN3c104HalfES4_S4_EJPfffffff10adamMode_tfEEvlPViT_T0_DpT1_,@function
        .size           _Z25multi_tensor_apply_kernelI18TensorListMetadataILi5EE15DistAdamFunctorIN3c104HalfES4_S4_EJPfffffff10adamMode_tfEEvlPViT_T0_DpT1_,(.L_x_997 - _Z25multi_tensor_apply_kernelI18TensorListMetadataILi5EE15DistAdamFunctorIN3c104HalfES4_S4_EJPfffffff10adamMode_tfEEvlPViT_T0_DpT1_)
        .other          _Z25multi_tensor_apply_kernelI18TensorListMetadataILi5EE15DistAdamFunctorIN3c104HalfES4_S4_EJPfffffff10adamMode_tfEEvlPViT_T0_DpT1_,@"STO_CUDA_ENTRY STV_DEFAULT"
_Z25multi_tensor_apply_kernelI18TensorListMetadataILi5EE15DistAdamFunctorIN3c104HalfES4_S4_EJPfffffff10adamMode_tfEEvlPViT_T0_DpT1_:
.text._Z25multi_tensor_apply_kernelI18TensorListMetadataILi5EE15DistAdamFunctorIN3c104HalfES4_S4_EJPfffffff10adamMode_tfEEvlPViT_T0_DpT1_:
        /* <DEDUP_REMOVED lines=42> */
.L_x_804:
        /* <DEDUP_REMOVED lines=10> */
.L_x_811:
        /* <DEDUP_REMOVED lines=79> */
.L_x_806:
[----:B-1---5:R-:W-:-:S05]  /*0830*/  HADD2.F32 R2, -RZ, R31.H0_H0 ;  /* 0x2000001fff027230 */ /* 0x022fca0000004100 */
[----:B------:R-:W-:Y:S01]  /*0840*/  FMUL.FTZ R2, R17, R2 ;  /* 0x0000000211027220 */ /* 0x000fe20000410000 */
[----:B------:R-:W-:Y:S06]  /*0850*/  @!P5 BRA `(.L_x_807) ;  /* 0x000000040094d947 */ /* 0x000fec0003800000 */
[----:B------:R-:W-:Y:S01]  /*0860*/  HADD2.F32 R32, -RZ, R29.H0_H0 ;  /* 0x2000001dff207230 */ /* 0x000fe20000004100 */
[----:B------:R-:W1:Y:S01]  /*0870*/  MUFU.RCP R3, UR21 ;  /* 0x0000001500037d08 */ /* 0x000e620008001000 */
[----:B------:R-:W-:Y:S02]  /*0880*/  HADD2.F32 R30, -RZ, R30.H0_H0 ;  /* 0x2000001eff1e7230 */ /* 0x000fe40000004100 */
[----:B------:R-:W-:Y:S01]  /*0890*/  FMUL.FTZ R31, R2, R2 ;  /* 0x00000002021f7220 */ /* 0x000fe20000410000 */
[----:B------:R-:W-:Y:S02]  /*08a0*/  HADD2.F32 R34, -RZ, R27.H0_H0 ;  /* 0x2000001bff227230 */ /* 0x000fe40000004100 */
[C---:B------:R-:W-:Y:S01]  /*08b0*/  FMUL.FTZ R29, R17.reuse, R32 ;  /* 0x00000020111d7220 */ /* 0x040fe20000410000 */
[----:B------:R-:W-:Y:S02]  /*08c0*/  HADD2.F32 R36, -RZ, R25.H0_H0 ;  /* 0x20000019ff247230 */ /* 0x000fe40000004100 */
        /* <DEDUP_REMOVED lines=94> */
.L_x_807:
        /* <DEDUP_REMOVED lines=99> */
.L_x_808:
        /* <DEDUP_REMOVED lines=23> */
.L_x_809:
        /* <DEDUP_REMOVED lines=23> */
.L_x_810:
[----:B0-----:R-:W-:-:S04]  /*17c0*/  LEA R15, R16, R15, 0x2 ;  /* 0x0000000f100f7211 */ /* 0x001fc800078e10ff */
[----:B------:R-:W-:-:S13]  /*17d0*/  ISETP.GE.AND P1, PT, R15, R18, PT ;  /* 0x000000120f00720c */ /* 0x000fda0003f26270 */
[----:B------:R-:W-:Y:S05]  /*17e0*/  @!P1 BRA `(.L_x_811) ;  /* 0xffffffe800d49947 */ /* 0x000fea000383ffff */
[----:B------:R-:W-:Y:S05]  /*17f0*/  BSYNC B0 ;  /* 0x0000000000007941 */ /* 0x000fea0003800000 */
.L_x_805:
[----:B------:R-:W-:Y:S05]  /*1800*/  EXIT ;  /* 0x000000000000794d */ /* 0x000fea0003800000 */
.L_x_812:
        /* <DEDUP_REMOVED lines=15> */
.L_x_997:


//--------------------- .text._Z25multi_tensor_apply_kernelI18TensorListMetadataILi5EE15DistAdamFunctorIN3c104HalfES4_fEJPfffffff10adamMode_tfEEvlPViT_T0_DpT1_ --------------------------
	.section	.text._Z25multi_tensor_apply_kernelI18TensorListMetadataILi5EE15DistAdamFunctorIN3c104HalfES4_fEJPfffffff10adamMode_tfEEvlPViT_T0_DpT1_,"ax",@progbits
	.align	128
        .global         _Z25multi_tensor_apply_kernelI18TensorListMetadataILi5EE15DistAdamFunctorIN3c104HalfES4_fEJPfffffff10adamMode_tfEEvlPViT_T0_DpT1_
        .type           _Z25multi_tensor_apply_kernelI18TensorListMetadataILi5EE15DistAdamFunctorIN3c104HalfES4_fEJPfffffff10adamMode_tfEEvlPViT_T0_DpT1_,@function
        .size           _Z25multi_tensor_apply_kernelI18TensorListMetadataILi5EE15DistAdamFunctorIN3c104HalfES4_fEJPfffffff10adamMode_tfEEvlPViT_T0_DpT1_,(.L_x_998 - _Z25multi_tensor_apply_kernelI18TensorListMetadataILi5EE15DistAdamFunctorIN3c104HalfES4_fEJPfffffff10adamMode_tfEEvlPViT_T0_DpT1_)
        .other          _Z25multi_tensor_apply_kernelI18TensorListMetadataILi5EE15DistAdamFunctorIN3c104HalfES4_fEJPfffffff10adamMode_tfEEvlPViT_T0_DpT1_,@"STO_CUDA_ENTRY STV_DEFAULT"
_Z25multi_tensor_apply_kernelI18TensorListMetadataILi5EE15DistAdamFunctorIN3c104HalfES4_fEJPfffffff10adamMode_tfEEvlPViT_T0_DpT1_:
.text._Z25multi_tensor_apply_kernelI18TensorListMetadataILi5EE15DistAdamFunctorIN3c104HalfES4_fEJPfffffff10adamMode_tfEEvlPViT_T0_DpT1_:
        /* <DEDUP_REMOVED lines=42> */
.L_x_813:
        /* <DEDUP_REMOVED lines=11> */
.L_x_820:
        /* <DEDUP_REMOVED lines=70> */
.L_x_815:
[----:B-----5:R-:W-:-:S05]  /*07b0*/  HADD2.F32 R29, -RZ, R29.H0_H0 ;  /* 0x2000001dff1d7230 */ /* 0x020fca0000004100 */
[----:B-1----:R-:W-:Y:S01]  /*07c0*/  FMUL.FTZ R4, R14, R29 ;  /* 0x0000001d0e047220 */ /* 0x002fe20000410000 */
[----:B------:R-:W-:Y:S06]  /*07d0*/  @!P5 BRA `(.L_x_816) ;  /* 0x000000040098d947 */ /* 0x000fec0003800000 */
[----:B------:R-:W-:Y:S02]  /*07e0*/  HADD2.F32 R7, -RZ, R7.H0_H0 ;  /* 0x20000007ff077230 */ /* 0x000fe40000004100 */
[----:B------:R-:W-:Y:S01]  /*07f0*/  FMUL.FTZ R29, R4, R4 ;  /* 0x00000004041d7220 */ /* 0x000fe20000410000 */
[----:B------:R-:W-:Y:S01]  /*0800*/  HADD2.F32 R12, -RZ, R12.H0_H0 ;  /* 0x2000000cff0c7230 */ /* 0x000fe20000004100 */
[----:B------:R-:W1:Y:S01]  /*0810*/  MUFU.RCP R5, UR21 ;  /* 0x0000001500057d08 */ /* 0x000e620008001000 */
[----:B------:R-:W-:Y:S02]  /*0820*/  HADD2.F32 R32, -RZ, R26.H0_H0 ;  /* 0x2000001aff207230 */ /* 0x000fe40000004100 */
[----:B------:R-:W-:Y:S01]  /*0830*/  FMUL.FTZ R7, R14, R7 ;  /* 0x000000070e077220 */ /* 0x000fe20000410000 */
[----:B------:R-:W-:Y:S01]  /*0840*/  FFMA.FTZ R29, R29, -UR19, R29 ;  /* 0x800000131d1d7c23 */ /* 0x000fe2000801001d */
[----:B------:R-:W-:Y:S02]  /*0850*/  HADD2.F32 R35, -RZ, R31.H0_H0 ;  /* 0x2000001fff237230 */ /* 0x000fe40000004100 */
[----:B------:R-:W-:Y:S01]  /*0860*/  FMUL.FTZ R26, R7, R7 ;  /* 0x00000007071a7220 */ /* 0x000fe20000410000 */
[----:B------:R-:W-:Y:S01]  /*0870*/  FFMA.FTZ R12, R12, UR19, R29 ;  /* 0x000000130c0c7c23 */ /* 0x000fe2000801001d */
[----:B------:R-:W-:-:S02]  /*0880*/  HADD2.F32 R29, -RZ, R30.H0_H0 ;  /* 0x2000001eff1d7230 */ /* 0x000fc40000004100 */
[----:B------:R-:W-:Y:S02]  /*0890*/  HADD2.F32 R30, -RZ, R13.H0_H0 ;  /* 0x2000000dff1e7230 */ /* 0x000fe40000004100 */
[----:B------:R-:W-:Y:S01]  /*08a0*/  FFMA.FTZ R31, R26, -UR19, R26 ;  /* 0x800000131a1f7c23 */ /* 0x000fe2000801001a */
[----:B------:R-:W-:Y:S02]  /*08b0*/  HADD2.F32 R28, -RZ, R28.H0_H0 ;  /* 0x2000001cff1c7230 */ /* 0x000fe40000004100 */
[----:B------:R-:W-:Y:S01]  /*08c0*/  FMUL.FTZ R29, R14, R29 ;  /* 0x0000001d0e1d7220 */ /* 0x000fe20000410000 */
[----:B------:R-:W-:Y:S02]  /*08d0*/  HADD2.F32 R22, -RZ, R22.H0_H0 ;  /* 0x20000016ff167230 */ /* 0x000fe40000004100 */
[----:B------:R-:W-:Y:S01]  /*08e0*/  FFMA.FTZ R26, R30, UR19, R31 ;  /* 0x000000131e1a7c23 */ /* 0x000fe2000801001f */
[----:B------:R-:W-:Y:S01]  /*08f0*/  FMUL.FTZ R30, R14, R35 ;  /* 0x000000230e1e7220 */ /* 0x000fe20000410000 */
[C---:B------:R-:W-:Y:S01]  /*0900*/  FMUL.FTZ R13, R29.reuse, R29 ;  /* 0x0000001d1d0d7220 */ /* 0x040fe20000410000 */
[----:B-1----:R-:W-:Y:S01]  /*0910*/  FMUL.FTZ R33, R12, R5 ;  /* 0x000000050c217220 */ /* 0x002fe20000410000 */
[----:B------:R-:W-:Y:S01]  /*0920*/  FFMA.FTZ R29, R29, -UR18, R29 ;  /* 0x800000121d1d7c23 */ /* 0x000fe2000801001d */
[----:B------:R-:W-:Y:S01]  /*0930*/  FMUL.FTZ R31, R30, R30 ;  /* 0x0000001e1e1f7220 */ /* 0x000fe20000410000 */
[----:B------:R-:W-:Y:S01]  /*0940*/  FFMA.FTZ R13, R13, -UR19, R13 ;  /* 0x800000130d0d7c23 */ /* 0x000fe2000801000d */
[----:B------:R-:W-:-:S02]  /*0950*/  HADD2.F32 R25, -RZ, R25.H0_H0 ;  /* 0x20000019ff197230 */ /* 0x000fc40000004100 */
[----:B------:R-:W-:Y:S01]  /*0960*/  FFMA.FTZ R30, R30, -UR18, R30 ;  /* 0x800000121e1e7c23 */ /* 0x000fe2000801001e */
[----:B------:R-:W-:Y:S01]  /*0970*/  FFMA.FTZ R31, R31, -UR19, R31 ;  /* 0x800000131f1f7c23 */ /* 0x000fe2000801001f */
[----:B------:R-:W-:Y:S01]  /*0980*/  FFMA.FTZ R32, R32, UR19, R13 ;  /* 0x0000001320207c23 */ /* 0x000fe2000801000d */
[----:B------:R-:W1:Y:S01]  /*0990*/  MUFU.SQRT R33, R33 ;  /* 0x0000002100217308 */ /* 0x000e620000002000 */
[----:B------:R-:W-:Y:S01]  /*09a0*/  FFMA.FTZ R30, R25, UR18, R30 ;  /* 0x00000012191e7c23 */ /* 0x000fe2000801001e */
[----:B------:R-:W-:Y:S01]  /*09b0*/  FFMA.FTZ R28, R28, UR19, R31 ;  /* 0x000000131c1c7c23 */ /* 0x000fe2000801001f */
[-C--:B------:R-:W-:Y:S01]  /*09c0*/  FMUL.FTZ R31, R26, R5.reuse ;  /* 0x000000051a1f7220 */ /* 0x080fe20000410000 */
[-C--:B------:R-:W-:Y:S01]  /*09d0*/  FMUL.FTZ R34, R32, R5.reuse ;  /* 0x0000000520227220 */ /* 0x080fe20000410000 */
[----:B------:R-:W-:Y:S02]  /*09e0*/  HADD2.F32 R20, -RZ, R20.H0_H0 ;  /* 0x20000014ff147230 */ /* 0x000fe40000004100 */
[----:B------:R-:W-:Y:S01]  /*09f0*/  FMUL.FTZ R5, R28, R5 ;  /* 0x000000051c057220 */ /* 0x000fe20000410000 */
[----:B------:R-:W-:Y:S01]  /*0a00*/  HADD2.F32 R27, -RZ, R27.H0_H0 ;  /* 0x2000001bff1b7230 */ /* 0x000fe20000004100 */
[----:B------:R-:W2:Y:S01]  /*0a10*/  MUFU.SQRT R31, R31 ;  /* 0x0000001f001f7308 */ /* 0x000ea20000002000 */
[----:B------:R-:W-:-:S02]  /*0a20*/  HADD2.F32 R18, -RZ, R18.H0_H0 ;  /* 0x20000012ff127230 */ /* 0x000fc40000004100 */
[----:B------:R-:W-:-:S05]  /*0a30*/  HADD2.F32 R6, -RZ, R6.H0_H0 ;  /* 0x20000006ff067230 */ /* 0x000fca0000004100 */
[----:B------:R-:W3:Y:S01]  /*0a40*/  MUFU.SQRT R5, R5 ;  /* 0x0000000500057308 */ /* 0x000ee20000002000 */
[----:B-1----:R-:W-:Y:S01]  /*0a50*/  FADD.FTZ R13, R33, UR22 ;  /* 0x00000016210d7e21 */ /* 0x002fe20008010000 */
[----:B------:R-:W-:Y:S01]  /*0a60*/  FFMA.FTZ R33, R4, -UR18, R4 ;  /* 0x8000001204217c23 */ /* 0x000fe20008010004 */
[----:B------:R-:W-:Y:S02]  /*0a70*/  HADD2.F32 R4, -RZ, R24.H0_H0 ;  /* 0x20000018ff047230 */ /* 0x000fe40000004100 */
[----:B------:R-:W-:Y:S02]  /*0a80*/  HADD2.F32 R24, -RZ, R23.H0_H0 ;  /* 0x20000017ff187230 */ /* 0x000fe40000004100 */
[----:B------:R-:W-:Y:S01]  /*0a90*/  FFMA.FTZ R22, R22, UR18, R33 ;  /* 0x0000001216167c23 */ /* 0x000fe20008010021 */
[----:B------:R-:W-:Y:S01]  /*0aa0*/  FFMA.FTZ R23, R7, -UR18, R7 ;  /* 0x8000001207177c23 */ /* 0x000fe20008010007 */
[----:B------:R-:W1:Y:S01]  /*0ab0*/  MUFU.SQRT R34, R34 ;  /* 0x0000002200227308 */ /* 0x000e620000002000 */
[----:B--2---:R-:W-:Y:S01]  /*0ac0*/  FADD.FTZ R31, R31, UR22 ;  /* 0x000000161f1f7e21 */ /* 0x004fe20008010000 */
[----:B------:R-:W-:Y:S01]  /*0ad0*/  FFMA.FTZ R4, R4, UR18, R29 ;  /* 0x0000001204047c23 */ /* 0x000fe2000801001d */
[----:B------:R-:W-:Y:S01]  /*0ae0*/  FFMA.FTZ R24, R24, UR18, R23 ;  /* 0x0000001218187c23 */ /* 0x000fe20008010017 */
[----:B------:R-:W-:-:S04]  /*0af0*/  F2FP.F16.F32.PACK_AB R12, R12, R22 ;  /* 0x000000160c0c723e */ /* 0x000fc800000000ff */
[----:B------:R-:W2:Y:S01]  /*0b00*/  MUFU.RCP R33, UR20 ;  /* 0x0000001400217d08 */ /* 0x000ea20008001000 */
[----:B---3--:R-:W-:Y:S01]  /*0b10*/  FADD.FTZ R5, R5, UR22 ;  /* 0x0000001605057e21 */ /* 0x008fe20008010000 */
[----:B------:R-:W-:-:S06]  /*0b20*/  PRMT R25, R12, 0x7610, R25 ;  /* 0x000076100c197816 */ /* 0x000fcc0000000019 */
[----:B------:R-:W3:Y:S01]  /*0b30*/  MUFU.RCP R13, R13 ;  /* 0x0000000d000d7308 */ /* 0x000ee20000001000 */
[----:B-1----:R-:W-:-:S07]  /*0b40*/  FADD.FTZ R35, R34, UR22 ;  /* 0x0000001622237e21 */ /* 0x002fce0008010000 */
[----:B------:R-:W1:Y:S01]  /*0b50*/  MUFU.RCP R7, R31 ;  /* 0x0000001f00077308 */ /* 0x000e620000001000 */
[-C--:B--2---:R-:W-:Y:S01]  /*0b60*/  FMUL.FTZ R34, R22, R33.reuse ;  /* 0x0000002116227220 */ /* 0x084fe20000410000 */
[----:B------:R-:W-:-:S06]  /*0b70*/  FMUL.FTZ R36, R24, R33 ;  /* 0x0000002118247220 */ /* 0x000fcc0000410000 */
[----:B------:R-:W2:Y:S01]  /*0b80*/  MUFU.RCP R29, R35 ;  /* 0x00000023001d7308 */ /* 0x000ea20000001000 */
[----:B---3--:R-:W-:Y:S01]  /*0b90*/  FMUL.FTZ R13, R34, R13 ;  /* 0x0000000d220d7220 */ /* 0x008fe20000410000 */
[----:B------:R-:W-:-:S03]  /*0ba0*/  FMUL.FTZ R34, R4, R33 ;  /* 0x0000002104227220 */ /* 0x000fc60000410000 */
[----:B------:R-:W-:-:S03]  /*0bb0*/  FFMA.FTZ R13, R20, UR17, R13 ;  /* 0x00000011140d7c23 */ /* 0x000fc6000801000d */
[----:B------:R-:W3:Y:S01]  /*0bc0*/  MUFU.RCP R5, R5 ;  /* 0x0000000500057308 */ /* 0x000ee20000001000 */
[----:B-1----:R-:W-:Y:S01]  /*0bd0*/  FMUL.FTZ R7, R36, R7 ;  /* 0x0000000724077220 */ /* 0x002fe20000410000 */
        /* <DEDUP_REMOVED lines=9> */
[----:B---3--:R-:W-:-:S03]  /*0c70*/  FMUL.FTZ R5, R36, R5 ;  /* 0x0000000524057220 */ /* 0x008fc60000410000 */
        /* <DEDUP_REMOVED lines=28> */
.L_x_816:
[----:B------:R-:W-:Y:S02]  /*0e40*/  HADD2.F32 R27, -RZ, R27.H0_H0 ;  /* 0x2000001bff1b7230 */ /* 0x000fe40000004100 */
[----:B------:R-:W-:Y:S02]  /*0e50*/  HADD2.F32 R18, -RZ, R18.H0_H0 ;  /* 0x20000012ff127230 */ /* 0x000fe40000004100 */
[----:B------:R-:W-:Y:S02]  /*0e60*/  HADD2.F32 R5, -RZ, R20.H0_H0 ;  /* 0x20000014ff057230 */ /* 0x000fe40000004100 */
[----:B------:R-:W-:Y:S02]  /*0e70*/  HADD2.F32 R30, -RZ, R30.H0_H0 ;  /* 0x2000001eff1e7230 */ /* 0x000fe40000004100 */
[----:B------:R-:W-:Y:S01]  /*0e80*/  FMUL.FTZ R33, R18, UR17 ;  /* 0x0000001112217c20 */ /* 0x000fe20008410000 */
[----:B------:R-:W-:Y:S02]  /*0e90*/  HADD2.F32 R20, -RZ, R7.H0_H0 ;  /* 0x20000007ff147230 */ /* 0x000fe40000004100 */
[----:B------:R-:W-:Y:S01]  /*0ea0*/  FMUL.FTZ R7, R27, UR17 ;  /* 0x000000111b077c20 */ /* 0x000fe20008410000 */
[----:B------:R-:W-:Y:S01]  /*0eb0*/  FFMA.FTZ R29, R5, UR17, R4 ;  /* 0x00000011051d7c23 */ /* 0x000fe20008010004 */
[----:B------:R-:W-:-:S02]  /*0ec0*/  HADD2.F32 R6, -RZ, R6.H0_H0 ;  /* 0x20000006ff067230 */ /* 0x000fc40000004100 */
[C---:B------:R-:W-:Y:S01]  /*0ed0*/  FFMA.FTZ R7, R14.reuse, R30, R7 ;  /* 0x0000001e0e077223 */ /* 0x040fe20000010007 */
[----:B------:R-:W-:Y:S01]  /*0ee0*/  FFMA.FTZ R4, R14, R20, R33 ;  /* 0x000000140e047223 */ /* 0x000fe20000010021 */
[----:B------:R-:W-:Y:S01]  /*0ef0*/  FMUL.FTZ R20, R29, R29 ;  /* 0x0000001d1d147220 */ /* 0x000fe20000410000 */
[----:B------:R-:W1:Y:S01]  /*0f00*/  MUFU.RCP R33, UR21 ;  /* 0x0000001500217d08 */ /* 0x000e620008001000 */
[----:B------:R-:W-:Y:S01]  /*0f10*/  FMUL.FTZ R30, R7, R7 ;  /* 0x00000007071e7220 */ /* 0x000fe20000410000 */
[----:B------:R-:W-:Y:S02]  /*0f20*/  HADD2.F32 R37, -RZ, R26.H0_H0 ;  /* 0x2000001aff257230 */ /* 0x000fe40000004100 */
[----:B------:R-:W-:Y:S01]  /*0f30*/  FMUL.FTZ R26, R4, R4 ;  /* 0x00000004041a7220 */ /* 0x000fe20000410000 */
[----:B------:R-:W-:Y:S02]  /*0f40*/  HADD2.F32 R35, -RZ, R12.H0_H0 ;  /* 0x2000000cff237230 */ /* 0x000fe40000004100 */
[----:B------:R-:W-:Y:S01]  /*0f50*/  FFMA.FTZ R12, R20, -UR19, R20 ;  /* 0x80000013140c7c23 */ /* 0x000fe20008010014 */
[----:B------:R-:W-:-:S02]  /*0f60*/  HADD2.F32 R32, -RZ, R31.H0_H0 ;  /* 0x2000001fff207230 */ /* 0x000fc40000004100 */
[----:B------:R-:W-:Y:S01]  /*0f70*/  FMUL.FTZ R31, R6, UR17 ;  /* 0x00000011061f7c20 */ /* 0x000fe20008410000 */
[----:B------:R-:W-:Y:S01]  /*0f80*/  FFMA.FTZ R20, R30, -UR19, R30 ;  /* 0x800000131e147c23 */ /* 0x000fe2000801001e */
[----:B------:R-:W-:Y:S02]  /*0f90*/  HADD2.F32 R30, -RZ, R13.H0_H0 ;  /* 0x2000000dff1e7230 */ /* 0x000fe40000004100 */
[----:B------:R-:W-:Y:S01]  /*0fa0*/  FFMA.FTZ R13, R26, -UR19, R26 ;  /* 0x800000131a0d7c23 */ /* 0x000fe2000801001a */
[----:B------:R-:W-:Y:S01]  /*0fb0*/  FFMA.FTZ R26, R14, R32, R31 ;  /* 0x000000200e1a7223 */ /* 0x000fe2000001001f */
[----:B------:R-:W-:Y:S01]  /*0fc0*/  FFMA.FTZ R12, R35, UR19, R12 ;  /* 0x00000013230c7c23 */ /* 0x000fe2000801000c */
[----:B------:R-:W-:Y:S01]  /*0fd0*/  FFMA.FTZ R20, R37, UR19, R20 ;  /* 0x0000001325147c23 */ /* 0x000fe20008010014 */
[----:B------:R-:W-:Y:S02]  /*0fe0*/  HADD2.F32 R37, -RZ, R28.H0_H0 ;  /* 0x2000001cff257230 */ /* 0x000fe40000004100 */
[----:B------:R-:W-:Y:S01]  /*0ff0*/  FMUL.FTZ R31, R26, R26 ;  /* 0x0000001a1a1f7220 */ /* 0x000fe20000410000 */
[----:B------:R-:W-:Y:S01]  /*1000*/  FFMA.FTZ R13, R30, UR19, R13 ;  /* 0x000000131e0d7c23 */ /* 0x000fe2000801000d */
[-C--:B-1----:R-:W-:Y:S01]  /*1010*/  FMUL.FTZ R30, R12, R33.reuse ;  /* 0x000000210c1e7220 */ /* 0x082fe20000410000 */
[-C--:B------:R-:W-:Y:S01]  /*1020*/  FMUL.FTZ R35, R20, R33.reuse ;  /* 0x0000002114237220 */ /* 0x080fe20000410000 */
[----:B------:R-:W-:Y:S01]  /*1030*/  FFMA.FTZ R28, R31, -UR19, R31 ;  /* 0x800000131f1c7c23 */ /* 0x000fe2000801001f */
[----:B------:R-:W-:Y:S01]  /*1040*/  FMUL.FTZ R34, R13, R33 ;  /* 0x000000210d227220 */ /* 0x000fe20000410000 */
[----:B------:R-:W-:-:S02]  /*1050*/  HADD2.F32 R22, -RZ, R22.H0_H0 ;  /* 0x20000016ff167230 */ /* 0x000fc40000004100 */
[----:B------:R-:W-:Y:S01]  /*1060*/  FFMA.FTZ R29, R29, -UR18, R29 ;  /* 0x800000121d1d7c23 */ /* 0x000fe2000801001d */
[----:B------:R-:W-:Y:S01]  /*1070*/  FFMA.FTZ R28, R37, UR19, R28 ;  /* 0x00000013251c7c23 */ /* 0x000fe2000801001c */
[----:B------:R-:W1:Y:S01]  /*1080*/  MUFU.SQRT R30, R30 ;  /* 0x0000001e001e7308 */ /* 0x000e620000002000 */
[----:B------:R-:W-:Y:S02]  /*1090*/  HADD2.F32 R36, -RZ, R24.H0_H0 ;  /* 0x20000018ff247230 */ /* 0x000fe40000004100 */
[----:B------:R-:W-:Y:S01]  /*10a0*/  FFMA.FTZ R29, R22, UR18, R29 ;  /* 0x00000012161d7c23 */ /* 0x000fe2000801001d */
[----:B------:R-:W-:Y:S01]  /*10b0*/  FMUL.FTZ R32, R28, R33 ;  /* 0x000000211c207220 */ /* 0x000fe20000410000 */
[----:B------:R-:W-:Y:S01]  /*10c0*/  FFMA.FTZ R33, R4, -UR18, R4 ;  /* 0x8000001204217c23 */ /* 0x000fe20008010004 */
[----:B------:R-:W-:Y:S02]  /*10d0*/  FFMA.FTZ R7, R7, -UR18, R7 ;  /* 0x8000001207077c23 */ /* 0x000fe40008010007 */
[----:B------:R-:W2:Y:S02]  /*10e0*/  MUFU.SQRT R35, R35 ;  /* 0x0000002300237308 */ /* 0x000ea40000002000 */
[----:B------:R-:W-:-:S06]  /*10f0*/  FFMA.FTZ R7, R36, UR18, R7 ;  /* 0x0000001224077c23 */ /* 0x000fcc0008010007 */
        /* <DEDUP_REMOVED lines=57> */
.L_x_817:
        /* <DEDUP_REMOVED lines=27> */
.L_x_818:
        /* <DEDUP_REMOVED lines=23> */
.L_x_819:
[----:B0-----:R-:W-:-:S04]  /*17b0*/  LEA R0, R15, R0, 0x2 ;  /* 0x000000000f007211 */ /* 0x001fc800078e10ff */
[----:B------:R-:W-:-:S13]  /*17c0*/  ISETP.GE.AND P1, PT, R0, R17, PT ;  /* 0x000000110000720c */ /* 0x000fda0003f26270 */
[----:B------:R-:W-:Y:S05]  /*17d0*/  @!P1 BRA `(.L_x_820) ;  /* 0xffffffe800dc9947 */ /* 0x000fea000383ffff */
[----:B------:R-:W-:Y:S05]  /*17e0*/  BSYNC B0 ;  /* 0x0000000000007941 */ /* 0x000fea0003800000 */
.L_x_814:
[----:B------:R-:W-:Y:S05]  /*17f0*/  EXIT ;  /* 0x000000000000794d */ /* 0x000fea0003800000 */
.L_x_821:
        /* <DEDUP_REMOVED lines=16> */
.L_x_998:


//--------------------- .text._Z25multi_tensor_apply_kernelI18TensorListMetadataILi5EE15DistAdamFunctorIN3c104HalfEfNS3_8BFloat16EEJPfffffff10adamMode_tfEEvlPViT_T0_DpT1_ --------------------------
	.section	.text._Z25multi_tensor_apply_kernelI18TensorListMetadataILi5EE15DistAdamFunctorIN3c104HalfEfNS3_8BFloat16EEJPfffffff10adamMode_tfEEvlPViT_T0_DpT1_,"ax",@progbits
	.align	128
        .global         _Z25multi_tensor_apply_kernelI18TensorListMetadataILi5EE15DistAdamFunctorIN3c104HalfEfNS3_8BFloat16EEJPfffffff10adamMode_tfEEvlPViT_T0_DpT1_
        .type           _Z25multi_tensor_apply_kernelI18TensorListMetadataILi5EE15DistAdamFunctorIN3c104HalfEfNS3_8BFloat16EEJPfffffff10adamMode_tfEEvlPViT_T0_DpT1_,@function
        .size           _Z25multi_tensor_apply_kernelI18TensorListMetadataILi5EE15DistAdamFunctorIN3c104HalfEfNS3_8BFloat16EEJPfffffff10adamMode_tfEEvlPViT_T0_DpT1_,(.L_x_999 - _Z25multi_tensor_apply_kernelI18TensorListMetadataILi5EE15DistAdamFunctorIN3c104HalfEfNS3_8BFloat16EEJPfffffff10adamMode_tfEEvlPViT_T0_DpT1_)
        .other          _Z25multi_tensor_apply_kernelI18TensorListMetadataILi5EE15DistAdamFunctorIN3c104HalfEfNS3_8BFloat16EEJPfffffff10adamMode_tfEEvlPViT_T0_DpT1_,@"STO_CUDA_ENTRY STV_DEFAULT"
_Z25multi_tensor_apply_kernelI18TensorListMetadataILi5EE15DistAdamFunctorIN3c104HalfEfNS3_8BFloat16EEJPfffffff10adamMode_tfEEvlPViT_T0_DpT1_:
.text._Z25multi_tensor_apply_kernelI18TensorListMetadataILi5EE15DistAdamFunctorIN3c104HalfEfNS3_8BFloat16EEJPfffffff10adamMode_tfEEvlPViT_T0_DpT1_:
        /* <DEDUP_REMOVED lines=12> */
[----:B------:R-:W-:Y:S02]  /*00c0*/  ULEA UR4, UR4, UR6, 0x3 ;  /* 0x0000000604047291 */ /* 0x000fe4000f8e183f */
[----:B-1----:R-:W-:-:S10]  /*00d0*/  IADD3 R2, RZ, -R16, RZ ;  /* 0x80000010ff027210 */ /* 0x002fd40007ffe0ff */
        /* <DEDUP_REMOVED lines=24> */
[----:B------:R-:W-:-:S04]  /*0260*/  @!P0 IADD3 R3, R3, UR4, RZ ;  /* 0x0000000403038c10 */ /* 0x000fc8000fffe0ff */
[----:B------:R-:W-:-:S04]  /*0270*/  @!P0 LOP3.LUT P1, RZ, R3, 0x7, RZ, 0xc0, !PT ;  /* 0x0000000703ff8812 */ /* 0x000fc8000782c0ff */
[----:B------:R-:W-:-:S04]  /*0280*/  @!P0 SEL R3, RZ, 0x1, P1 ;  /* 0x00000001ff038807 */ /* 0x000fc80000800000 */
[----:B------:R-:W-:-:S07]  /*0290*/  @!P0 PRMT R2, R3, 0x7610, R2 ;  /* 0x0000761003028816 */ /* 0x000fce0000000002 */
.L_x_822:
        /* <DEDUP_REMOVED lines=10> */
.L_x_829:
        /* <DEDUP_REMOVED lines=9> */
[C---:B------:R-:W-:Y:S01]  /*03d0*/  IADD3.X R11, R31.reuse, UR9, RZ, P2, !PT ;  /* 0x000000091f0b7c10 */ /* 0x040fe200097fe4ff */
[----:B------:R-:W2:Y:S01]  /*03e0*/  @P0 LDG.E.64 R28, desc[UR14][R12.64] ;  /* 0x0000000e0c1c0981 */ /* 0x000ea2000c1e1b00 */
[----:B------:R-:W-:Y:S02]  /*03f0*/  IADD3.X R9, R31, UR11, RZ, P1, !PT ;  /* 0x0000000b1f097c10 */ /* 0x000fe40008ffe4ff */
[C---:B------:R-:W-:Y:S01]  /*0400*/  LEA R2, P1, R4.reuse, UR12, 0x2 ;  /* 0x0000000c04027c11 */ /* 0x040fe2000f8210ff */
[----:B------:R-:W3:Y:S04]  /*0410*/  @P0 LDG.E.64 R22, desc[UR14][R10.64] ;  /* 0x0000000e0a160981 */ /* 0x000ee8000c1e1b00 */
[----:B------:R-:W4:Y:S01]  /*0420*/  @P0 LDG.E.64 R14, desc[UR14][R8.64] ;  /* 0x0000000e080e0981 */ /* 0x000f22000c1e1b00 */
[----:B------:R-:W-:-:S05]  /*0430*/  LEA.HI.X R3, R4, UR13, R3, 0x2, P1 ;  /* 0x0000000d04037c11 */ /* 0x000fca00088f1403 */
[----:B-----5:R1:W5:Y:S01]  /*0440*/  @P0 LDG.E.128 R4, desc[UR14][R2.64] ;  /* 0x0000000e02040981 */ /* 0x020362000c1e1d00 */
[----:B------:R-:W-:Y:S02]  /*0450*/  ISETP.NE.AND P5, PT, RZ, UR16, PT ;  /* 0x00000010ff007c0c */ /* 0x000fe4000bfa5270 */
[--C-:B--2---:R-:W-:Y:S02]  /*0460*/  @P0 SHF.R.U64 R30, R28, 0x10, R29.reuse ;  /* 0x000000101c1e0819 */ /* 0x104fe4000000121d */
[----:B------:R-:W-:Y:S02]  /*0470*/  @P0 SHF.R.U32.HI R27, RZ, 0x10, R29 ;  /* 0x00000010ff1b0819 */ /* 0x000fe4000001161d */
[--C-:B---3--:R-:W-:Y:S02]  /*0480*/  @P0 SHF.R.U32.HI R33, RZ, 0x10, R23.reuse ;  /* 0x00000010ff210819 */ /* 0x108fe40000011617 */
[----:B------:R-:W-:Y:S02]  /*0490*/  @P0 SHF.R.U64 R24, R22, 0x10, R23 ;  /* 0x0000001016180819 */ /* 0x000fe40000001217 */
[----:B----4-:R-:W-:-:S02]  /*04a0*/  @P0 SHF.R.U32.HI R32, RZ, 0x10, R15 ;  /* 0x00000010ff200819 */ /* 0x010fc4000001160f */
[----:B------:R-:W-:Y:S02]  /*04b0*/  @P0 PRMT R21, R23, 0x7610, R21 ;  /* 0x0000761017150816 */ /* 0x000fe40000000015 */
[----:B------:R-:W-:Y:S02]  /*04c0*/  @P0 SHF.R.U64 R25, R14, 0x10, R15 ;  /* 0x000000100e190819 */ /* 0x000fe4000000120f */
[----:B------:R-:W-:Y:S02]  /*04d0*/  @P0 PRMT R26, R15, 0x7610, R26 ;  /* 0x000076100f1a0816 */ /* 0x000fe4000000001a */
[----:B------:R-:W-:Y:S02]  /*04e0*/  @P0 PRMT R23, R33, 0x7610, R23 ;  /* 0x0000761021170816 */ /* 0x000fe40000000017 */
[----:B------:R-:W-:Y:S01]  /*04f0*/  @P0 PRMT R15, R32, 0x7610, R15 ;  /* 0x00007610200f0816 */ /* 0x000fe2000000000f */
[----:B-1----:R-:W-:Y:S06]  /*0500*/  @P0 BRA `(.L_x_824) ;  /* 0x00000000009c0947 */ /* 0x002fec0003800000 */
[C---:B-----5:R-:W-:Y:S02]  /*0510*/  IADD3 R4, R20.reuse, 0x1, RZ ;  /* 0x0000000114047810 */ /* 0x060fe40007ffe0ff */
        /* <DEDUP_REMOVED lines=8> */
[----:B------:R-:W-:Y:S02]  /*05a0*/  @P1 MOV R4, RZ ;  /* 0x000000ff00041202 */ /* 0x000fe40000000f00 */
[----:B------:R-:W-:Y:S01]  /*05b0*/  @P2 MOV R5, RZ ;  /* 0x000000ff00052202 */ /* 0x000fe20000000f00 */
[----:B------:R1:W5:Y:S01]  /*05c0*/  @!P1 LDG.E.U16 R28, desc[UR14][R12.64] ;  /* 0x0000000e0c1c9981 */ /* 0x000362000c1e1500 */
[----:B------:R-:W-:Y:S02]  /*05d0*/  @P3 MOV R6, RZ ;  /* 0x000000ff00063202 */ /* 0x000fe40000000f00 */
[----:B------:R-:W-:Y:S01]  /*05e0*/  @P4 MOV R7, RZ ;  /* 0x000000ff00074202 */ /* 0x000fe20000000f00 */
        /* <DEDUP_REMOVED lines=25> */
.L_x_824:
[----:B-----5:R-:W-:Y:S01]  /*0780*/  FMUL.FTZ R4, R0, R4 ;  /* 0x0000000400047220 */ /* 0x020fe20000410000 */
[----:B------:R-:W-:Y:S06]  /*0790*/  @!P5 BRA `(.L_x_825) ;  /* 0x00000004007cd947 */ /* 0x000fec0003800000 */
[----:B-1----:R-:W-:Y:S01]  /*07a0*/  FMUL.FTZ R3, R4, R4 ;  /* 0x0000000404037220 */ /* 0x002fe20000410000 */
[----:B------:R-:W-:Y:S02]  /*07b0*/  HADD2.F32 R2, -RZ, R14.H0_H0 ;  /* 0x2000000eff027230 */ /* 0x000fe40000004100 */
[C---:B------:R-:W-:Y:S01]  /*07c0*/  FMUL.FTZ R5, R0.reuse, R5 ;  /* 0x0000000500057220 */ /* 0x040fe20000410000 */
[----:B------:R-:W1:Y:S01]  /*07d0*/  MUFU.RCP R32, UR21 ;  /* 0x0000001500207d08 */ /* 0x000e620008001000 */
[----:B------:R-:W-:Y:S01]  /*07e0*/  FFMA.FTZ R3, R3, -UR19, R3 ;  /* 0x8000001303037c23 */ /* 0x000fe20008010003 */
[----:B------:R-:W-:Y:S01]  /*07f0*/  FMUL.FTZ R6, R0, R6 ;  /* 0x0000000600067220 */ /* 0x000fe20000410000 */
[----:B------:R-:W-:Y:S02]  /*0800*/  HADD2.F32 R25, -RZ, R25.H0_H0 ;  /* 0x20000019ff197230 */ /* 0x000fe40000004100 */
[----:B------:R-:W-:Y:S01]  /*0810*/  FFMA.FTZ R35, R4, -UR18, R4 ;  /* 0x8000001204237c23 */ /* 0x000fe20008010004 */
[----:B------:R-:W-:Y:S01]  /*0820*/  FFMA.FTZ R2, R2, UR19, R3 ;  /* 0x0000001302027c23 */ /* 0x000fe20008010003 */
[----:B------:R-:W-:Y:S01]  /*0830*/  FMUL.FTZ R3, R5, R5 ;  /* 0x0000000505037220 */ /* 0x000fe20000410000 */
[----:B------:R-:W-:Y:S01]  /*0840*/  FMUL.FTZ R33, R6, R6 ;  /* 0x0000000606217220 */ /* 0x000fe20000410000 */
[----:B------:R-:W-:-:S02]  /*0850*/  HADD2.F32 R26, -RZ, R26.H0_H0 ;  /* 0x2000001aff1a7230 */ /* 0x000fc40000004100 */
[----:B------:R-:W-:Y:S01]  /*0860*/  FFMA.FTZ R5, R5, -UR18, R5 ;  /* 0x8000001205057c23 */ /* 0x000fe20008010005 */
[----:B------:R-:W-:Y:S01]  /*0870*/  FFMA.FTZ R14, R3, -UR19, R3 ;  /* 0x80000013030e7c23 */ /* 0x000fe20008010003 */
[----:B------:R-:W-:Y:S01]  /*0880*/  FFMA.FTZ R33, R33, -UR19, R33 ;  /* 0x8000001321217c23 */ /* 0x000fe20008010021 */
[----:B------:R-:W-:Y:S02]  /*0890*/  HADD2.F32 R15, -RZ, R15.H0_H0 ;  /* 0x2000000fff0f7230 */ /* 0x000fe40000004100 */
[----:B------:R-:W-:Y:S01]  /*08a0*/  FFMA.FTZ R6, R6, -UR18, R6 ;  /* 0x8000001206067c23 */ /* 0x000fe20008010006 */
[----:B------:R-:W-:Y:S01]  /*08b0*/  FFMA.FTZ R3, R25, UR19, R14 ;  /* 0x0000001319037c23 */ /* 0x000fe2000801000e */
[----:B------:R-:W-:Y:S01]  /*08c0*/  FMUL.FTZ R14, R0, R7 ;  /* 0x00000007000e7220 */ /* 0x000fe20000410000 */
[----:B------:R-:W-:Y:S01]  /*08d0*/  FFMA.FTZ R7, R26, UR19, R33 ;  /* 0x000000131a077c23 */ /* 0x000fe20008010021 */
[-C--:B-1----:R-:W-:Y:S01]  /*08e0*/  FMUL.FTZ R25, R2, R32.reuse ;  /* 0x0000002002197220 */ /* 0x082fe20000410000 */
[----:B------:R-:W-:Y:S01]  /*08f0*/  FMUL.FTZ R34, R3, R32 ;  /* 0x0000002003227220 */ /* 0x000fe20000410000 */
[----:B------:R-:W-:Y:S01]  /*0900*/  FMUL.FTZ R26, R14, R14 ;  /* 0x0000000e0e1a7220 */ /* 0x000fe20000410000 */
[----:B------:R-:W-:Y:S01]  /*0910*/  FMUL.FTZ R33, R7, R32 ;  /* 0x0000002007217220 */ /* 0x000fe20000410000 */
[----:B------:R-:W-:-:S02]  /*0920*/  HADD2.F32 R22, -RZ, R22.H0_H0 ;  /* 0x20000016ff167230 */ /* 0x000fc40000004100 */
[----:B------:R-:W-:Y:S01]  /*0930*/  FFMA.FTZ R14, R14, -UR18, R14 ;  /* 0x800000120e0e7c23 */ /* 0x000fe2000801000e */
[----:B------:R-:W-:Y:S01]  /*0940*/  FFMA.FTZ R26, R26, -UR19, R26 ;  /* 0x800000131a1a7c23 */ /* 0x000fe2000801001a */
[----:B------:R-:W1:Y:S01]  /*0950*/  MUFU.SQRT R25, R25 ;  /* 0x0000001900197308 */ /* 0x000e620000002000 */
[----:B------:R-:W-:Y:S02]  /*0960*/  HADD2.F32 R21, -RZ, R21.H0_H0 ;  /* 0x20000015ff157230 */ /* 0x000fe40000004100 */
[----:B------:R-:W-:Y:S01]  /*0970*/  FFMA.FTZ R22, R22, UR18, R35 ;  /* 0x0000001216167c23 */ /* 0x000fe20008010023 */
[----:B------:R-:W-:Y:S01]  /*0980*/  FFMA.FTZ R15, R15, UR19, R26 ;  /* 0x000000130f0f7c23 */ /* 0x000fe2000801001a */
[----:B------:R-:W-:Y:S02]  /*0990*/  HADD2.F32 R4, -RZ, R24.H0_H0 ;  /* 0x20000018ff047230 */ /* 0x000fe40000004100 */
[----:B------:R-:W-:Y:S01]  /*09a0*/  FFMA.FTZ R6, R21, UR18, R6 ;  /* 0x0000001215067c23 */ /* 0x000fe20008010006 */
[----:B------:R-:W-:Y:S01]  /*09b0*/  FMUL.FTZ R26, R15, R32 ;  /* 0x000000200f1a7220 */ /* 0x000fe20000410000 */
[----:B------:R-:W2:Y:S01]  /*09c0*/  MUFU.SQRT R34, R34 ;  /* 0x0000002200227308 */ /* 0x000ea20000002000 */
[----:B------:R-:W-:Y:S01]  /*09d0*/  FFMA.FTZ R4, R4, UR18, R5 ;  /* 0x0000001204047c23 */ /* 0x000fe20008010005 */
[----:B------:R-:W-:Y:S01]  /*09e0*/  HADD2.F32 R23, -RZ, R23.H0_H0 ;  /* 0x20000017ff177230 */ /* 0x000fe20000004100 */
[----:B------:R-:W-:Y:S01]  /*09f0*/  F2FP.F16.F32.PACK_AB R2, R2, R22 ;  /* 0x000000160202723e */ /* 0x000fe200000000ff */
[----:B------:R-:W-:-:S02]  /*0a00*/  HADD2.F32 R28, -RZ, R28.H0_H0 ;  /* 0x2000001cff1c7230 */ /* 0x000fc40000004100 */
[----:B------:R-:W-:Y:S02]  /*0a10*/  HADD2.F32 R30, -RZ, R30.H0_H0 ;  /* 0x2000001eff1e7230 */ /* 0x000fe40000004100 */
[----:B------:R-:W-:Y:S01]  /*0a20*/  FFMA.FTZ R14, R23, UR18, R14 ;  /* 0x00000012170e7c23 */ /* 0x000fe2000801000e */
[----:B------:R-:W3:Y:S01]  /*0a30*/  MUFU.SQRT R33, R33 ;  /* 0x0000002100217308 */ /* 0x000ee20000002000 */
[----:B-1----:R-:W-:Y:S01]  /*0a40*/  FADD.FTZ R32, R25, UR22 ;  /* 0x0000001619207e21 */ /* 0x002fe20008010000 */
[----:B------:R-:W-:Y:S02]  /*0a50*/  HADD2.F32 R29, -RZ, R29.H0_H0 ;  /* 0x2000001dff1d7230 */ /* 0x000fe40000004100 */
[----:B------:R-:W-:-:S04]  /*0a60*/  HADD2.F32 R27, -RZ, R27.H0_H0 ;  /* 0x2000001bff1b7230 */ /* 0x000fc80000004100 */
[----:B------:R-:W1:Y:S01]  /*0a70*/  MUFU.SQRT R26, R26 ;  /* 0x0000001a001a7308 */ /* 0x000e620000002000 */
[----:B--2---:R-:W-:-:S07]  /*0a80*/  FADD.FTZ R34, R34, UR22 ;  /* 0x0000001622227e21 */ /* 0x004fce0008010000 */
        /* <DEDUP_REMOVED lines=15> */
[----:B------:R-:W-:Y:S01]  /*0b80*/  FFMA.FTZ R5, R30, UR17, R5 ;  /* 0x000000111e057c23 */ /* 0x000fe20008010005 */
[----:B--2---:R-:W-:Y:S01]  /*0b90*/  FMUL.FTZ R24, R23, R24 ;  /* 0x0000001817187220 */ /* 0x004fe20000410000 */
[----:B---3--:R-:W-:-:S03]  /*0ba0*/  FMUL.FTZ R26, R26, R21 ;  /* 0x000000151a1a7220 */ /* 0x008fc60000410000 */
[----:B------:R-:W-:Y:S01]  /*0bb0*/  FFMA.FTZ R21, R29, UR17, R24 ;  /* 0x000000111d157c23 */ /* 0x000fe20008010018 */
[----:B------:R-:W-:Y:S01]  /*0bc0*/  FMUL.FTZ R24, R5, UR23 ;  /* 0x0000001705187c20 */ /* 0x000fe20008410000 */
[----:B------:R-:W-:Y:S01]  /*0bd0*/  F2FP.F16.F32.PACK_AB R5, RZ, R25 ;  /* 0x00000019ff05723e */ /* 0x000fe200000000ff */
[----:B------:R-:W-:Y:S01]  /*0be0*/  FFMA.FTZ R23, R27, UR17, R26 ;  /* 0x000000111b177c23 */ /* 0x000fe2000801001a */
[----:B------:R-:W-:Y:S02]  /*0bf0*/  FMUL.FTZ R26, R21, UR23 ;  /* 0x00000017151a7c20 */ /* 0x000fe40008410000 */
[----:B------:R-:W-:Y:S01]  /*0c00*/  F2FP.F16.F32.PACK_AB R3, R24, R3 ;  /* 0x000000031803723e */ /* 0x000fe200000000ff */
[----:B------:R-:W-:Y:S01]  /*0c10*/  FMUL.FTZ R32, R23, UR23 ;  /* 0x0000001717207c20 */ /* 0x000fe20008410000 */
[----:B------:R-:W-:Y:S01]  /*0c20*/  HADD2.F32 R5, -RZ, R5.H0_H0 ;  /* 0x20000005ff057230 */ /* 0x000fe20000004100 */
[----:B------:R-:W-:Y:S02]  /*0c30*/  F2FP.F16.F32.PACK_AB R25, R26, R7 ;  /* 0x000000071a19723e */ /* 0x000fe400000000ff */
[----:B------:R-:W-:Y:S01]  /*0c40*/  HADD2.F32 R7, -RZ, R3.H1_H1 ;  /* 0x30000003ff077230 */ /* 0x000fe20000004100 */
[----:B------:R-:W-:Y:S01]  /*0c50*/  F2FP.F16.F32.PACK_AB R15, R32, R15 ;  /* 0x0000000f200f723e */ /* 0x000fe200000000ff */
[--C-:B------:R-:W-:Y:S01]  /*0c60*/  FADD.FTZ R21, R28, -R5.reuse ;  /* 0x800000051c157221 */ /* 0x100fe20000010000 */
[----:B------:R-:W-:Y:S01]  /*0c70*/  HADD2.F32 R24, -RZ, R25.H1_H1 ;  /* 0x30000019ff187230 */ /* 0x000fe20000004100 */
[----:B------:R-:W-:Y:S01]  /*0c80*/  PRMT R5, R2, 0x7610, R5 ;  /* 0x0000761002057816 */ /* 0x000fe20000000005 */
[----:B------:R-:W-:Y:S01]  /*0c90*/  FADD.FTZ R33, R30, -R7 ;  /* 0x800000071e217221 */ /* 0x000fe20000010000 */
[----:B------:R-:W-:Y:S01]  /*0ca0*/  HADD2.F32 R26, -RZ, R15.H1_H1 ;  /* 0x3000000fff1a7230 */ /* 0x000fe20000004100 */
[----:B------:R-:W-:Y:S01]  /*0cb0*/  F2FP.F16.F32.PACK_AB R21, R4, R21 ;  /* 0x000000150415723e */ /* 0x000fe200000000ff */
[----:B------:R-:W-:Y:S01]  /*0cc0*/  FADD.FTZ R29, R29, -R24 ;  /* 0x800000181d1d7221 */ /* 0x000fe20000010000 */
[----:B------:R-:W-:-:S02]  /*0cd0*/  PRMT R4, R15, 0x7610, R4 ;  /* 0x000076100f047816 */ /* 0x000fc40000000004 */
[----:B------:R-:W-:Y:S01]  /*0ce0*/  FADD.FTZ R26, R27, -R26 ;  /* 0x8000001a1b1a7221 */ /* 0x000fe20000010000 */
[----:B------:R-:W-:Y:S02]  /*0cf0*/  F2FP.F16.F32.PACK_AB R6, R6, R33 ;  /* 0x000000210606723e */ /* 0x000fe400000000ff */
[----:B------:R-:W-:Y:S02]  /*0d00*/  F2FP.F16.F32.PACK_AB R24, R14, R29 ;  /* 0x0000001d0e18723e */ /* 0x000fe400000000ff */
[----:B------:R-:W-:Y:S02]  /*0d10*/  F2FP.F16.F32.PACK_AB R26, RZ, R26 ;  /* 0x0000001aff1a723e */ /* 0x000fe400000000ff */
[----:B------:R-:W-:Y:S02]  /*0d20*/  PRMT R7, R2, 0x7632, R7 ;  /* 0x0000763202077816 */ /* 0x000fe40000000007 */
[----:B------:R-:W-:Y:S02]  /*0d30*/  PRMT R23, R3, 0x7610, R23 ;  /* 0x0000761003177816 */ /* 0x000fe40000000017 */
[----:B------:R-:W-:-:S02]  /*0d40*/  PRMT R15, R21, 0x7632, R15 ;  /* 0x00007632150f7816 */ /* 0x000fc4000000000f */
[----:B------:R-:W-:Y:S02]  /*0d50*/  PRMT R29, R26, 0x7610, R29 ;  /* 0x000076101a1d7816 */ /* 0x000fe4000000001d */
[----:B------:R-:W-:Y:S02]  /*0d60*/  PRMT R22, R6, 0x7632, R22 ;  /* 0x0000763206167816 */ /* 0x000fe40000000016 */
[----:B------:R-:W-:Y:S01]  /*0d70*/  PRMT R14, R24, 0x7632, R14 ;  /* 0x00007632180e7816 */ /* 0x000fe2000000000e */
[----:B------:R-:W-:Y:S06]  /*0d80*/  BRA `(.L_x_826) ;  /* 0x00000004007c7947 */ /* 0x000fec0003800000 */
.L_x_825:
[----:B------:R-:W-:Y:S02]  /*0d90*/  HADD2.F32 R30, -RZ, R30.H0_H0 ;  /* 0x2000001eff1e7230 */ /* 0x000fe40000004100 */
[----:B-1----:R-:W-:Y:S02]  /*0da0*/  HADD2.F32 R3, -RZ, R28.H0_H0 ;  /* 0x2000001cff037230 */ /* 0x002fe40000004100 */
[----:B------:R-:W-:Y:S02]  /*0db0*/  HADD2.F32 R29, -RZ, R29.H0_H0 ;  /* 0x2000001dff1d7230 */ /* 0x000fe40000004100 */
[----:B------:R-:W-:Y:S01]  /*0dc0*/  FMUL.FTZ R33, R30, UR17 ;  /* 0x000000111e217c20 */ /* 0x000fe20008410000 */
[----:B------:R-:W-:Y:S02]  /*0dd0*/  HADD2.F32 R25, -RZ, R25.H0_H0 ;  /* 0x20000019ff197230 */ /* 0x000fe40000004100 */
[----:B------:R-:W-:Y:S01]  /*0de0*/  FFMA.FTZ R4, R3, UR17, R4 ;  /* 0x0000001103047c23 */ /* 0x000fe20008010004 */
[----:B------:R-:W-:-:S02]  /*0df0*/  HADD2.F32 R27, -RZ, R27.H0_H0 ;  /* 0x2000001bff1b7230 */ /* 0x000fc40000004100 */
[----:B------:R-:W-:Y:S01]  /*0e00*/  FFMA.FTZ R5, R0, R5, R33 ;  /* 0x0000000500057223 */ /* 0x000fe20000010021 */
[----:B------:R-:W-:Y:S02]  /*0e10*/  HADD2.F32 R33, -RZ, R14.H0_H0 ;  /* 0x2000000eff217230 */ /* 0x000fe40000004100 */
[----:B------:R-:W-:Y:S01]  /*0e20*/  FMUL.FTZ R35, R29, UR17 ;  /* 0x000000111d237c20 */ /* 0x000fe20008410000 */
[----:B------:R-:W-:Y:S01]  /*0e30*/  FMUL.FTZ R2, R4, R4 ;  /* 0x0000000404027220 */ /* 0x000fe20000410000 */
[----:B------:R-:W-:Y:S01]  /*0e40*/  FMUL.FTZ R14, R5, R5 ;  /* 0x00000005050e7220 */ /* 0x000fe20000410000 */
[----:B------:R-:W1:Y:S01]  /*0e50*/  MUFU.RCP R28, UR21 ;  /* 0x00000015001c7d08 */ /* 0x000e620008001000 */
[----:B------:R-:W-:Y:S01]  /*0e60*/  FFMA.FTZ R6, R0, R6, R35 ;  /* 0x0000000600067223 */ /* 0x000fe20000010023 */
[----:B------:R-:W-:Y:S01]  /*0e70*/  FFMA.FTZ R2, R2, -UR19, R2 ;  /* 0x8000001302027c23 */ /* 0x000fe20008010002 */
[----:B------:R-:W-:Y:S01]  /*0e80*/  FFMA.FTZ R14, R14, -UR19, R14 ;  /* 0x800000130e0e7c23 */ /* 0x000fe2000801000e */
[----:B------:R-:W-:-:S02]  /*0e90*/  HADD2.F32 R35, -RZ, R26.H0_H0 ;  /* 0x2000001aff237230 */ /* 0x000fc40000004100 */
[----:B------:R-:W-:Y:S01]  /*0ea0*/  FFMA.FTZ R2, R33, UR19, R2 ;  /* 0x0000001321027c23 */ /* 0x000fe20008010002 */
[----:B------:R-:W-:Y:S01]  /*0eb0*/  FFMA.FTZ R14, R25, UR19, R14 ;  /* 0x00000013190e7c23 */ /* 0x000fe2000801000e */
[C---:B------:R-:W-:Y:S01]  /*0ec0*/  FMUL.FTZ R25, R6.reuse, R6 ;  /* 0x0000000606197220 */ /* 0x040fe20000410000 */
[----:B------:R-:W-:Y:S01]  /*0ed0*/  FMUL.FTZ R33, R27, UR17 ;  /* 0x000000111b217c20 */ /* 0x000fe20008410000 */
[----:B------:R-:W-:Y:S02]  /*0ee0*/  HADD2.F32 R34, -RZ, R15.H0_H0 ;  /* 0x2000000fff227230 */ /* 0x000fe40000004100 */
[----:B------:R-:W-:Y:S01]  /*0ef0*/  FFMA.FTZ R6, R6, -UR18, R6 ;  /* 0x8000001206067c23 */ /* 0x000fe20008010006 */
[----:B------:R-:W-:Y:S01]  /*0f00*/  FFMA.FTZ R26, R25, -UR19, R25 ;  /* 0x80000013191a7c23 */ /* 0x000fe20008010019 */
[----:B------:R-:W-:Y:S01]  /*0f10*/  FFMA.FTZ R25, R0, R7, R33 ;  /* 0x0000000700197223 */ /* 0x000fe20000010021 */
[----:B------:R-:W-:Y:S02]  /*0f20*/  HADD2.F32 R37, -RZ, R21.H0_H0 ;  /* 0x20000015ff257230 */ /* 0x000fe40000004100 */
[----:B------:R-:W-:Y:S01]  /*0f30*/  FFMA.FTZ R7, R35, UR19, R26 ;  /* 0x0000001323077c23 */ /* 0x000fe2000801001a */
[----:B------:R-:W-:Y:S01]  /*0f40*/  FMUL.FTZ R32, R25, R25 ;  /* 0x0000001919207220 */ /* 0x000fe20000410000 */
[-C--:B-1----:R-:W-:Y:S01]  /*0f50*/  FMUL.FTZ R26, R2, R28.reuse ;  /* 0x0000001c021a7220 */ /* 0x082fe20000410000 */
[----:B------:R-:W-:Y:S01]  /*0f60*/  FMUL.FTZ R33, R14, R28 ;  /* 0x0000001c0e217220 */ /* 0x000fe20000410000 */
[----:B------:R-:W-:-:S02]  /*0f70*/  HADD2.F32 R35, -RZ, R22.H0_H0 ;  /* 0x20000016ff237230 */ /* 0x000fc40000004100 */
[----:B------:R-:W-:Y:S01]  /*0f80*/  FFMA.FTZ R15, R32, -UR19, R32 ;  /* 0x80000013200f7c23 */ /* 0x000fe20008010020 */
[----:B------:R-:W-:Y:S01]  /*0f90*/  FFMA.FTZ R22, R4, -UR18, R4 ;  /* 0x8000001204167c23 */ /* 0x000fe20008010004 */
[----:B------:R-:W-:Y:S01]  /*0fa0*/  FFMA.FTZ R4, R5, -UR18, R5 ;  /* 0x8000001205047c23 */ /* 0x000fe20008010005 */
[----:B------:R-:W1:Y:S01]  /*0fb0*/  MUFU.SQRT R26, R26 ;  /* 0x0000001a001a7308 */ /* 0x000e620000002000 */
[----:B------:R-:W-:Y:S01]  /*0fc0*/  FFMA.FTZ R15, R34, UR19, R15 ;  /* 0x00000013220f7c23 */ /* 0x000fe2000801000f */
[-C--:B------:R-:W-:Y:S01]  /*0fd0*/  FMUL.FTZ R34, R7, R28.reuse ;  /* 0x0000001c07227220 */ /* 0x080fe20000410000 */
[----:B------:R-:W-:Y:S01]  /*0fe0*/  FFMA.FTZ R22, R35, UR18, R22 ;  /* 0x0000001223167c23 */ /* 0x000fe20008010016 */
[----:B------:R-:W-:Y:S02]  /*0ff0*/  HADD2.F32 R35, -RZ, R24.H0_H0 ;  /* 0x20000018ff237230 */ /* 0x000fe40000004100 */
[----:B------:R-:W-:Y:S01]  /*1000*/  FMUL.FTZ R32, R15, R28 ;  /* 0x0000001c0f207220 */ /* 0x000fe20000410000 */
[----:B------:R-:W-:Y:S01]  /*1010*/  FFMA.FTZ R6, R37, UR18, R6 ;  /* 0x0000001225067c23 */ /* 0x000fe20008010006 */
[----:B------:R-:W-:Y:S01]  /*1020*/  HADD2.F32 R37, -RZ, R23.H0_H0 ;  /* 0x20000017ff257230 */ /* 0x000fe20000004100 */
[----:B------:R-:W2:Y:S01]  /*1030*/  MUFU.SQRT R33, R33 ;  /* 0x0000002100217308 */ /* 0x000ea20000002000 */
[----:B------:R-:W-:Y:S01]  /*1040*/  FFMA.FTZ R4, R35, UR18, R4 ;  /* 0x0000001223047c23 */ /* 0x000fe20008010004 */
[----:B------:R-:W-:Y:S01]  /*1050*/  FFMA.FTZ R24, R25, -UR18, R25 ;  /* 0x8000001219187c23 */ /* 0x000fe20008010019 */
[----:B------:R-:W-:-:S03]  /*1060*/  F2FP.F16.F32.PACK_AB R2, R2, R22 ;  /* 0x000000160202723e */ /* 0x000fc600000000ff */
[----:B------:R-:W-:Y:S02]  /*1070*/  FFMA.FTZ R24, R37, UR18, R24 ;  /* 0x0000001225187c23 */ /* 0x000fe40008010018 */
[----:B------:R-:W3:Y:S01]  /*1080*/  MUFU.SQRT R34, R34 ;  /* 0x0000002200227308 */ /* 0x000ee20000002000 */
[----:B-1----:R-:W-:-:S07]  /*1090*/  FADD.FTZ R28, R26, UR22 ;  /* 0x000000161a1c7e21 */ /* 0x002fce0008010000 */
        /* <DEDUP_REMOVED lines=8> */
[-C--:B------:R-:W-:Y:S01]  /*1120*/  FMUL.FTZ R25, R4, R33.reuse ;  /* 0x0000002104197220 */ /* 0x080fe20000410000 */
[----:B------:R-:W-:-:S05]  /*1130*/  FMUL.FTZ R32, R24, R33 ;  /* 0x0000002118207220 */ /* 0x000fca0000410000 */
[----:B------:R-:W2:Y:S01]  /*1140*/  MUFU.RCP R5, R34 ;  /* 0x0000002200057308 */ /* 0x000ea20000001000 */
[----:B---3--:R-:W-:Y:S01]  /*1150*/  FMUL.FTZ R23, R23, R28 ;  /* 0x0000001c17177220 */ /* 0x008fe20000410000 */
[----:B------:R-:W-:-:S03]  /*1160*/  FMUL.FTZ R28, R6, R33 ;  /* 0x00000021061c7220 */ /* 0x000fc60000410000 */
[----:B------:R-:W-:-:S03]  /*1170*/  FMUL.FTZ R23, R23, UR23 ;  /* 0x0000001717177c20 */ /* 0x000fc60008410000 */
[----:B------:R-:W3:Y:S01]  /*1180*/  MUFU.RCP R21, R35 ;  /* 0x0000002300157308 */ /* 0x000ee20000001000 */
[----:B-1----:R-:W-:Y:S01]  /*1190*/  FMUL.FTZ R25, R25, R26 ;  /* 0x0000001a19197220 */ /* 0x002fe20000410000 */
[----:B------:R-:W-:-:S03]  /*11a0*/  F2FP.F16.F32.PACK_AB R23, RZ, R23 ;  /* 0x00000017ff17723e */ /* 0x000fc600000000ff */
[----:B------:R-:W-:Y:S01]  /*11b0*/  FMUL.FTZ R25, R25, UR23 ;  /* 0x0000001719197c20 */ /* 0x000fe20008410000 */
[----:B--2---:R-:W-:-:S04]  /*11c0*/  FMUL.FTZ R5, R28, R5 ;  /* 0x000000051c057220 */ /* 0x004fc80000410000 */
[----:B------:R-:W-:Y:S01]  /*11d0*/  F2FP.F16.F32.PACK_AB R14, R25, R14 ;  /* 0x0000000e190e723e */ /* 0x000fe200000000ff */
[----:B------:R-:W-:-:S04]  /*11e0*/  FMUL.FTZ R26, R5, UR23 ;  /* 0x00000017051a7c20 */ /* 0x000fc80008410000 */
[----:B------:R-:W-:Y:S02]  /*11f0*/  HADD2.F32 R5, -RZ, R14.H1_H1 ;  /* 0x3000000eff057230 */ /* 0x000fe40000004100 */
[----:B---3--:R-:W-:Y:S01]  /*1200*/  FMUL.FTZ R21, R32, R21 ;  /* 0x0000001520157220 */ /* 0x008fe20000410000 */
[----:B------:R-:W-:Y:S01]  /*1210*/  F2FP.F16.F32.PACK_AB R25, R26, R7 ;  /* 0x000000071a19723e */ /* 0x000fe200000000ff */
[----:B------:R-:W-:Y:S01]  /*1220*/  HADD2.F32 R26, -RZ, R23.H0_H0 ;  /* 0x20000017ff1a7230 */ /* 0x000fe20000004100 */
[----:B------:R-:W-:Y:S01]  /*1230*/  PRMT R23, R14, 0x7610, R23 ;  /* 0x000076100e177816 */ /* 0x000fe20000000017 */
[----:B------:R-:W-:Y:S01]  /*1240*/  FMUL.FTZ R28, R21, UR23 ;  /* 0x00000017151c7c20 */ /* 0x000fe20008410000 */
[----:B------:R-:W-:Y:S01]  /*1250*/  FADD.FTZ R21, R30, -R5 ;  /* 0x800000051e157221 */ /* 0x000fe20000010000 */
[C---:B------:R-:W-:Y:S01]  /*1260*/  PRMT R7, R2.reuse, 0x7632, R7 ;  /* 0x0000763202077816 */ /* 0x040fe20000000007 */
[----:B------:R-:W-:Y:S01]  /*1270*/  FADD.FTZ R3, R3, -R26 ;  /* 0x8000001a03037221 */ /* 0x000fe20000010000 */
[----:B------:R-:W-:-:S02]  /*1280*/  PRMT R5, R2, 0x7610, R5 ;  /* 0x0000761002057816 */ /* 0x000fc40000000005 */
[----:B------:R-:W-:Y:S01]  /*1290*/  F2FP.F16.F32.PACK_AB R15, R28, R15 ;  /* 0x0000000f1c0f723e */ /* 0x000fe200000000ff */
[----:B------:R-:W-:Y:S01]  /*12a0*/  HADD2.F32 R28, -RZ, R25.H1_H1 ;  /* 0x30000019ff1c7230 */ /* 0x000fe20000004100 */
[----:B------:R-:W-:Y:S02]  /*12b0*/  F2FP.F16.F32.PACK_AB R3, R4, R3 ;  /* 0x000000030403723e */ /* 0x000fe400000000ff */
[----:B------:R-:W-:Y:S01]  /*12c0*/  F2FP.F16.F32.PACK_AB R6, R6, R21 ;  /* 0x000000150606723e */ /* 0x000fe200000000ff */
        /* <DEDUP_REMOVED lines=10> */
[----:B------:R-:W-:-:S07]  /*1370*/  PRMT R14, R24, 0x7632, R14 ;  /* 0x00007632180e7816 */ /* 0x000fce000000000e */
.L_x_826:
        /* <DEDUP_REMOVED lines=11> */
[----:B------:R-:W-:Y:S02]  /*1430*/  PRMT R29, R24, 0x5410, R29 ;  /* 0x00005410181d7816 */ /* 0x000fe4000000001d */
[----:B------:R-:W-:Y:S02]  /*1440*/  PRMT R19, R22, 0x5410, R14 ;  /* 0x0000541016137816 */ /* 0x000fe4000000000e */
[----:B------:R-:W-:Y:S02]  /*1450*/  LOP3.LUT R22, R6, 0xffff, RZ, 0xc0, !PT ;  /* 0x0000ffff06167812 */ /* 0x000fe400078ec0ff */
[----:B------:R-:W-:Y:S01]  /*1460*/  LOP3.LUT R24, R15, 0xffff, RZ, 0xc0, !PT ;  /* 0x0000ffff0f187812 */ /* 0x000fe200078ec0ff */
[----:B------:R-:W-:Y:S01]  /*1470*/  IMAD.WIDE.U32 R14, R37, 0x10000, RZ ;  /* 0x00010000250e7825 */ /* 0x000fe200078e00ff */
[----:B------:R-:W-:Y:S02]  /*1480*/  LOP3.LUT R26, R23, 0xffff, RZ, 0xc0, !PT ;  /* 0x0000ffff171a7812 */ /* 0x000fe400078ec0ff */
[----:B------:R-:W-:Y:S01]  /*1490*/  PRMT R31, R25, 0x5410, R4 ;  /* 0x00005410191f7816 */ /* 0x000fe20000000004 */
[----:B------:R-:W-:Y:S01]  /*14a0*/  IMAD.WIDE.U32 R22, R22, 0x10000, RZ ;  /* 0x0001000016167825 */ /* 0x000fe200078e00ff */
[----:B------:R-:W-:-:S02]  /*14b0*/  LOP3.LUT R14, R14, R27, RZ, 0xfc, !PT ;  /* 0x0000001b0e0e7212 */ /* 0x000fc400078efcff */
[----:B----4-:R-:W-:Y:S01]  /*14c0*/  SHF.L.U32 R35, R35, 0x10, RZ ;  /* 0x0000001023237819 */ /* 0x010fe200000006ff */
        /* <DEDUP_REMOVED lines=14> */
.L_x_827:
        /* <DEDUP_REMOVED lines=23> */
.L_x_828:
[----:B0-----:R-:W-:-:S04]  /*1720*/  LEA R20, R18, R20, 0x2 ;  /* 0x0000001412147211 */ /* 0x001fc800078e10ff */
[----:B------:R-:W-:-:S13]  /*1730*/  ISETP.GE.AND P1, PT, R20, R17, PT ;  /* 0x000000111400720c */ /* 0x000fda0003f26270 */
[----:B------:R-:W-:Y:S05]  /*1740*/  @!P1 BRA `(.L_x_829) ;  /* 0xffffffe800fc9947 */ /* 0x000fea000383ffff */
[----:B------:R-:W-:Y:S05]  /*1750*/  BSYNC B0 ;  /* 0x0000000000007941 */ /* 0x000fea0003800000 */
.L_x_823:
[----:B------:R-:W-:Y:S05]  /*1760*/  EXIT ;  /* 0x000000000000794d */ /* 0x000fea0003800000 */
.L_x_830:
        /* <DEDUP_REMOVED lines=9> */
.L_x_999:


//--------------------- .text._Z25multi_tensor_apply_kernelI18TensorListMetadataILi5EE15DistAdamFunctorIN3c104HalfEfS4_EJPfffffff10adamMode_tfEEvlPViT_T0_DpT1_ --------------------------
	.section	.text._Z25multi_tensor_apply_kernelI18TensorListMetadataILi5EE15DistAdamFunctorIN3c104HalfEfS4_EJPfffffff10adamMode_tfEEvlPViT_T0_DpT1_,"ax",@progbits
	.align	128
        .global         _Z25multi_tensor_apply_kernelI18TensorListMetadataILi5EE15DistAdamFunctorIN3c104HalfEfS4_EJPfffffff10adamMode_tfEEvlPViT_T0_DpT1_
        .type           _Z25multi_tensor_apply_kernelI18TensorListMetadataILi5EE15DistAdamFunctorIN3c104HalfEfS4_EJPfffffff10adamMode_tfEEvlPViT_T0_DpT1_,@function
        .size           _Z25multi_tensor_apply_kernelI18TensorListMetadataILi5EE15DistAdamFunctorIN3c104HalfEfS4_EJPfffffff10adamMode_tfEEvlPViT_T0_DpT1_,(.L_x_1000 - _Z25multi_tensor_apply_kernelI18TensorListMetadataILi5EE15DistAdamFunctorIN3c104HalfEfS4_EJPfffffff10adamMode_tfEEvlPViT_T0_DpT1_)
        .other          _Z25multi_tensor_apply_kernelI18TensorListMetadataILi5EE15DistAdamFunctorIN3c104HalfEfS4_EJPfffffff10adamMode_tfEEvlPViT_T0_DpT1_,@"STO_CUDA_ENTRY STV_DEFAULT"
_Z25multi_tensor_apply_kernelI18TensorListMetadataILi5EE15DistAdamFunctorIN3c104HalfEfS4_EJPfffffff10adamMode_tfEEvlPViT_T0_DpT1_:
.text._Z25multi_tensor_apply_kernelI18TensorListMetadataILi5EE15DistAdamFunctorIN3c104HalfEfS4_EJPfffffff10adamMode_tfEEvlPViT_T0_DpT1_:
        /* <DEDUP_REMOVED lines=42> */
.L_x_831:
        /* <DEDUP_REMOVED lines=10> */
.L_x_838:
        /* <DEDUP_REMOVED lines=68> */
.L_x_833:
[----:B-----5:R-:W-:Y:S01]  /*0780*/  FMUL.FTZ R4, R0, R4 ;  /* 0x0000000400047220 */ /* 0x020fe20000410000 */
[----:B------:R-:W-:Y:S06]  /*0790*/  @!P5 BRA `(.L_x_834) ;  /* 0x000000040080d947 */ /* 0x000fec0003800000 */
[----:B-1----:R-:W-:Y:S01]  /*07a0*/  FMUL.FTZ R3, R4, R4 ;  /* 0x0000000404037220 */ /* 0x002fe20000410000 */
[----:B------:R-:W-:Y:S02]  /*07b0*/  HADD2.F32 R2, -RZ, R14.H0_H0 ;  /* 0x2000000eff027230 */ /* 0x000fe40000004100 */
[C---:B------:R-:W-:Y:S01]  /*07c0*/  FMUL.FTZ R5, R0.reuse, R5 ;  /* 0x0000000500057220 */ /* 0x040fe20000410000 */
[----:B------:R-:W-:Y:S01]  /*07d0*/  FMUL.FTZ R6, R0, R6 ;  /* 0x0000000600067220 */ /* 0x000fe20000410000 */
[----:B------:R-:W-:Y:S01]  /*07e0*/  FFMA.FTZ R3, R3, -UR19, R3 ;  /* 0x8000001303037c23 */ /* 0x000fe20008010003 */
[----:B------:R-:W1:Y:S01]  /*07f0*/  MUFU.RCP R32, UR21 ;  /* 0x0000001500207d08 */ /* 0x000e620008001000 */
        /* <DEDUP_REMOVED lines=14> */
[----:B------:R-:W-:Y:S01]  /*08e0*/  FFMA.FTZ R5, R5, -UR18, R5 ;  /* 0x8000001205057c23 */ /* 0x000fe20008010005 */
[----:B------:R-:W-:-:S02]  /*08f0*/  HADD2.F32 R21, -RZ, R21.H0_H0 ;  /* 0x20000015ff157230 */ /* 0x000fc40000004100 */
[----:B------:R-:W-:Y:S01]  /*0900*/  FMUL.FTZ R26, R14, R14 ;  /* 0x0000000e0e1a7220 */ /* 0x000fe20000410000 */
[-C--:B-1----:R-:W-:Y:S01]  /*0910*/  FMUL.FTZ R33, R7, R32.reuse ;  /* 0x0000002007217220 */ /* 0x082fe20000410000 */
[-C--:B------:R-:W-:Y:S01]  /*0920*/  FMUL.FTZ R25, R2, R32.reuse ;  /* 0x0000002002197220 */ /* 0x080fe20000410000 */
[----:B------:R-:W-:Y:S01]  /*0930*/  FMUL.FTZ R34, R3, R32 ;  /* 0x0000002003227220 */ /* 0x000fe20000410000 */
[----:B------:R-:W-:Y:S01]  /*0940*/  FFMA.FTZ R26, R26, -UR19, R26 ;  /* 0x800000131a1a7c23 */ /* 0x000fe2000801001a */
[----:B------:R-:W-:Y:S01]  /*0950*/  FFMA.FTZ R5, R24, UR18, R5 ;  /* 0x0000001218057c23 */ /* 0x000fe20008010005 */
[----:B------:R-:W-:Y:S01]  /*0960*/  FFMA.FTZ R35, R35, UR18, R4 ;  /* 0x0000001223237c23 */ /* 0x000fe20008010004 */
[----:B------:R-:W1:Y:S01]  /*0970*/  MUFU.SQRT R33, R33 ;  /* 0x0000002100217308 */ /* 0x000e620000002000 */
[----:B------:R-:W-:Y:S01]  /*0980*/  FFMA.FTZ R15, R15, UR19, R26 ;  /* 0x000000130f0f7c23 */ /* 0x000fe2000801001a */
[----:B------:R-:W-:Y:S01]  /*0990*/  FFMA.FTZ R6, R6, -UR18, R6 ;  /* 0x8000001206067c23 */ /* 0x000fe20008010006 */
[----:B------:R-:W-:-:S02]  /*09a0*/  HADD2.F32 R23, -RZ, R23.H0_H0 ;  /* 0x20000017ff177230 */ /* 0x000fc40000004100 */
[----:B------:R-:W-:Y:S01]  /*09b0*/  FMUL.FTZ R26, R15, R32 ;  /* 0x000000200f1a7220 */ /* 0x000fe20000410000 */
[----:B------:R-:W-:Y:S01]  /*09c0*/  FFMA.FTZ R21, R21, UR18, R6 ;  /* 0x0000001215157c23 */ /* 0x000fe20008010006 */
[----:B------:R-:W-:Y:S01]  /*09d0*/  HADD2.F32 R30, -RZ, R30.H0_H0 ;  /* 0x2000001eff1e7230 */ /* 0x000fe20000004100 */
[----:B------:R-:W2:Y:S01]  /*09e0*/  MUFU.SQRT R25, R25 ;  /* 0x0000001900197308 */ /* 0x000ea20000002000 */
[----:B------:R-:W-:Y:S02]  /*09f0*/  HADD2.F32 R28, -RZ, R28.H0_H0 ;  /* 0x2000001cff1c7230 */ /* 0x000fe40000004100 */
[----:B------:R-:W-:Y:S02]  /*0a00*/  HADD2.F32 R29, -RZ, R29.H0_H0 ;  /* 0x2000001dff1d7230 */ /* 0x000fe40000004100 */
[----:B------:R-:W-:-:S03]  /*0a10*/  HADD2.F32 R27, -RZ, R27.H0_H0 ;  /* 0x2000001bff1b7230 */ /* 0x000fc60000004100 */
[----:B------:R-:W3:Y:S01]  /*0a20*/  MUFU.SQRT R34, R34 ;  /* 0x0000002200227308 */ /* 0x000ee20000002000 */
[----:B-1----:R-:W-:-:S07]  /*0a30*/  FADD.FTZ R24, R33, UR22 ;  /* 0x0000001621187e21 */ /* 0x002fce0008010000 */
[----:B------:R-:W1:Y:S01]  /*0a40*/  MUFU.SQRT R26, R26 ;  /* 0x0000001a001a7308 */ /* 0x000e620000002000 */
[----:B--2---:R-:W-:-:S07]  /*0a50*/  FADD.FTZ R32, R25, UR22 ;  /* 0x0000001619207e21 */ /* 0x004fce0008010000 */
[----:B------:R-:W2:Y:S01]  /*0a60*/  MUFU.RCP R4, UR20 ;  /* 0x0000001400047d08 */ /* 0x000ea20008001000 */
[----:B---3--:R-:W-:-:S07]  /*0a70*/  FADD.FTZ R22, R34, UR22 ;  /* 0x0000001622167e21 */ /* 0x008fce0008010000 */
[----:B------:R-:W3:Y:S01]  /*0a80*/  MUFU.RCP R25, R32 ;  /* 0x0000002000197308 */ /* 0x000ee20000001000 */
[----:B-1----:R-:W-:Y:S01]  /*0a90*/  FADD.FTZ R6, R26, UR22 ;  /* 0x000000161a067e21 */ /* 0x002fe20008010000 */
[----:B------:R-:W-:-:S04]  /*0aa0*/  FFMA.FTZ R26, R14, -UR18, R14 ;  /* 0x800000120e1a7c23 */ /* 0x000fc8000801000e */
[----:B------:R-:W-:Y:S02]  /*0ab0*/  FFMA.FTZ R23, R23, UR18, R26 ;  /* 0x0000001217177c23 */ /* 0x000fe4000801001a */
        /* <DEDUP_REMOVED lines=16> */
[----:B------:R-:W-:Y:S02]  /*0bc0*/  HADD2.F32 R33, -RZ, R33.H0_H0 ;  /* 0x20000021ff217230 */ /* 0x000fe40000004100 */
[----:B---3--:R-:W-:Y:S01]  /*0bd0*/  FMUL.FTZ R6, R37, R6 ;  /* 0x0000000625067220 */ /* 0x008fe20000410000 */
[----:B------:R-:W-:Y:S01]  /*0be0*/  FMUL.FTZ R4, R25, UR23 ;  /* 0x0000001719047c20 */ /* 0x000fe20008410000 */
[----:B------:R-:W-:Y:S01]  /*0bf0*/  F2FP.F16.F32.PACK_AB R25, R24, R7 ;  /* 0x000000071819723e */ /* 0x000fe200000000ff */
[----:B------:R-:W-:Y:S01]  /*0c00*/  FADD.FTZ R28, R28, -R33 ;  /* 0x800000211c1c7221 */ /* 0x000fe20000010000 */
[----:B------:R-:W-:Y:S02]  /*0c10*/  FFMA.FTZ R6, R27, UR17, R6 ;  /* 0x000000111b067c23 */ /* 0x000fe40008010006 */
[----:B------:R-:W-:Y:S02]  /*0c20*/  F2FP.F16.F32.PACK_AB R3, R4, R3 ;  /* 0x000000030403723e */ /* 0x000fe400000000ff */
[----:B------:R-:W-:Y:S01]  /*0c30*/  FMUL.FTZ R6, R6, UR23 ;  /* 0x0000001706067c20 */ /* 0x000fe20008410000 */
[----:B------:R-:W-:-:S02]  /*0c40*/  F2FP.F16.F32.PACK_AB R28, R5, R28 ;  /* 0x0000001c051c723e */ /* 0x000fc400000000ff */
[----:B------:R-:W-:Y:S02]  /*0c50*/  HADD2.F32 R7, -RZ, R3.H1_H1 ;  /* 0x30000003ff077230 */ /* 0x000fe40000004100 */
[----:B------:R-:W-:Y:S01]  /*0c60*/  F2FP.F16.F32.PACK_AB R4, R6, R15 ;  /* 0x0000000f0604723e */ /* 0x000fe200000000ff */
[----:B------:R-:W-:Y:S01]  /*0c70*/  HADD2.F32 R6, -RZ, R25.H1_H1 ;  /* 0x30000019ff067230 */ /* 0x000fe20000004100 */
[----:B------:R-:W-:Y:S01]  /*0c80*/  F2FP.F16.F32.PACK_AB R15, R2, R35 ;  /* 0x00000023020f723e */ /* 0x000fe200000000ff */
[----:B------:R-:W-:Y:S01]  /*0c90*/  FADD.FTZ R30, R30, -R7 ;  /* 0x800000071e1e7221 */ /* 0x000fe20000010000 */
[----:B------:R-:W-:Y:S01]  /*0ca0*/  PRMT R5, R28, 0x7632, R5 ;  /* 0x000076321c057816 */ /* 0x000fe20000000005 */
[----:B------:R-:W-:Y:S02]  /*0cb0*/  HADD2.F32 R14, -RZ, R4.H1_H1 ;  /* 0x30000004ff0e7230 */ /* 0x000fe40000004100 */
[----:B------:R-:W-:Y:S01]  /*0cc0*/  FADD.FTZ R6, R29, -R6 ;  /* 0x800000061d067221 */ /* 0x000fe20000010000 */
[----:B------:R-:W-:-:S02]  /*0cd0*/  PRMT R7, R15, 0x7632, R7 ;  /* 0x000076320f077816 */ /* 0x000fc40000000007 */
[----:B------:R-:W-:Y:S01]  /*0ce0*/  F2FP.F16.F32.PACK_AB R30, R21, R30 ;  /* 0x0000001e151e723e */ /* 0x000fe200000000ff */
[--C-:B------:R-:W-:Y:S01]  /*0cf0*/  FADD.FTZ R2, R27, -R14.reuse ;  /* 0x8000000e1b027221 */ /* 0x100fe20000010000 */
[----:B------:R-:W-:Y:S02]  /*0d00*/  F2FP.F16.F32.PACK_AB R33, R23, R6 ;  /* 0x000000061721723e */ /* 0x000fe400000000ff */
[----:B------:R-:W-:Y:S02]  /*0d10*/  PRMT R27, R3, 0x7610, R27 ;  /* 0x00007610031b7816 */ /* 0x000fe4000000001b */
[----:B------:R-:W-:Y:S02]  /*0d20*/  F2FP.F16.F32.PACK_AB R2, RZ, R2 ;  /* 0x00000002ff02723e */ /* 0x000fe400000000ff */
[----:B------:R-:W-:Y:S02]  /*0d30*/  PRMT R14, R4, 0x7610, R14 ;  /* 0x00007610040e7816 */ /* 0x000fe4000000000e */
[----:B------:R-:W-:-:S02]  /*0d40*/  PRMT R21, R28, 0x7610, R21 ;  /* 0x000076101c157816 */ /* 0x000fc40000000015 */
[----:B------:R-:W-:Y:S02]  /*0d50*/  PRMT R35, R2, 0x7610, R35 ;  /* 0x0000761002237816 */ /* 0x000fe40000000023 */
[C---:B------:R-:W-:Y:S02]  /*0d60*/  PRMT R23, R30.reuse, 0x7632, R23 ;  /* 0x000076321e177816 */ /* 0x040fe40000000017 */
[----:B------:R-:W-:Y:S02]  /*0d70*/  PRMT R29, R30, 0x7610, R29 ;  /* 0x000076101e1d7816 */ /* 0x000fe4000000001d */
[----:B------:R-:W-:Y:S01]  /*0d80*/  PRMT R6, R33, 0x7632, R6 ;  /* 0x0000763221067816 */ /* 0x000fe20000000006 */
[----:B------:R-:W-:Y:S06]  /*0d90*/  BRA `(.L_x_835) ;  /* 0x0000000400847947 */ /* 0x000fec0003800000 */
.L_x_834:
        /* <DEDUP_REMOVED lines=69> */
[----:B------:R-:W-:Y:S01]  /*11f0*/  FMUL.FTZ R26, R5, UR23 ;  /* 0x00000017051a7c20 */ /* 0x000fe20008410000 */
[----:B---3--:R-:W-:-:S04]  /*1200*/  FMUL.FTZ R21, R32, R21 ;  /* 0x0000001520157220 */ /* 0x008fc80000410000 */
[----:B------:R-:W-:Y:S01]  /*1210*/  F2FP.F16.F32.PACK_AB R25, R26, R7 ;  /* 0x000000071a19723e */ /* 0x000fe200000000ff */
[----:B------:R-:W-:Y:S02]  /*1220*/  HADD2.F32 R7, -RZ, R14.H1_H1 ;  /* 0x3000000eff077230 */ /* 0x000fe40000004100 */
[----:B------:R-:W-:Y:S01]  /*1230*/  FMUL.FTZ R28, R21, UR23 ;  /* 0x00000017151c7c20 */ /* 0x000fe20008410000 */
[----:B------:R-:W-:Y:S02]  /*1240*/  HADD2.F32 R26, -RZ, R23.H0_H0 ;  /* 0x20000017ff1a7230 */ /* 0x000fe40000004100 */
[--C-:B------:R-:W-:Y:S01]  /*1250*/  FADD.FTZ R21, R30, -R7.reuse ;  /* 0x800000071e157221 */ /* 0x100fe20000010000 */
[----:B------:R-:W-:Y:S02]  /*1260*/  PRMT R7, R2, 0x7632, R7 ;  /* 0x0000763202077816 */ /* 0x000fe40000000007 */
[----:B------:R-:W-:Y:S01]  /*1270*/  F2FP.F16.F32.PACK_AB R5, R28, R15 ;  /* 0x0000000f1c05723e */ /* 0x000fe200000000ff */
[----:B------:R-:W-:-:S02]  /*1280*/  HADD2.F32 R28, -RZ, R25.H1_H1 ;  /* 0x30000019ff1c7230 */ /* 0x000fc40000004100 */
[----:B------:R-:W-:Y:S01]  /*1290*/  FADD.FTZ R3, R3, -R26 ;  /* 0x8000001a03037221 */ /* 0x000fe20000010000 */
[----:B------:R-:W-:Y:S01]  /*12a0*/  F2FP.F16.F32.PACK_AB R6, R6, R21 ;  /* 0x000000150606723e */ /* 0x000fe200000000ff */
[----:B------:R-:W-:Y:S02]  /*12b0*/  HADD2.F32 R32, -RZ, R5.H1_H1 ;  /* 0x30000005ff207230 */ /* 0x000fe40000004100 */
[----:B------:R-:W-:Y:S01]  /*12c0*/  FADD.FTZ R29, R29, -R28 ;  /* 0x8000001c1d1d7221 */ /* 0x000fe20000010000 */
[----:B------:R-:W-:Y:S02]  /*12d0*/  F2FP.F16.F32.PACK_AB R3, R4, R3 ;  /* 0x000000030403723e */ /* 0x000fe400000000ff */
[----:B------:R-:W-:Y:S01]  /*12e0*/  PRMT R23, R6, 0x7632, R23 ;  /* 0x0000763206177816 */ /* 0x000fe20000000017 */
[----:B------:R-:W-:Y:S01]  /*12f0*/  FADD.FTZ R32, R27, -R32 ;  /* 0x800000201b207221 */ /* 0x000fe20000010000 */
[----:B------:R-:W-:Y:S02]  /*1300*/  F2FP.F16.F32.PACK_AB R24, R24, R29 ;  /* 0x0000001d1818723e */ /* 0x000fe400000000ff */
[----:B------:R-:W-:-:S02]  /*1310*/  PRMT R27, R14, 0x7610, R27 ;  /* 0x000076100e1b7816 */ /* 0x000fc4000000001b */
        /* <DEDUP_REMOVED lines=8> */
[----:B------:R-:W-:-:S07]  /*13a0*/  PRMT R33, R24, 0x7610, R33 ;  /* 0x0000761018217816 */ /* 0x000fce0000000021 */
.L_x_835:
        /* <DEDUP_REMOVED lines=23> */
.L_x_836:
        /* <DEDUP_REMOVED lines=23> */
.L_x_837:
[----:B0-----:R-:W-:-:S04]  /*1690*/  LEA R20, R18, R20, 0x2 ;  /* 0x0000001412147211 */ /* 0x001fc800078e10ff */
[----:B------:R-:W-:-:S13]  /*16a0*/  ISETP.GE.AND P1, PT, R20, R17, PT ;  /* 0x000000111400720c */ /* 0x000fda0003f26270 */
[----:B------:R-:W-:Y:S05]  /*16b0*/  @!P1 BRA `(.L_x_838) ;  /* 0xffffffec00209947 */ /* 0x000fea000383ffff */
[----:B------:R-:W-:Y:S05]  /*16c0*/  BSYNC B0 ;  /* 0x0000000000007941 */ /* 0x000fea0003800000 */
.L_x_832:
[----:B------:R-:W-:Y:S05]  /*16d0*/  EXIT ;  /* 0x000000000000794d */ /* 0x000fea0003800000 */
.L_x_839:
        /* <DEDUP_REMOVED lines=10> */
.L_x_1000:


//--------------------- .text._Z25multi_tensor_apply_kernelI18TensorListMetadataILi5EE15DistAdamFunctorIN3c104HalfEffEJPfffffff10adamMode_tfEEvlPViT_T0_DpT1_ --------------------------
	.section	.text._Z25multi_tensor_apply_kernelI18TensorListMetadataILi5EE15DistAdamFunctorIN3c104HalfEffEJPfffffff10adamMode_tfEEvlPViT_T0_DpT1_,"ax",@progbits
	.align	128
        .global         _Z25multi_tensor_apply_kernelI18TensorListMetadataILi5EE15DistAdamFunctorIN3c104HalfEffEJPfffffff10adamMode_tfEEvlPViT_T0_DpT1_
        .type           _Z25multi_tensor_apply_kernelI18TensorListMetadataILi5EE15DistAdamFunctorIN3c104HalfEffEJPfffffff10adamMode_tfEEvlPViT_T0_DpT1_,@function
        .size           _Z25multi_tensor_apply_kernelI18TensorListMetadataILi5EE15DistAdamFunctorIN3c104HalfEffEJPfffffff10adamMode_tfEEvlPViT_T0_DpT1_,(.L_x_1001 - _Z25multi_tensor_apply_kernelI18TensorListMetadataILi5EE15DistAdamFunctorIN3c104HalfEffEJPfffffff10adamMode_tfEEvlPViT_T0_DpT1_)
        .other          _Z25multi_tensor_apply_kernelI18TensorListMetadataILi5EE15DistAdamFunctorIN3c104HalfEffEJPfffffff10adamMode_tfEEvlPViT_T0_DpT1_,@"STO_CUDA_ENTRY STV_DEFAULT"
_Z25multi_tensor_apply_kernelI18TensorListMetadataILi5EE15DistAdamFunctorIN3c104HalfEffEJPfffffff10adamMode_tfEEvlPViT_T0_DpT1_:
.text._Z25multi_tensor_apply_kernelI18TensorListMetadataILi5EE15DistAdamFunctorIN3c104HalfEffEJPfffffff10adamMode_tfEEvlPViT_T0_DpT1_:
        /* <DEDUP_REMOVED lines=11> */
[----:B------:R-:W-:Y:S02]  /*00b0*/  ULEA UR4, UR4, UR6, 0x3 ;  /* 0x0000000604047291 */ /* 0x000fe4000f8e183f */
[----:B------:R-:W-:-:S10]  /*00c0*/  IADD3 R0, RZ, -R21, RZ ;  /* 0x80000015ff007210 */ /* 0x000fd40007ffe0ff */
        /* <DEDUP_REMOVED lines=10> */
[----:B------:R-:W-:-:S04]  /*0170*/  SHF.L.U32 R2, R21, 0x1, RZ ;  /* 0x0000000115027819 */ /* 0x000fc800000006ff */
[----:B------:R-:W-:-:S04]  /*0180*/  IADD3 R3, R2, UR6, RZ ;  /* 0x0000000602037c10 */ /* 0x000fc8000fffe0ff */
[----:B------:R-:W-:-:S13]  /*0190*/  LOP3.LUT P0, RZ, R3, 0x7, RZ, 0xc0, !PT ;  /* 0x0000000703ff7812 */ /* 0x000fda000780c0ff */
[----:B------:R-:W-:Y:S05]  /*01a0*/  @P0 BRA `(.L_x_840) ;  /* 0x0000000000340947 */ /* 0x000fea0003800000 */
[C---:B------:R-:W-:Y:S02]  /*01b0*/  IADD3 R3, R2.reuse, UR8, RZ ;  /* 0x0000000802037c10 */ /* 0x040fe4000fffe0ff */
[----:B------:R-:W-:Y:S02]  /*01c0*/  IADD3 R2, R2, UR10, RZ ;  /* 0x0000000a02027c10 */ /* 0x000fe4000fffe0ff */
[----:B------:R-:W-:Y:S02]  /*01d0*/  LOP3.LUT P0, RZ, R3, 0x7, RZ, 0xc0, !PT ;  /* 0x0000000703ff7812 */ /* 0x000fe4000780c0ff */
[----:B------:R-:W-:-:S04]  /*01e0*/  LOP3.LUT P1, RZ, R2, 0x7, RZ, 0xc0, !PT ;  /* 0x0000000702ff7812 */ /* 0x000fc8000782c0ff */
[----:B------:R-:W-:-:S13]  /*01f0*/  PLOP3.LUT P0, PT, P0, P1, PT, 0xa8, 0x0 ;  /* 0x000000000000781c */ /* 0x000fda0000703570 */
[----:B------:R-:W-:Y:S05]  /*0200*/  @P0 BRA `(.L_x_840) ;  /* 0x00000000001c0947 */ /* 0x000fea0003800000 */
[----:B------:R-:W-:-:S04]  /*0210*/  SHF.L.U32 R2, R21, 0x2, RZ ;  /* 0x0000000215027819 */ /* 0x000fc800000006ff */
[----:B------:R-:W-:-:S04]  /*0220*/  IADD3 R3, R2, UR12, RZ ;  /* 0x0000000c02037c10 */ /* 0x000fc8000fffe0ff */
[----:B------:R-:W-:-:S13]  /*0230*/  LOP3.LUT P0, RZ, R3, 0xf, RZ, 0xc0, !PT ;  /* 0x0000000f03ff7812 */ /* 0x000fda000780c0ff */
[----:B------:R-:W-:-:S04]  /*0240*/  @!P0 IADD3 R2, R2, UR4, RZ ;  /* 0x0000000402028c10 */ /* 0x000fc8000fffe0ff */
[----:B------:R-:W-:-:S04]  /*0250*/  @!P0 LOP3.LUT P1, RZ, R2, 0xf, RZ, 0xc0, !PT ;  /* 0x0000000f02ff8812 */ /* 0x000fc8000782c0ff */
[----:B------:R-:W-:-:S04]  /*0260*/  @!P0 SEL R2, RZ, 0x1, P1 ;  /* 0x00000001ff028807 */ /* 0x000fc80000800000 */
[----:B------:R-:W-:-:S07]  /*0270*/  @!P0 PRMT R0, R2, 0x7610, R0 ;  /* 0x0000761002008816 */ /* 0x000fce0000000000 */
.L_x_840:
        /* <DEDUP_REMOVED lines=14> */
.L_x_847:
        /* <DEDUP_REMOVED lines=12> */
[C---:B------:R-:W-:Y:S01]  /*0420*/  SHF.L.U32 R20, R18.reuse, 0x2, RZ ;  /* 0x0000000212147819 */ /* 0x040fe200000006ff */
[----:B------:R-:W3:Y:S01]  /*0430*/  @P0 LDG.E.64 R24, desc[UR14][R8.64] ;  /* 0x0000000e08180981 */ /* 0x000ee2000c1e1b00 */
[----:B------:R-:W-:Y:S02]  /*0440*/  SHF.L.U64.HI R18, R18, 0x2, R5 ;  /* 0x0000000212127819 */ /* 0x000fe40000010205 */
[----:B------:R-:W-:Y:S01]  /*0450*/  IADD3 R12, P1, R20, UR12, RZ ;  /* 0x0000000c140c7c10 */ /* 0x000fe2000ff3e0ff */
[----:B------:R-:W4:Y:S03]  /*0460*/  @P0 LDG.E.64 R14, desc[UR14][R2.64] ;  /* 0x0000000e020e0981 */ /* 0x000f26000c1e1b00 */
[----:B------:R-:W-:-:S05]  /*0470*/  IADD3.X R13, R18, UR13, RZ, P1, !PT ;  /* 0x0000000d120d7c10 */ /* 0x000fca0008ffe4ff */
[----:B-----5:R1:W5:Y:S01]  /*0480*/  @P0 LDG.E.128 R4, desc[UR14][R12.64] ;  /* 0x0000000e0c040981 */ /* 0x020362000c1e1d00 */
[----:B------:R-:W-:Y:S02]  /*0490*/  ISETP.NE.AND P5, PT, RZ, UR16, PT ;  /* 0x00000010ff007c0c */ /* 0x000fe4000bfa5270 */
[--C-:B--2---:R-:W-:Y:S02]  /*04a0*/  @P0 SHF.R.U64 R31, R22, 0x10, R23.reuse ;  /* 0x00000010161f0819 */ /* 0x104fe40000001217 */
[----:B------:R-:W-:Y:S02]  /*04b0*/  @P0 SHF.R.U32.HI R28, RZ, 0x10, R23 ;  /* 0x00000010ff1c0819 */ /* 0x000fe40000011617 */
[----:B---3--:R-:W-:Y:S02]  /*04c0*/  @P0 SHF.R.U64 R33, R24, 0x10, R25 ;  /* 0x0000001018210819 */ /* 0x008fe40000001219 */
[----:B------:R-:W-:Y:S02]  /*04d0*/  @P0 PRMT R30, R23, 0x7610, R30 ;  /* 0x00007610171e0816 */ /* 0x000fe4000000001e */
[----:B----4-:R-:W-:-:S02]  /*04e0*/  @P0 SHF.R.U32.HI R32, RZ, 0x10, R15 ;  /* 0x00000010ff200819 */ /* 0x010fc4000001160f */
[----:B------:R-:W-:Y:S02]  /*04f0*/  @P0 PRMT R29, R22, 0x7610, R29 ;  /* 0x00007610161d0816 */ /* 0x000fe4000000001d */
[----:B------:R-:W-:Y:S02]  /*0500*/  @P0 PRMT R23, R24, 0x7610, R23 ;  /* 0x0000761018170816 */ /* 0x000fe40000000017 */
[----:B------:R-:W-:Y:S02]  /*0510*/  @P0 SHF.R.U32.HI R24, RZ, 0x10, R25 ;  /* 0x00000010ff180819 */ /* 0x000fe40000011619 */
[----:B------:R-:W-:Y:S02]  /*0520*/  @P0 PRMT R22, R25, 0x7610, R22 ;  /* 0x0000761019160816 */ /* 0x000fe40000000016 */
[----:B------:R-:W-:Y:S02]  /*0530*/  @P0 SHF.R.U64 R26, R14, 0x10, R15 ;  /* 0x000000100e1a0819 */ /* 0x000fe4000000120f */
[----:B------:R-:W-:-:S02]  /*0540*/  @P0 PRMT R27, R15, 0x7610, R27 ;  /* 0x000076100f1b0816 */ /* 0x000fc4000000001b */
        /* <DEDUP_REMOVED lines=42> */
.L_x_842:
[----:B-----5:R-:W-:Y:S01]  /*07f0*/  FMUL.FTZ R4, R16, R4 ;  /* 0x0000000410047220 */ /* 0x020fe20000410000 */
[----:B------:R-:W-:Y:S06]  /*0800*/  @!P5 BRA `(.L_x_843) ;  /* 0x000000040088d947 */ /* 0x000fec0003800000 */
[----:B-1----:R-:W-:Y:S01]  /*0810*/  FMUL.FTZ R12, R4, R4 ;  /* 0x00000004040c7220 */ /* 0x002fe20000410000 */
[----:B------:R-:W-:Y:S02]  /*0820*/  HADD2.F32 R14, -RZ, R14.H0_H0 ;  /* 0x2000000eff0e7230 */ /* 0x000fe40000004100 */
[----:B------:R-:W-:Y:S01]  /*0830*/  FMUL.FTZ R6, R16, R6 ;  /* 0x0000000610067220 */ /* 0x000fe20000410000 */
[----:B------:R-:W1:Y:S01]  /*0840*/  MUFU.RCP R32, UR21 ;  /* 0x0000001500207d08 */ /* 0x000e620008001000 */
[----:B------:R-:W-:Y:S01]  /*0850*/  FFMA.FTZ R13, R12, -UR19, R12 ;  /* 0x800000130c0d7c23 */ /* 0x000fe2000801000c */
[----:B------:R-:W-:Y:S01]  /*0860*/  FMUL.FTZ R12, R16, R5 ;  /* 0x00000005100c7220 */ /* 0x000fe20000410000 */
[----:B------:R-:W-:Y:S02]  /*0870*/  HADD2.F32 R27, -RZ, R27.H0_H0 ;  /* 0x2000001bff1b7230 */ /* 0x000fe40000004100 */
[----:B------:R-:W-:Y:S01]  /*0880*/  FFMA.FTZ R5, R14, UR19, R13 ;  /* 0x000000130e057c23 */ /* 0x000fe2000801000d */
[----:B------:R-:W-:Y:S01]  /*0890*/  FMUL.FTZ R14, R6, R6 ;  /* 0x00000006060e7220 */ /* 0x000fe20000410000 */
[----:B------:R-:W-:Y:S01]  /*08a0*/  FMUL.FTZ R13, R12, R12 ;  /* 0x0000000c0c0d7220 */ /* 0x000fe20000410000 */
[----:B------:R-:W-:-:S02]  /*08b0*/  HADD2.F32 R26, -RZ, R26.H0_H0 ;  /* 0x2000001aff1a7230 */ /* 0x000fc40000004100 */
[----:B------:R-:W-:Y:S01]  /*08c0*/  FFMA.FTZ R34, R14, -UR19, R14 ;  /* 0x800000130e227c23 */ /* 0x000fe2000801000e */
[----:B------:R-:W-:Y:S01]  /*08d0*/  FMUL.FTZ R14, R16, R7 ;  /* 0x00000007100e7220 */ /* 0x000fe20000410000 */
[----:B------:R-:W-:Y:S01]  /*08e0*/  FFMA.FTZ R13, R13, -UR19, R13 ;  /* 0x800000130d0d7c23 */ /* 0x000fe2000801000d */
[----:B------:R-:W-:Y:S02]  /*08f0*/  HADD2.F32 R15, -RZ, R15.H0_H0 ;  /* 0x2000000fff0f7230 */ /* 0x000fe40000004100 */
[----:B------:R-:W-:Y:S01]  /*0900*/  FFMA.FTZ R7, R27, UR19, R34 ;  /* 0x000000131b077c23 */ /* 0x000fe20008010022 */
[----:B------:R-:W-:Y:S01]  /*0910*/  FMUL.FTZ R27, R14, R14 ;  /* 0x0000000e0e1b7220 */ /* 0x000fe20000410000 */
[----:B------:R-:W-:Y:S01]  /*0920*/  FFMA.FTZ R13, R26, UR19, R13 ;  /* 0x000000131a0d7c23 */ /* 0x000fe2000801000d */
[-C--:B-1----:R-:W-:Y:S01]  /*0930*/  FMUL.FTZ R26, R5, R32.reuse ;  /* 0x00000020051a7220 */ /* 0x082fe20000410000 */
[-C--:B------:R-:W-:Y:S01]  /*0940*/  FMUL.FTZ R33, R7, R32.reuse ;  /* 0x0000002007217220 */ /* 0x080fe20000410000 */
[----:B------:R-:W-:Y:S01]  /*0950*/  FFMA.FTZ R36, R27, -UR19, R27 ;  /* 0x800000131b247c23 */ /* 0x000fe2000801001b */
[----:B------:R-:W-:Y:S01]  /*0960*/  FMUL.FTZ R34, R13, R32 ;  /* 0x000000200d227220 */ /* 0x000fe20000410000 */
[----:B------:R-:W-:-:S02]  /*0970*/  HADD2.F32 R29, -RZ, R29.H0_H0 ;  /* 0x2000001dff1d7230 */ /* 0x000fc40000004100 */
[----:B------:R-:W-:Y:S01]  /*0980*/  FFMA.FTZ R15, R15, UR19, R36 ;  /* 0x000000130f0f7c23 */ /* 0x000fe20008010024 */
[----:B------:R-:W1:Y:S01]  /*0990*/  MUFU.SQRT R26, R26 ;  /* 0x0000001a001a7308 */ /* 0x000e620000002000 */
[----:B------:R-:W-:Y:S02]  /*09a0*/  HADD2.F32 R31, -RZ, R31.H0_H0 ;  /* 0x2000001fff1f7230 */ /* 0x000fe40000004100 */
[----:B------:R-:W-:Y:S01]  /*09b0*/  FMUL.FTZ R27, R15, R32 ;  /* 0x000000200f1b7220 */ /* 0x000fe20000410000 */
[----:B------:R-:W-:Y:S02]  /*09c0*/  HADD2.F32 R32, -RZ, R23.H0_H0 ;  /* 0x20000017ff207230 */ /* 0x000fe40000004100 */
[----:B------:R-:W-:Y:S01]  /*09d0*/  FFMA.FTZ R23, R4, -UR18, R4 ;  /* 0x8000001204177c23 */ /* 0x000fe20008010004 */
[----:B------:R-:W-:Y:S02]  /*09e0*/  HADD2.F32 R4, -RZ, R25.H0_H0 ;  /* 0x20000019ff047230 */ /* 0x000fe40000004100 */
[----:B------:R-:W-:Y:S01]  /*09f0*/  FFMA.FTZ R25, R12, -UR18, R12 ;  /* 0x800000120c197c23 */ /* 0x000fe2000801000c */
[----:B------:R-:W2:Y:S01]  /*0a00*/  MUFU.SQRT R33, R33 ;  /* 0x0000002100217308 */ /* 0x000ea20000002000 */
[----:B------:R-:W-:Y:S01]  /*0a10*/  FFMA.FTZ R32, R32, UR18, R23 ;  /* 0x0000001220207c23 */ /* 0x000fe20008010017 */
[----:B------:R-:W-:-:S02]  /*0a20*/  HADD2.F32 R12, -RZ, R22.H0_H0 ;  /* 0x20000016ff0c7230 */ /* 0x000fc40000004100 */
[----:B------:R-:W-:Y:S01]  /*0a30*/  FFMA.FTZ R4, R4, UR18, R25 ;  /* 0x0000001204047c23 */ /* 0x000fe20008010019 */
[----:B------:R-:W-:Y:S02]  /*0a40*/  HADD2.F32 R30, -RZ, R30.H0_H0 ;  /* 0x2000001eff1e7230 */ /* 0x000fe40000004100 */
[----:B------:R-:W-:Y:S01]  /*0a50*/  HADD2.F32 R28, -RZ, R28.H0_H0 ;  /* 0x2000001cff1c7230 */ /* 0x000fe20000004100 */
[----:B------:R-:W3:Y:S01]  /*0a60*/  MUFU.SQRT R34, R34 ;  /* 0x0000002200227308 */ /* 0x000ee20000002000 */
[----:B-1----:R-:W-:-:S07]  /*0a70*/  FADD.FTZ R35, R26, UR22 ;  /* 0x000000161a237e21 */ /* 0x002fce0008010000 */
[----:B------:R-:W1:Y:S01]  /*0a80*/  MUFU.SQRT R27, R27 ;  /* 0x0000001b001b7308 */ /* 0x000e620000002000 */
[----:B--2---:R-:W-:Y:S01]  /*0a90*/  FADD.FTZ R22, R33, UR22 ;  /* 0x0000001621167e21 */ /* 0x004fe20008010000 */
[----:B------:R-:W-:-:S04]  /*0aa0*/  FFMA.FTZ R33, R6, -UR18, R6 ;  /* 0x8000001206217c23 */ /* 0x000fc80008010006 */
[----:B------:R-:W-:Y:S01]  /*0ab0*/  FFMA.FTZ R6, R12, UR18, R33 ;  /* 0x000000120c067c23 */ /* 0x000fe20008010021 */
[----:B------:R-:W-:Y:S01]  /*0ac0*/  FFMA.FTZ R33, R14, -UR18, R14 ;  /* 0x800000120e217c23 */ /* 0x000fe2000801000e */
[----:B------:R-:W2:Y:S01]  /*0ad0*/  MUFU.RCP R23, UR20 ;  /* 0x0000001400177d08 */ /* 0x000ea20008001000 */
[----:B---3--:R-:W-:Y:S01]  /*0ae0*/  FADD.FTZ R34, R34, UR22 ;  /* 0x0000001622227e21 */ /* 0x008fe20008010000 */
[----:B------:R-:W-:-:S05]  /*0af0*/  HADD2.F32 R12, -RZ, R24.H0_H0 ;  /* 0x20000018ff0c7230 */ /* 0x000fca0000004100 */
[----:B------:R-:W-:Y:S01]  /*0b00*/  FFMA.FTZ R12, R12, UR18, R33 ;  /* 0x000000120c0c7c23 */ /* 0x000fe20008010021 */
[----:B------:R1:W3:Y:S08]  /*0b10*/  MUFU.RCP R26, R35 ;  /* 0x00000023001a7308 */ /* 0x0002f00000001000 */
[----:B------:R-:W4:Y:S01]  /*0b20*/  MUFU.RCP R25, R34 ;  /* 0x0000002200197308 */ /* 0x000f220000001000 */
[----:B-1----:R-:W-:Y:S01]  /*0b30*/  FADD.FTZ R35, R27, UR22 ;  /* 0x000000161b237e21 */ /* 0x002fe20008010000 */
[-C--:B--2---:R-:W-:Y:S01]  /*0b40*/  FMUL.FTZ R27, R32, R23.reuse ;  /* 0x00000017201b7220 */ /* 0x084fe20000410000 */
[----:B------:R-:W-:Y:S01]  /*0b50*/  FMUL.FTZ R24, R4, R23 ;  /* 0x0000001704187220 */ /* 0x000fe20000410000 */
[----:B------:R-:W-:-:S04]  /*0b60*/  F2FP.F16.F32.PACK_AB R32, R5, R32 ;  /* 0x000000200520723e */ /* 0x000fc800000000ff */
[----:B------:R-:W1:Y:S01]  /*0b70*/  MUFU.RCP R22, R22 ;  /* 0x0000001600167308 */ /* 0x000e620000001000 */
[----:B---3--:R-:W-:Y:S01]  /*0b80*/  FMUL.FTZ R26, R27, R26 ;  /* 0x0000001a1b1a7220 */ /* 0x008fe20000410000 */
[-C--:B------:R-:W-:Y:S01]  /*0b90*/  FMUL.FTZ R27, R6, R23.reuse ;  /* 0x00000017061b7220 */ /* 0x080fe20000410000 */
[----:B------:R-:W-:Y:S02]  /*0ba0*/  FMUL.FTZ R23, R12, R23 ;  /* 0x000000170c177220 */ /* 0x000fe40000410000 */
[----:B------:R-:W-:-:S03]  /*0bb0*/  FFMA.FTZ R26, R29, UR17, R26 ;  /* 0x000000111d1a7c23 */ /* 0x000fc6000801001a */
[----:B------:R-:W2:Y:S01]  /*0bc0*/  MUFU.RCP R14, R35 ;  /* 0x00000023000e7308 */ /* 0x000ea20000001000 */
[----:B----4-:R-:W-:Y:S01]  /*0bd0*/  FMUL.FTZ R24, R24, R25 ;  /* 0x0000001918187220 */ /* 0x010fe20000410000 */
[----:B------:R-:W-:-:S03]  /*0be0*/  FMUL.FTZ R26, R26, UR23 ;  /* 0x000000171a1a7c20 */ /* 0x000fc60008410000 */
[----:B------:R-:W-:Y:S02]  /*0bf0*/  FFMA.FTZ R24, R31, UR17, R24 ;  /* 0x000000111f187c23 */ /* 0x000fe40008010018 */
[----:B------:R-:W-:Y:S01]  /*0c00*/  F2FP.F16.F32.PACK_AB R26, RZ, R26 ;  /* 0x0000001aff1a723e */ /* 0x000fe200000000ff */
[----:B-1----:R-:W-:Y:S01]  /*0c10*/  FMUL.FTZ R25, R27, R22 ;  /* 0x000000161b197220 */ /* 0x002fe20000410000 */
[----:B------:R-:W-:-:S03]  /*0c20*/  FMUL.FTZ R24, R24, UR23 ;  /* 0x0000001718187c20 */ /* 0x000fc60008410000 */
[----:B------:R-:W-:Y:S02]  /*0c30*/  HADD2.F32 R26, -RZ, R26.H0_H0 ;  /* 0x2000001aff1a7230 */ /* 0x000fe40000004100 */
[----:B------:R-:W-:Y:S01]  /*0c40*/  FFMA.FTZ R25, R30, UR17, R25 ;  /* 0x000000111e197c23 */ /* 0x000fe20008010019 */
[----:B------:R-:W-:Y:S01]  /*0c50*/  F2FP.F16.F32.PACK_AB R13, R24, R13 ;  /* 0x0000000d180d723e */ /* 0x000fe200000000ff */
[----:B--2---:R-:W-:Y:S02]  /*0c60*/  FMUL.FTZ R23, R23, R14 ;  /* 0x0000000e17177220 */ /* 0x004fe40000410000 */
[----:B------:R-:W-:Y:S01]  /*0c70*/  FMUL.FTZ R14, R25, UR23 ;  /* 0x00000017190e7c20 */ /* 0x000fe20008410000 */
[----:B------:R-:W-:Y:S01]  /*0c80*/  FADD.FTZ R27, R29, -R26 ;  /* 0x8000001a1d1b7221 */ /* 0x000fe20000010000 */
[----:B------:R-:W-:Y:S01]  /*0c90*/  PRMT R25, R13, 0x7610, R25 ;  /* 0x000076100d197816 */ /* 0x000fe20000000019 */
[----:B------:R-:W-:Y:S02]  /*0ca0*/  FFMA.FTZ R23, R28, UR17, R23 ;  /* 0x000000111c177c23 */ /* 0x000fe40008010017 */
[----:B------:R-:W-:Y:S01]  /*0cb0*/  F2FP.F16.F32.PACK_AB R7, R14, R7 ;  /* 0x000000070e07723e */ /* 0x000fe200000000ff */
[----:B------:R-:W-:-:S02]  /*0cc0*/  HADD2.F32 R14, -RZ, R13.H1_H1 ;  /* 0x3000000dff0e7230 */ /* 0x000fc40000004100 */
[----:B------:R-:W-:Y:S01]  /*0cd0*/  FMUL.FTZ R22, R23, UR23 ;  /* 0x0000001717167c20 */ /* 0x000fe20008410000 */
[----:B------:R-:W-:Y:S02]  /*0ce0*/  F2FP.F16.F32.PACK_AB R4, R4, R27 ;  /* 0x0000001b0404723e */ /* 0x000fe400000000ff */
[----:B------:R-:W-:Y:S01]  /*0cf0*/  PRMT R29, R7, 0x7610, R29 ;  /* 0x00007610071d7816 */ /* 0x000fe2000000001d */
[----:B------:R-:W-:Y:S01]  /*0d00*/  FADD.FTZ R31, R31, -R14 ;  /* 0x8000000e1f1f7221 */ /* 0x000fe20000010000 */
[----:B------:R-:W-:Y:S01]  /*0d10*/  F2FP.F16.F32.PACK_AB R22, R22, R15 ;  /* 0x0000000f1616723e */ /* 0x000fe200000000ff */
[----:B------:R-:W-:Y:S01]  /*0d20*/  HADD2.F32 R15, -RZ, R7.H1_H1 ;  /* 0x30000007ff0f7230 */ /* 0x000fe20000004100 */
[----:B------:R-:W-:Y:S02]  /*0d30*/  PRMT R27, R4, 0x7632, R27 ;  /* 0x00007632041b7816 */ /* 0x000fe4000000001b */
[----:B------:R-:W-:Y:S01]  /*0d40*/  F2FP.F16.F32.PACK_AB R6, R6, R31 ;  /* 0x0000001f0606723e */ /* 0x000fe200000000ff */
[----:B------:R-:W-:-:S02]  /*0d50*/  HADD2.F32 R23, -RZ, R22.H1_H1 ;  /* 0x30000016ff177230 */ /* 0x000fc40000004100 */
[--C-:B------:R-:W-:Y:S01]  /*0d60*/  FADD.FTZ R5, R30, -R15.reuse ;  /* 0x8000000f1e057221 */ /* 0x100fe20000010000 */
[----:B------:R-:W-:Y:S02]  /*0d70*/  PRMT R15, R32, 0x7632, R15 ;  /* 0x00007632200f7816 */ /* 0x000fe4000000000f */
        /* <DEDUP_REMOVED lines=9> */
[----:B------:R-:W-:Y:S01]  /*0e10*/  PRMT R24, R5, 0x7610, R24 ;  /* 0x0000761005187816 */ /* 0x000fe20000000018 */
[----:B------:R-:W-:Y:S06]  /*0e20*/  BRA `(.L_x_844) ;  /* 0x0000000400807947 */ /* 0x000fec0003800000 */
.L_x_843:
[----:B------:R-:W-:Y:S01]  /*0e30*/  HADD2.F32 R31, -RZ, R31.H0_H0 ;  /* 0x2000001fff1f7230 */ /* 0x000fe20000004100 */
[----:B------:R-:W2:Y:S01]  /*0e40*/  MUFU.RCP R32, UR21 ;  /* 0x0000001500207d08 */ /* 0x000ea20008001000 */
[----:B------:R-:W-:Y:S02]  /*0e50*/  HADD2.F32 R29, -RZ, R29.H0_H0 ;  /* 0x2000001dff1d7230 */ /* 0x000fe40000004100 */
[----:B------:R-:W-:Y:S02]  /*0e60*/  HADD2.F32 R30, -RZ, R30.H0_H0 ;  /* 0x2000001eff1e7230 */ /* 0x000fe40000004100 */
[----:B-1----:R-:W-:Y:S01]  /*0e70*/  FMUL.FTZ R13, R31, UR17 ;  /* 0x000000111f0d7c20 */ /* 0x002fe20008410000 */
[----:B------:R-:W-:Y:S02]  /*0e80*/  HADD2.F32 R28, -RZ, R28.H0_H0 ;  /* 0x2000001cff1c7230 */ /* 0x000fe40000004100 */
[----:B------:R-:W-:Y:S01]  /*0e90*/  FFMA.FTZ R4, R29, UR17, R4 ;  /* 0x000000111d047c23 */ /* 0x000fe20008010004 */
[----:B------:R-:W-:-:S02]  /*0ea0*/  HADD2.F32 R26, -RZ, R26.H0_H0 ;  /* 0x2000001aff1a7230 */ /* 0x000fc40000004100 */
[----:B------:R-:W-:Y:S01]  /*0eb0*/  FMUL.FTZ R33, R30, UR17 ;  /* 0x000000111e217c20 */ /* 0x000fe20008410000 */
[----:B------:R-:W-:Y:S01]  /*0ec0*/  FFMA.FTZ R5, R16, R5, R13 ;  /* 0x0000000510057223 */ /* 0x000fe2000001000d */
[----:B------:R-:W-:Y:S01]  /*0ed0*/  FMUL.FTZ R12, R4, R4 ;  /* 0x00000004040c7220 */ /* 0x000fe20000410000 */
[----:B------:R-:W-:Y:S02]  /*0ee0*/  HADD2.F32 R34, -RZ, R15.H0_H0 ;  /* 0x2000000fff227230 */ /* 0x000fe40000004100 */
[----:B------:R-:W-:Y:S01]  /*0ef0*/  FFMA.FTZ R6, R16, R6, R33 ;  /* 0x0000000610067223 */ /* 0x000fe20000010021 */
[----:B------:R-:W-:Y:S02]  /*0f00*/  HADD2.F32 R33, -RZ, R14.H0_H0 ;  /* 0x2000000eff217230 */ /* 0x000fe40000004100 */
[----:B------:R-:W-:Y:S01]  /*0f10*/  FMUL.FTZ R13, R5, R5 ;  /* 0x00000005050d7220 */ /* 0x000fe20000410000 */
[----:B------:R-:W-:Y:S01]  /*0f20*/  FFMA.FTZ R12, R12, -UR19, R12 ;  /* 0x800000130c0c7c23 */ /* 0x000fe2000801000c */
[----:B------:R-:W-:Y:S01]  /*0f30*/  FMUL.FTZ R14, R6, R6 ;  /* 0x00000006060e7220 */ /* 0x000fe20000410000 */
[----:B------:R-:W-:-:S02]  /*0f40*/  HADD2.F32 R23, -RZ, R23.H0_H0 ;  /* 0x20000017ff177230 */ /* 0x000fc40000004100 */
[----:B------:R-:W-:Y:S01]  /*0f50*/  FFMA.FTZ R13, R13, -UR19, R13 ;  /* 0x800000130d0d7c23 */ /* 0x000fe2000801000d */
[----:B------:R-:W-:Y:S01]  /*0f60*/  FFMA.FTZ R12, R33, UR19, R12 ;  /* 0x00000013210c7c23 */ /* 0x000fe2000801000c */
[----:B------:R-:W-:Y:S02]  /*0f70*/  HADD2.F32 R33, -RZ, R27.H0_H0 ;  /* 0x2000001bff217230 */ /* 0x000fe40000004100 */
[----:B------:R-:W-:Y:S01]  /*0f80*/  FMUL.FTZ R27, R28, UR17 ;  /* 0x000000111c1b7c20 */ /* 0x000fe20008410000 */
[----:B------:R-:W-:Y:S01]  /*0f90*/  FFMA.FTZ R13, R26, UR19, R13 ;  /* 0x000000131a0d7c23 */ /* 0x000fe2000801000d */
[----:B------:R-:W-:Y:S01]  /*0fa0*/  FFMA.FTZ R26, R14, -UR19, R14 ;  /* 0x800000130e1a7c23 */ /* 0x000fe2000801000e */
[----:B------:R-:W-:Y:S02]  /*0fb0*/  HADD2.F32 R25, -RZ, R25.H0_H0 ;  /* 0x20000019ff197230 */ /* 0x000fe40000004100 */
[----:B------:R-:W-:Y:S01]  /*0fc0*/  FFMA.FTZ R14, R16, R7, R27 ;  /* 0x00000007100e7223 */ /* 0x000fe2000001001b */
[-C--:B--2---:R-:W-:Y:S01]  /*0fd0*/  FMUL.FTZ R35, R13, R32.reuse ;  /* 0x000000200d237220 */ /* 0x084fe20000410000 */
[----:B------:R-:W-:Y:S01]  /*0fe0*/  FFMA.FTZ R7, R33, UR19, R26 ;  /* 0x0000001321077c23 */ /* 0x000fe2000801001a */
[----:B------:R-:W-:Y:S01]  /*0ff0*/  FMUL.FTZ R26, R12, R32 ;  /* 0x000000200c1a7220 */ /* 0x000fe20000410000 */
[----:B------:R-:W-:Y:S01]  /*1000*/  FMUL.FTZ R27, R14, R14 ;  /* 0x0000000e0e1b7220 */ /* 0x000fe20000410000 */
[----:B------:R-:W-:Y:S01]  /*1010*/  FFMA.FTZ R6, R6, -UR18, R6 ;  /* 0x8000001206067c23 */ /* 0x000fe20008010006 */
[----:B------:R-:W-:Y:S01]  /*1020*/  FFMA.FTZ R14, R14, -UR18, R14 ;  /* 0x800000120e0e7c23 */ /* 0x000fe2000801000e */
[----:B------:R-:W-:Y:S01]  /*1030*/  MUFU.SQRT R35, R35 ;  /* 0x0000002300237308 */ /* 0x000fe20000002000 */
[----:B------:R-:W-:-:S04]  /*1040*/  FFMA.FTZ R15, R27, -UR19, R27 ;  /* 0x800000131b0f7c23 */ /* 0x000fc8000801001b */
[----:B------:R-:W-:Y:S01]  /*1050*/  FFMA.FTZ R15, R34, UR19, R15 ;  /* 0x00000013220f7c23 */ /* 0x000fe2000801000f */
[-C--:B------:R-:W-:Y:S02]  /*1060*/  FMUL.FTZ R34, R7, R32.reuse ;  /* 0x0000002007227220 */ /* 0x080fe40000410000 */
[----:B------:R-:W1:Y:S01]  /*1070*/  MUFU.SQRT R26, R26 ;  /* 0x0000001a001a7308 */ /* 0x000e620000002000 */
[----:B------:R-:W-:Y:S01]  /*1080*/  FMUL.FTZ R33, R15, R32 ;  /* 0x000000200f217220 */ /* 0x000fe20000410000 */
[----:B------:R-:W-:Y:S01]  /*1090*/  FFMA.FTZ R32, R4, -UR18, R4 ;  /* 0x8000001204207c23 */ /* 0x000fe20008010004 */
[----:B------:R-:W-:-:S03]  /*10a0*/  FFMA.FTZ R4, R5, -UR18, R5 ;  /* 0x8000001205047c23 */ /* 0x000fc60008010005 */
[----:B------:R-:W-:Y:S01]  /*10b0*/  FFMA.FTZ R32, R23, UR18, R32 ;  /* 0x0000001217207c23 */ /* 0x000fe20008010020 */
[----:B------:R-:W-:Y:S01]  /*10c0*/  FFMA.FTZ R4, R25, UR18, R4 ;  /* 0x0000001219047c23 */ /* 0x000fe20008010004 */
[----:B------:R-:W2:Y:S01]  /*10d0*/  MUFU.SQRT R34, R34 ;  /* 0x0000002200227308 */ /* 0x000ea20000002000 */
[----:B------:R-:W-:Y:S02]  /*10e0*/  HADD2.F32 R25, -RZ, R22.H0_H0 ;  /* 0x20000016ff197230 */ /* 0x000fe40000004100 */
[----:B------:R-:W-:-:S03]  /*10f0*/  F2FP.F16.F32.PACK_AB R12, R12, R32 ;  /* 0x000000200c0c723e */ /* 0x000fc600000000ff */
[----:B------:R-:W-:Y:S01]  /*1100*/  FFMA.FTZ R6, R25, UR18, R6 ;  /* 0x0000001219067c23 */ /* 0x000fe20008010006 */
[----:B------:R-:W-:Y:S01]  /*1110*/  HADD2.F32 R25, -RZ, R24.H0_H0 ;  /* 0x20000018ff197230 */ /* 0x000fe20000004100 */
[----:B------:R-:W3:Y:S01]  /*1120*/  MUFU.SQRT R33, R33 ;  /* 0x0000002100217308 */ /* 0x000ee20000002000 */
[----:B-1----:R-:W-:Y:S01]  /*1130*/  FADD.FTZ R27, R26, UR22 ;  /* 0x000000161a1b7e21 */ /* 0x002fe20008010000 */
[----:B------:R-:W-:Y:S02]  /*1140*/  FADD.FTZ R26, R35, UR22 ;  /* 0x00000016231a7e21 */ /* 0x000fe40008010000 */
[----:B------:R-:W-:-:S04]  /*1150*/  FFMA.FTZ R14, R25, UR18, R14 ;  /* 0x00000012190e7c23 */ /* 0x000fc8000801000e */
[----:B------:R-:W1:Y:S01]  /*1160*/  MUFU.RCP R23, UR20 ;  /* 0x0000001400177d08 */ /* 0x000e620008001000 */
[----:B--2---:R-:W-:-:S07]  /*1170*/  FADD.FTZ R34, R34, UR22 ;  /* 0x0000001622227e21 */ /* 0x004fce0008010000 */
[----:B------:R-:W2:Y:S01]  /*1180*/  MUFU.RCP R26, R26 ;  /* 0x0000001a001a7308 */ /* 0x000ea20000001000 */
[----:B---3--:R-:W-:-:S07]  /*1190*/  FADD.FTZ R33, R33, UR22 ;  /* 0x0000001621217e21 */ /* 0x008fce0008010000 */
[----:B------:R-:W3:Y:S01]  /*11a0*/  MUFU.RCP R27, R27 ;  /* 0x0000001b001b7308 */ /* 0x000ee20000001000 */
[-C--:B-1----:R-:W-:Y:S01]  /*11b0*/  FMUL.FTZ R24, R32, R23.reuse ;  /* 0x0000001720187220 */ /* 0x082fe20000410000 */
[----:B------:R-:W-:-:S06]  /*11c0*/  FMUL.FTZ R25, R4, R23 ;  /* 0x0000001704197220 */ /* 0x000fcc0000410000 */
[----:B------:R1:W4:Y:S01]  /*11d0*/  MUFU.RCP R5, R34 ;  /* 0x0000002200057308 */ /* 0x0003220000001000 */
[----:B--2---:R-:W-:-:S07]  /*11e0*/  FMUL.FTZ R25, R25, R26 ;  /* 0x0000001a19197220 */ /* 0x004fce0000410000 */
[----:B------:R-:W2:Y:S01]  /*11f0*/  MUFU.RCP R22, R33 ;  /* 0x0000002100167308 */ /* 0x000ea20000001000 */
[-C--:B-1----:R-:W-:Y:S01]  /*1200*/  FMUL.FTZ R34, R6, R23.reuse ;  /* 0x0000001706227220 */ /* 0x082fe20000410000 */
[----:B------:R-:W-:Y:S01]  /*1210*/  FMUL.FTZ R23, R14, R23 ;  /* 0x000000170e177220 */ /* 0x000fe20000410000 */
[----:B---3--:R-:W-:-:S04]  /*1220*/  FMUL.FTZ R24, R24, R27 ;  /* 0x0000001b18187220 */ /* 0x008fc80000410000 */
[----:B------:R-:W-:Y:S01]  /*1230*/  FMUL.FTZ R24, R24, UR23 ;  /* 0x0000001718187c20 */ /* 0x000fe20008410000 */
[----:B----4-:R-:W-:-:S04]  /*1240*/  FMUL.FTZ R5, R34, R5 ;  /* 0x0000000522057220 */ /* 0x010fc80000410000 */
[----:B------:R-:W-:Y:S01]  /*1250*/  F2FP.F16.F32.PACK_AB R24, RZ, R24 ;  /* 0x00000018ff18723e */ /* 0x000fe200000000ff */
[----:B------:R-:W-:Y:S01]  /*1260*/  FMUL.FTZ R26, R5, UR23 ;  /* 0x00000017051a7c20 */ /* 0x000fe20008410000 */
[----:B--2---:R-:W-:Y:S01]  /*1270*/  FMUL.FTZ R23, R23, R22 ;  /* 0x0000001617177220 */ /* 0x004fe20000410000 */
[----:B------:R-:W-:-:S03]  /*1280*/  FMUL.FTZ R22, R25, UR23 ;  /* 0x0000001719167c20 */ /* 0x000fc60008410000 */
[----:B------:R-:W-:Y:S01]  /*1290*/  F2FP.F16.F32.PACK_AB R7, R26, R7 ;  /* 0x000000071a07723e */ /* 0x000fe200000000ff */
[----:B------:R-:W-:Y:S02]  /*12a0*/  HADD2.F32 R24, -RZ, R24.H0_H0 ;  /* 0x20000018ff187230 */ /* 0x000fe40000004100 */
[----:B------:R-:W-:Y:S01]  /*12b0*/  FMUL.FTZ R34, R23, UR23 ;  /* 0x0000001717227c20 */ /* 0x000fe20008410000 */
[----:B------:R-:W-:Y:S02]  /*12c0*/  F2FP.F16.F32.PACK_AB R13, R22, R13 ;  /* 0x0000000d160d723e */ /* 0x000fe400000000ff */
[----:B------:R-:W-:Y:S02]  /*12d0*/  FADD.FTZ R5, R29, -R24 ;  /* 0x800000181d057221 */ /* 0x000fe40000010000 */
[----:B------:R-:W-:Y:S01]  /*12e0*/  F2FP.F16.F32.PACK_AB R22, R34, R15 ;  /* 0x0000000f2216723e */ /* 0x000fe200000000ff */
[----:B------:R-:W-:Y:S01]  /*12f0*/  HADD2.F32 R15, -RZ, R7.H1_H1 ;  /* 0x30000007ff0f7230 */ /* 0x000fe20000004100 */
[----:B------:R-:W-:Y:S01]  /*1300*/  PRMT R25, R13, 0x7610, R25 ;  /* 0x000076100d197816 */ /* 0x000fe20000000019 */
[----:B------:R-:W-:Y:S01]  /*1310*/  HADD2.F32 R26, -RZ, R13.H1_H1 ;  /* 0x3000000dff1a7230 */ /* 0x000fe20000004100 */
[----:B------:R-:W-:Y:S01]  /*1320*/  F2FP.F16.F32.PACK_AB R5, R4, R5 ;  /* 0x000000050405723e */ /* 0x000fe200000000ff */
[----:B------:R-:W-:-:S02]  /*1330*/  HADD2.F32 R23, -RZ, R22.H1_H1 ;  /* 0x30000016ff177230 */ /* 0x000fc40000004100 */
[--C-:B------:R-:W-:Y:S01]  /*1340*/  FADD.FTZ R33, R30, -R15.reuse ;  /* 0x8000000f1e217221 */ /* 0x100fe20000010000 */
[----:B------:R-:W-:Y:S01]  /*1350*/  PRMT R15, R12, 0x7632, R15 ;  /* 0x000076320c0f7816 */ /* 0x000fe2000000000f */
[----:B------:R-:W-:Y:S01]  /*1360*/  FADD.FTZ R31, R31, -R26 ;  /* 0x8000001a1f1f7221 */ /* 0x000fe20000010000 */
[----:B------:R-:W-:Y:S01]  /*1370*/  PRMT R29, R7, 0x7610, R29 ;  /* 0x00007610071d7816 */ /* 0x000fe2000000001d */
[--C-:B------:R-:W-:Y:S01]  /*1380*/  FADD.FTZ R28, R28, -R23.reuse ;  /* 0x800000171c1c7221 */ /* 0x100fe20000010000 */
[----:B------:R-:W-:Y:S02]  /*1390*/  F2FP.F16.F32.PACK_AB R24, R14, R33 ;  /* 0x000000210e18723e */ /* 0x000fe400000000ff */
[----:B------:R-:W-:Y:S02]  /*13a0*/  F2FP.F16.F32.PACK_AB R6, R6, R31 ;  /* 0x0000001f0606723e */ /* 0x000fe400000000ff */
[----:B------:R-:W-:Y:S02]  /*13b0*/  F2FP.F16.F32.PACK_AB R28, RZ, R28 ;  /* 0x0000001cff1c723e */ /* 0x000fe400000000ff */
[----:B------:R-:W-:-:S02]  /*13c0*/  PRMT R23, R12, 0x7610, R23 ;  /* 0x000076100c177816 */ /* 0x000fc40000000017 */
[C---:B------:R-:W-:Y:S02]  /*13d0*/  PRMT R27, R5.reuse, 0x7632, R27 ;  /* 0x00007632051b7816 */ /* 0x040fe4000000001b */
[----:B------:R-:W-:Y:S02]  /*13e0*/  PRMT R31, R5, 0x7610, R31 ;  /* 0x00007610051f7816 */ /* 0x000fe4000000001f */
[----:B------:R-:W-:Y:S02]  /*13f0*/  PRMT R35, R28, 0x7610, R35 ;  /* 0x000076101c237816 */ /* 0x000fe40000000023 */
[C---:B------:R-:W-:Y:S02]  /*1400*/  PRMT R14, R6.reuse, 0x7632, R14 ;  /* 0x00007632060e7816 */ /* 0x040fe4000000000e */
[----:B------:R-:W-:Y:S02]  /*1410*/  PRMT R37, R6, 0x7610, R37 ;  /* 0x0000761006257816 */ /* 0x000fe40000000025 */
[----:B------:R-:W-:-:S07]  /*1420*/  PRMT R33, R24, 0x7632, R33 ;  /* 0x0000763218217816 */ /* 0x000fce0000000021 */
.L_x_844:
[----:B------:R-:W-:Y:S01]  /*1430*/  IADD3 R12, P1, R20, UR4, RZ ;  /* 0x00000004140c7c10 */ /* 0x000fe2000ff3e0ff */
[----:B------:R-:W-:Y:S02]  /*1440*/  HADD2.F32 R4, -RZ, R31.H0_H0 ;  /* 0x2000001fff047230 */ /* 0x000fe40000004100 */
[----:B------:R-:W-:Y:S01]  /*1450*/  HADD2.F32 R5, -RZ, R37.H0_H0 ;  /* 0x20000025ff057230 */ /* 0x000fe20000004100 */
[----:B------:R-:W-:Y:S01]  /*1460*/  IADD3.X R13, R18, UR5, RZ, P1, !PT ;  /* 0x00000005120d7c10 */ /* 0x000fe20008ffe4ff */
        /* <DEDUP_REMOVED lines=23> */
.L_x_845:
        /* <DEDUP_REMOVED lines=23> */
.L_x_846:
[----:B0-----:R-:W-:-:S04]  /*1750*/  LEA R0, R17, R0, 0x2 ;  /* 0x0000000011007211 */ /* 0x001fc800078e10ff */
[----:B------:R-:W-:-:S13]  /*1760*/  ISETP.GE.AND P1, PT, R0, R19, PT ;  /* 0x000000130000720c */ /* 0x000fda0003f26270 */
[----:B------:R-:W-:Y:S05]  /*1770*/  @!P1 BRA `(.L_x_847) ;  /* 0xffffffe800f89947 */ /* 0x000fea000383ffff */
[----:B------:R-:W-:Y:S05]  /*1780*/  BSYNC B0 ;  /* 0x0000000000007941 */ /* 0x000fea0003800000 */
.L_x_841:
[----:B------:R-:W-:Y:S05]  /*1790*/  EXIT ;  /* 0x000000000000794d */ /* 0x000fea0003800000 */
.L_x_848:
        /* <DEDUP_REMOVED lines=14> */
.L_x_1001:


//--------------------- .text._Z25multi_tensor_apply_kernelI18TensorListMetadataILi5EE15DistAdamFunctorIfN3c108BFloat16ES4_EJPfffffff10adamMode_tfEEvlPViT_T0_DpT1_ --------------------------
	.section	.text._Z25multi_tensor_apply_kernelI18TensorListMetadataILi5EE15DistAdamFunctorIfN3c108BFloat16ES4_EJPfffffff10adamMode_tfEEvlPViT_T0_DpT1_,"ax",@progbits
	.align	128
        .global         _Z25multi_tensor_apply_kernelI18TensorListMetadataILi5EE15DistAdamFunctorIfN3c108BFloat16ES4_EJPfffffff10adamMode_tfEEvlPViT_T0_DpT1_
        .type           _Z25multi_tensor_apply_kernelI18TensorListMetadataILi5EE15DistAdamFunctorIfN3c108BFloat16ES4_EJPfffffff10adamMode_tfEEvlPViT_T0_DpT1_,@function
        .size           _Z25multi_tensor_apply_kernelI18TensorListMetadataILi5EE15DistAdamFunctorIfN3c108BFloat16ES4_EJPfffffff10adamMode_tfEEvlPViT_T0_DpT1_,(.L_x_1002 - _Z25multi_tensor_apply_kernelI18TensorListMetadataILi5EE15DistAdamFunctorIfN3c108BFloat16ES4_EJPfffffff10adamMode_tfEEvlPViT_T0_DpT1_)
        .other          _Z25multi_tensor_apply_kernelI18TensorListMetadataILi5EE15DistAdamFunctorIfN3c108BFloat16ES4_EJPfffffff10adamMode_tfEEvlPViT_T0_DpT1_,@"STO_CUDA_ENTRY STV_DEFAULT"
_Z25multi_tensor_apply_kernelI18TensorListMetadataILi5EE15DistAdamFunctorIfN3c108BFloat16ES4_EJPfffffff10adamMode_tfEEvlPViT_T0_DpT1_:
.text._Z25multi_tensor_apply_kernelI18TensorListMetadataILi5EE15DistAdamFunctorIfN3c108BFloat16ES4_EJPfffffff10adamMode_tfEEvlPViT_T0_DpT1_:
[----:B------:R-:W-:Y:S08]  /*0000*/  LDC R1, c[0x0][0x28] ;  /* 0x00000a00ff017b82 */ /* 0x000ff00000000800 */
[----:B------:R-:W0:Y:S01]  /*0010*/  LDC.64 R2, c[0x0][0xe10] ;  /* 0x00038400ff027b82 */ /* 0x000e220000000a00 */
[----:B------:R-:W-:-:S07]  /*0020*/  ULDC.64 UR8, c[0x0][0x208] ;  /* 0x0000820000087ab9 */ /* 0x000fce0000000a00 */
[----:B------:R-:W1:Y:S01]  /*0030*/  S2UR UR5, SR_CTAID.X ;  /* 0x00000000000579c3 */ /* 0x000e620000002500 */
[----:B------:R-:W-:Y:S01]  /*0040*/  UMOV UR6, 0x10 ;  /* 0x0000001000067882 */ /* 0x000fe20000000000 */
[----:B------:R-:W-:Y:S01]  /*0050*/  ULDC UR10, c[0x0][0x210] ;  /* 0x00008400000a7ab9 */ /* 0x000fe20000000800 */
[----:B0-----:R0:W2:Y:S01]  /*0060*/  LDG.E R2, desc[UR8][R2.64] ;  /* 0x0000000802027981 */ /* 0x0010a2000c1e1900 */
[----:B------:R-:W-:Y:S01]  /*0070*/  MOV R0, UR10 ;  /* 0x0000000a00007c02 */ /* 0x000fe20008000f00 */
[----:B-1----:R-:W-:-:S03]  /*0080*/  ULEA UR4, UR5, UR6, 0x2 ;  /* 0x0000000605047291 */ /* 0x002fc6000f8e103f */
[----:B------:R-:W-:Y:S02]  /*0090*/  ULDC.U8 UR5, c[0x0][UR5+0x7c0] ;  /* 0x0001f00005057abb */ /* 0x000fe40008000000 */
[----:B------:R-:W-:-:S07]  /*00a0*/  ULEA UR5, UR5, UR6, 0x3 ;  /* 0x0000000605057291 */ /* 0x000fce000f8e183f */
[----:B------:R-:W-:Y:S02]  /*00b0*/  ULDC UR4, c[0x0][UR4+0x8f0] ;  /* 0x00023c0004047abb */ /* 0x000fe40008000800 */
[----:B------:R-:W-:-:S03]  /*00c0*/  UIMAD UR6, UR4, UR10, URZ ;  /* 0x0000000a040672a4 */ /* 0x000fc6000f8e023f */
[----:B------:R-:W-:Y:S01]  /*00d0*/  ULDC UR7, c[0x0][UR5+0x6c0] ;  /* 0x0001b00005077abb */ /* 0x000fe20008000800 */
[----:B------:R-:W-:Y:S01]  /*00e0*/  ULDC.64 UR12, c[0x0][UR5+0x210] ;  /* 0x00008400050c7abb */ /* 0x000fe20008000a00 */
[----:B0-----:R-:W-:Y:S01]  /*00f0*/  MOV R3, UR7 ;  /* 0x0000000700037c02 */ /* 0x001fe20008000f00 */
[----:B------:R-:W-:Y:S01]  /*0100*/  ULDC.64 UR14, c[0x0][UR5+0x300] ;  /* 0x0000c000050e7abb */ /* 0x000fe20008000a00 */
[----:B------:R-:W-:Y:S01]  /*0110*/  ULDC.64 UR16, c[0x0][UR5+0x3f0] ;  /* 0x0000fc0005107abb */ /* 0x000fe20008000a00 */
[----:B------:R-:W-:Y:S01]  /*0120*/  ULDC.64 UR18, c[0x0][UR5+0x4e0] ;  /* 0x0001380005127abb */ /* 0x000fe20008000a00 */
[----:B------:R-:W-:Y:S01]  /*0130*/  VIADDMNMX R0, R3, -UR6, R0, PT ;  /* 0x8000000603007c46 */ /* 0x000fe2000b800100 */
[----:B------:R-:W-:-:S03]  /*0140*/  ULDC.64 UR4, c[0x0][UR5+0x5d0] ;  /* 0x0001740005047abb */ /* 0x000fc60008000a00 */
[----:B------:R-:W-:Y:S02]  /*0150*/  R2UR UR11, R0 ;  /* 0x00000000000b72ca */ /* 0x000fe400000e0000 */
[----:B------:R-:W-:-:S11]  /*0160*/  PRMT R0, RZ, 0x7610, R0 ;  /* 0x00007610ff007816 */ /* 0x000fd60000000000 */
[----:B------:R-:W-:-:S06]  /*0170*/  ULOP3.LUT UP0, URZ, UR11, 0x3, URZ, 0xc0, !UPT ;  /* 0x000000030b3f7892 */ /* 0x000fcc000f80c03f */
[----:B------:R-:W-:Y:S02]  /*0180*/  PLOP3.LUT P0, PT, PT, PT, UP0, 0x80, 0x0 ;  /* 0x000000000000781c */ /* 0x000fe40003f0f008 */
[----:B--2---:R-:W-:-:S11]  /*0190*/  R2UR UR10, R2 ;  /* 0x00000000020a72ca */ /* 0x004fd600000e0000 */
        /* <DEDUP_REMOVED lines=16> */
[----:B------:R-:W-:-:S05]  /*02a0*/  PLOP3.LUT P0, PT, PT, PT, UP0, 0x80, 0x0 ;  /* 0x000000000000781c */ /* 0x000fca0003f0f008 */
[----:B------:R-:W-:-:S04]  /*02b0*/  @!UP0 UIADD3 UR7, UR4, UR7, URZ ;  /* 0x0000000704078290 */ /* 0x000fc8000fffe03f */
[----:B------:R-:W-:-:S04]  /*02c0*/  @!UP0 ULOP3.LUT UP1, URZ, UR7, 0x7, URZ, 0xc0, !UPT ;  /* 0x00000007073f8892 */ /* 0x000fc8000f82c03f */
[----:B------:R-:W-:-:S06]  /*02d0*/  @!UP0 USEL UR7, URZ, 0x1, UP1 ;  /* 0x000000013f078887 */ /* 0x000fcc0008800000 */
[----:B------:R-:W-:-:S04]  /*02e0*/  @!P0 MOV R2, UR7 ;  /* 0x0000000700028c02 */ /* 0x000fc80008000f00 */
[----:B------:R-:W-:-:S07]  /*02f0*/  @!P0 PRMT R0, R2, 0x7610, R0 ;  /* 0x0000761002008816 */ /* 0x000fce0000000000 */
.L_x_849:
[----:B------:R-:W0:Y:S02]  /*0300*/  S2R R3, SR_TID.X ;  /* 0x0000000000037919 */ /* 0x000e240000002100 */
[----:B0-----:R-:W-:-:S04]  /*0310*/  SHF.L.U32 R3, R3, 0x2, RZ ;  /* 0x0000000203037819 */ /* 0x001fc800000006ff */
[----:B------:R-:W-:-:S13]  /*0320*/  ISETP.GE.AND P0, PT, R3, UR11, PT ;  /* 0x0000000b03007c0c */ /* 0x000fda000bf06270 */
[----:B------:R-:W-:Y:S05]  /*0330*/  @P0 EXIT ;  /* 0x000000000000094d */ /* 0x000fea0003800000 */
[----:B------:R-:W-:Y:S01]  /*0340*/  PRMT R0, R0, 0x9910, RZ ;  /* 0x0000991000007816 */ /* 0x000fe200000000ff */
[----:B------:R-:W-:Y:S01]  /*0350*/  BSSY B0, `(.L_x_850) ;  /* 0x00000ef000007945 */ /* 0x000fe20003800000 */
[----:B------:R-:W-:Y:S01]  /*0360*/  ULDC UR7, c[0x0][0x0] ;  /* 0x0000000000077ab9 */ /* 0x000fe20000000800 */
[----:B------:R-:W-:Y:S01]  /*0370*/  ULDC UR21, c[0x0][0xe28] ;  /* 0x00038a0000157ab9 */ /* 0x000fe20000000800 */
[----:B------:R-:W-:Y:S01]  /*0380*/  ISETP.NE.AND P0, PT, R0, RZ, PT ;  /* 0x000000ff0000720c */ /* 0x000fe20003f05270 */
[----:B------:R-:W-:Y:S01]  /*0390*/  ULDC UR26, c[0x0][0xe34] ;  /* 0x00038d00001a7ab9 */ /* 0x000fe20000000800 */
[----:B------:R-:W-:Y:S01]  /*03a0*/  ULDC UR20, c[0x0][0xe30] ;  /* 0x00038c0000147ab9 */ /* 0x000fe20000000800 */
[----:B------:R-:W-:Y:S01]  /*03b0*/  ULDC UR27, c[0x0][0xe2c] ;  /* 0x00038b00001b7ab9 */ /* 0x000fe20000000800 */
[----:B------:R-:W-:Y:S01]  /*03c0*/  ULDC.64 UR22, c[0x0][0xe18] ;  /* 0x0003860000167ab9 */ /* 0x000fe20000000a00 */
[----:B------:R-:W-:-:S08]  /*03d0*/  ULDC.64 UR24, c[0x0][0xe20] ;  /* 0x0003880000187ab9 */ /* 0x000fd00000000a00 */
.L_x_856:
[----:B------:R-:W-:Y:S02]  /*03e0*/  SHF.R.S32.HI R0, RZ, 0x1f, R3 ;  /* 0x0000001fff007819 */ /* 0x000fe40000011403 */
[----:B-12---:R-:W-:Y:S02]  /*03f0*/  IADD3 R5, P1, R3, UR6, RZ ;  /* 0x0000000603057c10 */ /* 0x006fe4000ff3e0ff */
[----:B------:R-:W-:Y:S02]  /*0400*/  MOV R7, UR6 ;  /* 0x0000000600077c02 */ /* 0x000fe40008000f00 */
[----:B------:R-:W-:Y:S02]  /*0410*/  SHF.L.U32 R2, R5, 0x1, RZ ;  /* 0x0000000105027819 */ /* 0x000fe400000006ff */
[----:B------:R-:W-:Y:S02]  /*0420*/  LEA.HI.X.SX32 R6, R7, R0, 0x1, P1 ;  /* 0x0000000007067211 */ /* 0x000fe400008f0eff */
[----:B------:R-:W-:-:S02]  /*0430*/  IADD3 R26, P1, R2, UR18, RZ ;  /* 0x00000012021a7c10 */ /* 0x000fc4000ff3e0ff */
[C-C-:B------:R-:W-:Y:S02]  /*0440*/  SHF.L.U64.HI R0, R5.reuse, 0x1, R6.reuse ;  /* 0x0000000105007819 */ /* 0x140fe40000010206 */
[C---:B------:R-:W-:Y:S02]  /*0450*/  SHF.L.U32 R4, R5.reuse, 0x2, RZ ;  /* 0x0000000205047819 */ /* 0x040fe400000006ff */
[----:B------:R-:W-:Y:S02]  /*0460*/  IADD3.X R27, R0, UR19, RZ, P1, !PT ;  /* 0x00000013001b7c10 */ /* 0x000fe40008ffe4ff */
[----:B------:R-:W-:Y:S02]  /*0470*/  SHF.L.U64.HI R5, R5, 0x2, R6 ;  /* 0x0000000205057819 */ /* 0x000fe40000010206 */
[C---:B------:R-:W-:Y:S01]  /*0480*/  IADD3 R20, P1, R4.reuse, UR12, RZ ;  /* 0x0000000c04147c10 */ /* 0x040fe2000ff3e0ff */
[----:B------:R-:W2:Y:S01]  /*0490*/  @P0 LDG.E.64 R22, desc[UR8][R26.64] ;  /* 0x000000081a160981 */ /* 0x000ea2000c1e1b00 */
[----:B------:R-:W-:-:S02]  /*04a0*/  IADD3 R6, P2, R4, UR14, RZ ;  /* 0x0000000e04067c10 */ /* 0x000fc4000ff5e0ff */
[----:B------:R-:W-:Y:S02]  /*04b0*/  IADD3 R4, P3, R4, UR16, RZ ;  /* 0x0000001004047c10 */ /* 0x000fe4000ff7e0ff */
[C---:B------:R-:W-:Y:S02]  /*04c0*/  IADD3.X R21, R5.reuse, UR13, RZ, P1, !PT ;  /* 0x0000000d05157c10 */ /* 0x040fe40008ffe4ff */
[C---:B------:R-:W-:Y:S02]  /*04d0*/  IADD3.X R7, R5.reuse, UR15, RZ, P2, !PT ;  /* 0x0000000f05077c10 */ /* 0x040fe400097fe4ff */
[----:B------:R-:W-:Y:S01]  /*04e0*/  IADD3.X R5, R5, UR17, RZ, P3, !PT ;  /* 0x0000001105057c10 */ /* 0x000fe20009ffe4ff */
[----:B0-----:R0:W5:Y:S04]  /*04f0*/  @P0 LDG.E.128 R12, desc[UR8][R20.64] ;  /* 0x00000008140c0981 */ /* 0x001168000c1e1d00 */
[----:B------:R0:W5:Y:S04]  /*0500*/  @P0 LDG.E.128 R8, desc[UR8][R6.64] ;  /* 0x0000000806080981 */ /* 0x000168000c1e1d00 */
[----:B------:R0:W5:Y:S01]  /*0510*/  @P0 LDG.E.128 R16, desc[UR8][R4.64] ;  /* 0x0000000804100981 */ /* 0x000162000c1e1d00 */
[----:B--2---:R-:W-:-:S02]  /*0520*/  @P0 SHF.R.U64 R29, R22, 0x10, R23 ;  /* 0x00000010161d0819 */ /* 0x004fc40000001217 */
[----:B------:R-:W-:Y:S02]  /*0530*/  @P0 SHF.R.U32.HI R28, RZ, 0x10, R23 ;  /* 0x00000010ff1c0819 */ /* 0x000fe40000011617 */
[----:B------:R-:W-:Y:S02]  /*0540*/  @P0 PRMT R25, R22, 0x7610, R25 ;  /* 0x0000761016190816 */ /* 0x000fe40000000019 */
[----:B------:R-:W-:Y:S02]  /*0550*/  @P0 PRMT R24, R23, 0x7610, R24 ;  /* 0x0000761017180816 */ /* 0x000fe40000000018 */
[----:B------:R-:W-:Y:S02]  /*0560*/  @P0 PRMT R22, R29, 0x7610, R22 ;  /* 0x000076101d160816 */ /* 0x000fe40000000016 */
[----:B------:R-:W-:Y:S01]  /*0570*/  @P0 PRMT R23, R28, 0x7610, R23 ;  /* 0x000076101c170816 */ /* 0x000fe20000000017 */
[----:B0-----:R-:W-:Y:S06]  /*0580*/  @P0 BRA `(.L_x_851) ;  /* 0x00000000009c0947 */ /* 0x001fec0003800000 */
[C---:B-----5:R-:W-:Y:S02]  /*0590*/  IADD3 R8, R3.reuse, 0x1, RZ ;  /* 0x0000000103087810 */ /* 0x060fe40007ffe0ff */
[C---:B------:R-:W-:Y:S02]  /*05a0*/  IADD3 R9, R3.reuse, 0x2, RZ ;  /* 0x0000000203097810 */ /* 0x040fe40007ffe0ff */
[C---:B------:R-:W-:Y:S02]  /*05b0*/  IADD3 R10, R3.reuse, 0x3, RZ ;  /* 0x00000003030a7810 */ /* 0x040fe40007ffe0ff */
[----:B------:R-:W-:Y:S02]  /*05c0*/  ISETP.GE.AND P1, PT, R3, UR11, PT ;  /* 0x0000000b03007c0c */ /* 0x000fe4000bf26270 */
[----:B------:R-:W-:Y:S02]  /*05d0*/  ISETP.GE.AND P2, PT, R8, UR11, PT ;  /* 0x0000000b08007c0c */ /* 0x000fe4000bf46270 */
[----:B------:R-:W-:-:S02]  /*05e0*/  ISETP.GE.AND P3, PT, R9, UR11, PT ;  /* 0x0000000b09007c0c */ /* 0x000fc4000bf66270 */
[----:B------:R-:W-:-:S07]  /*05f0*/  ISETP.GE.AND P4, PT, R10, UR11, PT ;  /* 0x0000000b0a007c0c */ /* 0x000fce000bf86270 */
[----:B------:R-:W-:Y:S02]  /*0600*/  @P1 PRMT R25, RZ, 0x7610, R25 ;  /* 0x00007610ff191816 */ /* 0x000fe40000000019 */
[----:B------:R-:W-:Y:S02]  /*0610*/  @P1 MOV R12, RZ ;  /* 0x000000ff000c1202 */ /* 0x000fe40000000f00 */
[----:B------:R-:W-:Y:S02]  /*0620*/  @P1 MOV R8, RZ ;  /* 0x000000ff00081202 */ /* 0x000fe40000000f00 */
[----:B------:R-:W-:Y:S01]  /*0630*/  @P2 PRMT R22, RZ, 0x7610, R22 ;  /* 0x00007610ff162816 */ /* 0x000fe20000000016 */
[----:B------:R0:W5:Y:S01]  /*0640*/  @!P1 LDG.E.U16 R25, desc[UR8][R26.64] ;  /* 0x000000081a199981 */ /* 0x000162000c1e1500 */
[----:B------:R-:W-:Y:S02]  /*0650*/  @P3 PRMT R24, RZ, 0x7610, R24 ;  /* 0x00007610ff183816 */ /* 0x000fe40000000018 */
[----:B------:R-:W-:Y:S01]  /*0660*/  @P4 PRMT R23, RZ, 0x7610, R23 ;  /* 0x00007610ff174816 */ /* 0x000fe20000000017 */
[----:B------:R0:W5:Y:S01]  /*0670*/  @!P1 LDG.E R12, desc[UR8][R20.64] ;  /* 0x00000008140c9981 */ /* 0x000162000c1e1900 */
[----:B------:R-:W-:-:S02]  /*0680*/  @P1 MOV R16, RZ ;  /* 0x000000ff00101202 */ /* 0x000fc40000000f00 */
[----:B------:R-:W-:Y:S01]  /*0690*/  @P2 MOV R13, RZ ;  /* 0x000000ff000d2202 */ /* 0x000fe20000000f00 */
[----:B------:R0:W5:Y:S01]  /*06a0*/  @!P2 LDG.E.U16 R22, desc[UR8][R26.64+0x2] ;  /* 0x000002081a16a981 */ /* 0x000162000c1e1500 */
[----:B------:R-:W-:Y:S02]  /*06b0*/  @P2 MOV R9, RZ ;  /* 0x000000ff00092202 */ /* 0x000fe40000000f00 */
[----:B------:R-:W-:Y:S01]  /*06c0*/  @P2 MOV R17, RZ ;  /* 0x000000ff00112202 */ /* 0x000fe20000000f00 */
[----:B------:R0:W5:Y:S01]  /*06d0*/  @!P3 LDG.E.U16 R24, desc[UR8][R26.64+0x4] ;  /* 0x000004081a18b981 */ /* 0x000162000c1e1500 */
[----:B------:R-:W-:Y:S02]  /*06e0*/  @P3 MOV R14, RZ ;  /* 0x000000ff000e3202 */ /* 0x000fe40000000f00 */
[----:B------:R-:W-:Y:S01]  /*06f0*/  @P3 MOV R10, RZ ;  /* 0x000000ff000a3202 */ /* 0x000fe20000000f00 */
[----:B------:R0:W5:Y:S01]  /*0700*/  @!P4 LDG.E.U16 R23, desc[UR8][R26.64+0x6] ;  /* 0x000006081a17c981 */ /* 0x000162000c1e1500 */
[----:B------:R-:W-:-:S02]  /*0710*/  @P3 MOV R18, RZ ;  /* 0x000000ff00123202 */ /* 0x000fc40000000f00 */
[----:B------:R-:W-:Y:S01]  /*0720*/  @P4 MOV R15, RZ ;  /* 0x000000ff000f4202 */ /* 0x000fe20000000f00 */
[----:B------:R0:W5:Y:S01]  /*0730*/  @!P1 LDG.E R8, desc[UR8][R6.64] ;  /* 0x0000000806089981 */ /* 0x000162000c1e1900 */
[----:B------:R-:W-:Y:S02]  /*0740*/  @P4 MOV R11, RZ ;  /* 0x000000ff000b4202 */ /* 0x000fe40000000f00 */
[----:B------:R-:W-:Y:S01]  /*0750*/  @P4 MOV R19, RZ ;  /* 0x000000ff00134202 */ /* 0x000fe20000000f00 */
        /* <DEDUP_REMOVED lines=10> */
.L_x_851:
[----:B------:R-:W-:Y:S02]  /*0800*/  ISETP.NE.AND P1, PT, RZ, UR20, PT ;  /* 0x00000014ff007c0c */ /* 0x000fe4000bf25270 */
[----:B-----5:R-:W-:-:S05]  /*0810*/  SHF.L.U32 R25, R25, 0x10, RZ ;  /* 0x0000001019197819 */ /* 0x020fca00000006ff */
[----:B0-----:R-:W-:-:S06]  /*0820*/  FMUL.FTZ R27, R25, UR10 ;  /* 0x0000000a191b7c20 */ /* 0x001fcc0008410000 */
[----:B------:R-:W-:Y:S05]  /*0830*/  @!P1 BRA `(.L_x_852) ;  /* 0x0000000000e49947 */ /* 0x000fea0003800000 */
[----:B------:R-:W-:Y:S01]  /*0840*/  SHF.L.U32 R26, R22, 0x10, RZ ;  /* 0x00000010161a7819 */ /* 0x000fe200000006ff */
[C---:B------:R-:W-:Y:S01]  /*0850*/  FFMA.FTZ R25, R27.reuse, -UR22, R27 ;  /* 0x800000161b197c23 */ /* 0x040fe2000801001b */
[----:B------:R-:W0:Y:S03]  /*0860*/  MUFU.RCP R22, UR25 ;  /* 0x0000001900167d08 */ /* 0x000e260008001000 */
[----:B------:R-:W-:Y:S01]  /*0870*/  FFMA.FTZ R8, R8, UR22, R25 ;  /* 0x0000001608087c23 */ /* 0x000fe20008010019 */
[----:B------:R-:W-:-:S04]  /*0880*/  FMUL.FTZ R25, R27, R27 ;  /* 0x0000001b1b197220 */ /* 0x000fc80000410000 */
[----:B------:R-:W-:Y:S01]  /*0890*/  FFMA.FTZ R27, R25, -UR23, R25 ;  /* 0x80000017191b7c23 */ /* 0x000fe20008010019 */
[----:B------:R-:W-:-:S03]  /*08a0*/  FMUL.FTZ R25, R26, UR10 ;  /* 0x0000000a1a197c20 */ /* 0x000fc60008410000 */
[----:B------:R-:W-:Y:S01]  /*08b0*/  FFMA.FTZ R16, R16, UR23, R27 ;  /* 0x0000001710107c23 */ /* 0x000fe2000801001b */
[----:B------:R-:W-:Y:S01]  /*08c0*/  SHF.L.U32 R27, R24, 0x10, RZ ;  /* 0x00000010181b7819 */ /* 0x000fe200000006ff */
[C---:B------:R-:W-:Y:S01]  /*08d0*/  FFMA.FTZ R26, R25.reuse, -UR22, R25 ;  /* 0x80000016191a7c23 */ /* 0x040fe20008010019 */
[----:B------:R-:W-:Y:S01]  /*08e0*/  FMUL.FTZ R25, R25, R25 ;  /* 0x0000001919197220 */ /* 0x000fe20000410000 */
[-C--:B0-----:R-:W-:Y:S02]  /*08f0*/  FMUL.FTZ R24, R16, R22.reuse ;  /* 0x0000001610187220 */ /* 0x081fe40000410000 */
[----:B------:R-:W-:Y:S01]  /*0900*/  FFMA.FTZ R9, R9, UR22, R26 ;  /* 0x0000001609097c23 */ /* 0x000fe2000801001a */
[----:B------:R-:W-:Y:S01]  /*0910*/  FMUL.FTZ R27, R27, UR10 ;  /* 0x0000000a1b1b7c20 */ /* 0x000fe20008410000 */
[----:B------:R-:W-:Y:S02]  /*0920*/  FFMA.FTZ R26, R25, -UR23, R25 ;  /* 0x80000017191a7c23 */ /* 0x000fe40008010019 */
[----:B------:R-:W0:Y:S01]  /*0930*/  MUFU.SQRT R24, R24 ;  /* 0x0000001800187308 */ /* 0x000e220000002000 */
[----:B------:R-:W-:Y:S01]  /*0940*/  FFMA.FTZ R25, R27, -UR22, R27 ;  /* 0x800000161b197c23 */ /* 0x000fe2000801001b */
[----:B------:R-:W-:Y:S01]  /*0950*/  FFMA.FTZ R17, R17, UR23, R26 ;  /* 0x0000001711117c23 */ /* 0x000fe2000801001a */
[----:B------:R-:W-:Y:S01]  /*0960*/  SHF.L.U32 R26, R23, 0x10, RZ ;  /* 0x00000010171a7819 */ /* 0x000fe200000006ff */
[----:B------:R-:W-:Y:S01]  /*0970*/  FMUL.FTZ R27, R27, R27 ;  /* 0x0000001b1b1b7220 */ /* 0x000fe20000410000 */
[----:B------:R-:W-:Y:S01]  /*0980*/  FFMA.FTZ R10, R10, UR22, R25 ;  /* 0x000000160a0a7c23 */ /* 0x000fe20008010019 */
[----:B------:R-:W-:-:S02]  /*0990*/  FMUL.FTZ R25, R17, R22 ;  /* 0x0000001611197220 */ /* 0x000fc40000410000 */
[----:B------:R-:W1:Y:S01]  /*09a0*/  MUFU.RCP R23, UR24 ;  /* 0x0000001800177d08 */ /* 0x000e620008001000 */
[----:B------:R-:W-:Y:S01]  /*09b0*/  FFMA.FTZ R27, R27, -UR23, R27 ;  /* 0x800000171b1b7c23 */ /* 0x000fe2000801001b */
[----:B------:R-:W-:-:S03]  /*09c0*/  FMUL.FTZ R26, R26, UR10 ;  /* 0x0000000a1a1a7c20 */ /* 0x000fc60008410000 */
[----:B------:R-:W-:Y:S01]  /*09d0*/  FFMA.FTZ R18, R18, UR23, R27 ;  /* 0x0000001712127c23 */ /* 0x000fe2000801001b */
[C---:B------:R-:W-:Y:S01]  /*09e0*/  FFMA.FTZ R28, R26.reuse, -UR22, R26 ;  /* 0x800000161a1c7c23 */ /* 0x040fe2000801001a */
[----:B------:R-:W-:Y:S01]  /*09f0*/  FMUL.FTZ R27, R26, R26 ;  /* 0x0000001a1a1b7220 */ /* 0x000fe20000410000 */
[----:B------:R-:W2:Y:S01]  /*0a00*/  MUFU.SQRT R25, R25 ;  /* 0x0000001900197308 */ /* 0x000ea20000002000 */
[----:B0-----:R-:W-:Y:S01]  /*0a10*/  FADD.FTZ R24, R24, UR21 ;  /* 0x0000001518187e21 */ /* 0x001fe20008010000 */
[----:B------:R-:W-:Y:S01]  /*0a20*/  FFMA.FTZ R11, R11, UR22, R28 ;  /* 0x000000160b0b7c23 */ /* 0x000fe2000801001c */
[----:B------:R-:W-:-:S04]  /*0a30*/  FFMA.FTZ R27, R27, -UR23, R27 ;  /* 0x800000171b1b7c23 */ /* 0x000fc8000801001b */
[----:B------:R-:W-:Y:S01]  /*0a40*/  FFMA.FTZ R19, R19, UR23, R27 ;  /* 0x0000001713137c23 */ /* 0x000fe2000801001b */
[----:B------:R-:W0:Y:S01]  /*0a50*/  MUFU.RCP R24, R24 ;  /* 0x0000001800187308 */ /* 0x000e220000001000 */
[-C--:B-1----:R-:W-:Y:S01]  /*0a60*/  FMUL.FTZ R27, R9, R23.reuse ;  /* 0x00000017091b7220 */ /* 0x082fe20000410000 */
[----:B--2---:R-:W-:Y:S01]  /*0a70*/  FADD.FTZ R28, R25, UR21 ;  /* 0x00000015191c7e21 */ /* 0x004fe20008010000 */
[----:B------:R-:W-:-:S05]  /*0a80*/  FMUL.FTZ R25, R8, R23 ;  /* 0x0000001708197220 */ /* 0x000fca0000410000 */
[----:B------:R-:W1:Y:S01]  /*0a90*/  MUFU.RCP R26, R28 ;  /* 0x0000001c001a7308 */ /* 0x000e620000001000 */
[----:B0-----:R-:W-:Y:S01]  /*0aa0*/  FMUL.FTZ R25, R25, R24 ;  /* 0x0000001819197220 */ /* 0x001fe20000410000 */
[-C--:B------:R-:W-:Y:S01]  /*0ab0*/  FMUL.FTZ R24, R18, R22.reuse ;  /* 0x0000001612187220 */ /* 0x080fe20000410000 */
[----:B------:R-:W-:Y:S02]  /*0ac0*/  FMUL.FTZ R22, R19, R22 ;  /* 0x0000001613167220 */ /* 0x000fe40000410000 */
[----:B------:R-:W-:-:S03]  /*0ad0*/  FFMA.FTZ R25, R12, UR26, R25 ;  /* 0x0000001a0c197c23 */ /* 0x000fc60008010019 */
[----:B------:R-:W0:Y:S01]  /*0ae0*/  MUFU.SQRT R24, R24 ;  /* 0x0000001800187308 */ /* 0x000e220000002000 */
[----:B-1----:R-:W-:Y:S01]  /*0af0*/  FMUL.FTZ R26, R27, R26 ;  /* 0x0000001a1b1a7220 */ /* 0x002fe20000410000 */
[----:B------:R-:W-:-:S06]  /*0b00*/  FMUL.FTZ R27, R10, R23 ;  /* 0x000000170a1b7220 */ /* 0x000fcc0000410000 */
[----:B------:R-:W1:Y:S01]  /*0b10*/  MUFU.SQRT R22, R22 ;  /* 0x0000001600167308 */ /* 0x000e620000002000 */
[----:B------:R-:W-:Y:S01]  /*0b20*/  FMUL.FTZ R23, R11, R23 ;  /* 0x000000170b177220 */ /* 0x000fe20000410000 */
[----:B------:R-:W-:Y:S01]  /*0b30*/  FFMA.FTZ R26, R13, UR26, R26 ;  /* 0x0000001a0d1a7c23 */ /* 0x000fe2000801001a */
[----:B0-----:R-:W-:-:S06]  /*0b40*/  FADD.FTZ R29, R24, UR21 ;  /* 0x00000015181d7e21 */ /* 0x001fcc0008010000 */
[----:B------:R-:W0:Y:S01]  /*0b50*/  MUFU.RCP R29, R29 ;  /* 0x0000001d001d7308 */ /* 0x000e220000001000 */
[----:B-1----:R-:W-:-:S07]  /*0b60*/  FADD.FTZ R28, R22, UR21 ;  /* 0x00000015161c7e21 */ /* 0x002fce0008010000 */
[----:B------:R-:W1:Y:S01]  /*0b70*/  MUFU.RCP R28, R28 ;  /* 0x0000001c001c7308 */ /* 0x000e620000001000 */
[----:B0-----:R-:W-:Y:S01]  /*0b80*/  FMUL.FTZ R27, R27, R29 ;  /* 0x0000001d1b1b7220 */ /* 0x001fe20000410000 */
[----:B-1----:R-:W-:-:S03]  /*0b90*/  FMUL.FTZ R24, R23, R28 ;  /* 0x0000001c17187220 */ /* 0x002fc60000410000 */
[----:B------:R-:W-:Y:S01]  /*0ba0*/  FFMA.FTZ R23, R14, UR26, R27 ;  /* 0x0000001a0e177c23 */ /* 0x000fe2000801001b */
[----:B------:R-:W-:Y:S01]  /*0bb0*/  FFMA.FTZ R24, R15, UR26, R24 ;  /* 0x0000001a0f187c23 */ /* 0x000fe20008010018 */
[----:B------:R-:W-:Y:S06]  /*0bc0*/  BRA `(.L_x_853) ;  /* 0x0000000000e07947 */ /* 0x000fec0003800000 */
.L_x_852:
[----:B------:R-:W-:Y:S01]  /*0bd0*/  FFMA.FTZ R25, R12, UR26, R27 ;  /* 0x0000001a0c197c23 */ /* 0x000fe2000801001b */
[----:B------:R-:W-:-:S03]  /*0be0*/  SHF.L.U32 R24, R24, 0x10, RZ ;  /* 0x0000001018187819 */ /* 0x000fc600000006ff */
[C---:B------:R-:W-:Y:S01]  /*0bf0*/  FFMA.FTZ R27, R25.reuse, -UR22, R25 ;  /* 0x80000016191b7c23 */ /* 0x040fe20008010019 */
[----:B------:R-:W-:-:S03]  /*0c00*/  FMUL.FTZ R25, R25, R25 ;  /* 0x0000001919197220 */ /* 0x000fc60000410000 */
[----:B------:R-:W-:Y:S01]  /*0c10*/  FFMA.FTZ R8, R8, UR22, R27 ;  /* 0x0000001608087c23 */ /* 0x000fe2000801001b */
[----:B------:R-:W-:Y:S01]  /*0c20*/  SHF.L.U32 R27, R22, 0x10, RZ ;  /* 0x00000010161b7819 */ /* 0x000fe200000006ff */
[----:B------:R-:W-:Y:S01]  /*0c30*/  FMUL.FTZ R22, R13, UR26 ;  /* 0x0000001a0d167c20 */ /* 0x000fe20008410000 */
[----:B------:R-:W-:-:S03]  /*0c40*/  FFMA.FTZ R25, R25, -UR23, R25 ;  /* 0x8000001719197c23 */ /* 0x000fc60008010019 */
[----:B------:R-:W-:Y:S01]  /*0c50*/  FFMA.FTZ R26, R27, UR10, R22 ;  /* 0x0000000a1b1a7c23 */ /* 0x000fe20008010016 */
[----:B------:R-:W-:Y:S01]  /*0c60*/  FFMA.FTZ R16, R16, UR23, R25 ;  /* 0x0000001710107c23 */ /* 0x000fe20008010019 */
[----:B------:R-:W0:Y:S02]  /*0c70*/  MUFU.RCP R22, UR25 ;  /* 0x0000001900167d08 */ /* 0x000e240008001000 */
[C---:B------:R-:W-:Y:S01]  /*0c80*/  FMUL.FTZ R25, R26.reuse, R26 ;  /* 0x0000001a1a197220 */ /* 0x040fe20000410000 */
[----:B------:R-:W-:-:S03]  /*0c90*/  FFMA.FTZ R26, R26, -UR22, R26 ;  /* 0x800000161a1a7c23 */ /* 0x000fc6000801001a */
[----:B------:R-:W-:Y:S01]  /*0ca0*/  FFMA.FTZ R28, R25, -UR23, R25 ;  /* 0x80000017191c7c23 */ /* 0x000fe20008010019 */
[----:B------:R-:W-:Y:S01]  /*0cb0*/  FMUL.FTZ R25, R14, UR26 ;  /* 0x0000001a0e197c20 */ /* 0x000fe20008410000 */
[----:B------:R-:W-:Y:S01]  /*0cc0*/  FFMA.FTZ R9, R9, UR22, R26 ;  /* 0x0000001609097c23 */ /* 0x000fe2000801001a */
[----:B------:R-:W-:Y:S01]  /*0cd0*/  SHF.L.U32 R26, R23, 0x10, RZ ;  /* 0x00000010171a7819 */ /* 0x000fe200000006ff */
[----:B------:R-:W-:Y:S01]  /*0ce0*/  FMUL.FTZ R23, R15, UR26 ;  /* 0x0000001a0f177c20 */ /* 0x000fe20008410000 */
[----:B------:R-:W-:Y:S01]  /*0cf0*/  FFMA.FTZ R25, R24, UR10, R25 ;  /* 0x0000000a18197c23 */ /* 0x000fe20008010019 */
[----:B------:R-:W-:Y:S02]  /*0d00*/  FFMA.FTZ R17, R17, UR23, R28 ;  /* 0x0000001711117c23 */ /* 0x000fe4000801001c */
[----:B------:R-:W-:Y:S01]  /*0d10*/  FFMA.FTZ R23, R26, UR10, R23 ;  /* 0x0000000a1a177c23 */ /* 0x000fe20008010017 */
[C---:B------:R-:W-:Y:S01]  /*0d20*/  FFMA.FTZ R27, R25.reuse, -UR22, R25 ;  /* 0x80000016191b7c23 */ /* 0x040fe20008010019 */
[----:B------:R-:W-:Y:S01]  /*0d30*/  FMUL.FTZ R25, R25, R25 ;  /* 0x0000001919197220 */ /* 0x000fe20000410000 */
[-C--:B0-----:R-:W-:Y:S01]  /*0d40*/  FMUL.FTZ R24, R16, R22.reuse ;  /* 0x0000001610187220 */ /* 0x081fe20000410000 */
[----:B------:R-:W-:Y:S01]  /*0d50*/  FMUL.FTZ R28, R17, R22 ;  /* 0x00000016111c7220 */ /* 0x000fe20000410000 */
[----:B------:R-:W-:Y:S01]  /*0d60*/  FFMA.FTZ R10, R10, UR22, R27 ;  /* 0x000000160a0a7c23 */ /* 0x000fe2000801001b */
[----:B------:R-:W-:-:S02]  /*0d70*/  FFMA.FTZ R25, R25, -UR23, R25 ;  /* 0x8000001719197c23 */ /* 0x000fc40008010019 */
[----:B------:R-:W0:Y:S02]  /*0d80*/  MUFU.SQRT R26, R28 ;  /* 0x0000001c001a7308 */ /* 0x000e240000002000 */
[----:B------:R-:W-:-:S06]  /*0d90*/  FFMA.FTZ R18, R18, UR23, R25 ;  /* 0x0000001712127c23 */ /* 0x000fcc0008010019 */
[----:B------:R-:W1:Y:S01]  /*0da0*/  MUFU.SQRT R24, R24 ;  /* 0x0000001800187308 */ /* 0x000e620000002000 */
[----:B0-----:R-:W-:-:S07]  /*0db0*/  FADD.FTZ R29, R26, UR21 ;  /* 0x000000151a1d7e21 */ /* 0x001fce0008010000 */
[----:B------:R-:W-:Y:S01]  /*0dc0*/  MUFU.RCP R26, R29 ;  /* 0x0000001d001a7308 */ /* 0x000fe20000001000 */
[----:B-1----:R-:W-:Y:S01]  /*0dd0*/  FADD.FTZ R27, R24, UR21 ;  /* 0x00000015181b7e21 */ /* 0x002fe20008010000 */
[C---:B------:R-:W-:Y:S01]  /*0de0*/  FFMA.FTZ R24, R23.reuse, -UR22, R23 ;  /* 0x8000001617187c23 */ /* 0x040fe20008010017 */
[----:B------:R-:W-:-:S05]  /*0df0*/  FMUL.FTZ R23, R23, R23 ;  /* 0x0000001717177220 */ /* 0x000fca0000410000 */
[----:B------:R0:W-:Y:S01]  /*0e00*/  MUFU.RCP R25, R27 ;  /* 0x0000001b00197308 */ /* 0x0001e20000001000 */
[----:B------:R-:W-:Y:S01]  /*0e10*/  FFMA.FTZ R11, R11, UR22, R24 ;  /* 0x000000160b0b7c23 */ /* 0x000fe20008010018 */
[----:B------:R-:W-:-:S04]  /*0e20*/  FFMA.FTZ R28, R23, -UR23, R23 ;  /* 0x80000017171c7c23 */ /* 0x000fc80008010017 */
[----:B------:R-:W-:Y:S02]  /*0e30*/  FFMA.FTZ R19, R19, UR23, R28 ;  /* 0x0000001713137c23 */ /* 0x000fe4000801001c */
[----:B------:R-:W1:Y:S01]  /*0e40*/  MUFU.RCP R24, UR24 ;  /* 0x0000001800187d08 */ /* 0x000e620008001000 */
[-C--:B0-----:R-:W-:Y:S01]  /*0e50*/  FMUL.FTZ R27, R18, R22.reuse ;  /* 0x00000016121b7220 */ /* 0x081fe20000410000 */
[----:B------:R-:W-:-:S06]  /*0e60*/  FMUL.FTZ R22, R19, R22 ;  /* 0x0000001613167220 */ /* 0x000fcc0000410000 */
[----:B------:R-:W0:Y:S08]  /*0e70*/  MUFU.SQRT R27, R27 ;  /* 0x0000001b001b7308 */ /* 0x000e300000002000 */
[----:B------:R-:W2:Y:S01]  /*0e80*/  MUFU.SQRT R22, R22 ;  /* 0x0000001600167308 */ /* 0x000ea20000002000 */
[-C--:B-1----:R-:W-:Y:S01]  /*0e90*/  FMUL.FTZ R28, R8, R24.reuse ;  /* 0x00000018081c7220 */ /* 0x082fe20000410000 */
[----:B------:R-:W-:-:S03]  /*0ea0*/  FMUL.FTZ R23, R9, R24 ;  /* 0x0000001809177220 */ /* 0x000fc60000410000 */
[----:B------:R-:W-:Y:S01]  /*0eb0*/  FMUL.FTZ R25, R28, R25 ;  /* 0x000000191c197220 */ /* 0x000fe20000410000 */
[----:B------:R-:W-:Y:S01]  /*0ec0*/  FMUL.FTZ R26, R23, R26 ;  /* 0x0000001a171a7220 */ /* 0x000fe20000410000 */
[-C--:B------:R-:W-:Y:S01]  /*0ed0*/  FMUL.FTZ R23, R10, R24.reuse ;  /* 0x000000180a177220 */ /* 0x080fe20000410000 */
[----:B------:R-:W-:Y:S01]  /*0ee0*/  FMUL.FTZ R24, R11, R24 ;  /* 0x000000180b187220 */ /* 0x000fe20000410000 */
[----:B0-----:R-:W-:-:S06]  /*0ef0*/  FADD.FTZ R28, R27, UR21 ;  /* 0x000000151b1c7e21 */ /* 0x001fcc0008010000 */
[----:B------:R-:W0:Y:S01]  /*0f00*/  MUFU.RCP R28, R28 ;  /* 0x0000001c001c7308 */ /* 0x000e220000001000 */
[----:B--2---:R-:W-:-:S07]  /*0f10*/  FADD.FTZ R29, R22, UR21 ;  /* 0x00000015161d7e21 */ /* 0x004fce0008010000 */
[----:B------:R-:W1:Y:S01]  /*0f20*/  MUFU.RCP R29, R29 ;  /* 0x0000001d001d7308 */ /* 0x000e620000001000 */
[----:B0-----:R-:W-:Y:S01]  /*0f30*/  FMUL.FTZ R23, R23, R28 ;  /* 0x0000001c17177220 */ /* 0x001fe20000410000 */
[----:B-1----:R-:W-:-:S07]  /*0f40*/  FMUL.FTZ R24, R24, R29 ;  /* 0x0000001d18187220 */ /* 0x002fce0000410000 */
.L_x_853:
[----:B------:R-:W-:Y:S01]  /*0f50*/  FFMA.FTZ R12, -R25, UR27, R12 ;  /* 0x0000001b190c7c23 */ /* 0x000fe2000801010c */
[----:B------:R-:W-:Y:S01]  /*0f60*/  FFMA.FTZ R13, -R26, UR27, R13 ;  /* 0x0000001b1a0d7c23 */ /* 0x000fe2000801010d */
[----:B------:R-:W-:Y:S01]  /*0f70*/  FFMA.FTZ R14, -R23, UR27, R14 ;  /* 0x0000001b170e7c23 */ /* 0x000fe2000801010e */
[----:B------:R-:W-:Y:S01]  /*0f80*/  FFMA.FTZ R15, -R24, UR27, R15 ;  /* 0x0000001b180f7c23 */ /* 0x000fe2000801010f */
[----:B------:R0:W1:Y:S01]  /*0f90*/  F2F.BF16.F32 R22, R12 ;  /* 0x0000000c00167304 */ /* 0x0000620000202000 */
[----:B------:R-:W-:-:S04]  /*0fa0*/  IADD3 R26, P1, R2, UR4, RZ ;  /* 0x00000004021a7c10 */ /* 0x000fc8000ff3e0ff */
[----:B------:R-:W-:-:S03]  /*0fb0*/  IADD3.X R27, R0, UR5, RZ, P1, !PT ;  /* 0x00000005001b7c10 */ /* 0x000fc60008ffe4ff */
[----:B------:R0:W2:Y:S08]  /*0fc0*/  F2F.BF16.F32 R25, R13 ;  /* 0x0000000d00197304 */ /* 0x0000b00000202000 */
[----:B------:R0:W3:Y:S08]  /*0fd0*/  F2F.BF16.F32 R23, R14 ;  /* 0x0000000e00177304 */ /* 0x0000f00000202000 */
[----:B------:R0:W4:Y:S01]  /*0fe0*/  F2F.BF16.F32 R29, R15 ;  /* 0x0000000f001d7304 */ /* 0x0001220000202000 */
[----:B-12---:R-:W-:Y:S05]  /*0ff0*/  @!P0 BRA `(.L_x_854) ;  /* 0x0000000000248947 */ /* 0x006fea0003800000 */
[----:B------:R-:W-:Y:S01]  /*1000*/  IMAD.WIDE.U32 R24, R25, 0x10000, RZ ;  /* 0x0001000019187825 */ /* 0x000fe200078e00ff */
[----:B----4-:R-:W-:Y:S01]  /*1010*/  SHF.L.U32 R29, R29, 0x10, RZ ;  /* 0x000000101d1d7819 */ /* 0x010fe200000006ff */
[----:B------:R1:W-:Y:S03]  /*1020*/  STG.E.128 desc[UR8][R20.64], R12 ;  /* 0x0000000c14007986 */ /* 0x0003e6000c101d08 */
[----:B---3--:R-:W-:Y:S01]  /*1030*/  LOP3.LUT R23, R25, R29, R23, 0xfe, !PT ;  /* 0x0000001d19177212 */ /* 0x008fe200078efe17 */
[----:B------:R1:W-:Y:S01]  /*1040*/  STG.E.128 desc[UR8][R6.64], R8 ;  /* 0x0000000806007986 */ /* 0x0003e2000c101d08 */
[----:B------:R-:W-:-:S03]  /*1050*/  LOP3.LUT R22, R24, R22, RZ, 0xfc, !PT ;  /* 0x0000001618167212 */ /* 0x000fc600078efcff */
[----:B------:R1:W-:Y:S04]  /*1060*/  STG.E.128 desc[UR8][R4.64], R16 ;  /* 0x0000001004007986 */ /* 0x0003e8000c101d08 */
[----:B------:R1:W-:Y:S01]  /*1070*/  STG.E.64 desc[UR8][R26.64], R22 ;  /* 0x000000161a007986 */ /* 0x0003e2000c101b08 */
[----:B------:R-:W-:Y:S05]  /*1080*/  BRA `(.L_x_855) ;  /* 0x00000000005c7947 */ /* 0x000fea0003800000 */
.L_x_854:
[C---:B------:R-:W-:Y:S02]  /*1090*/  IADD3 R0, R3.reuse, 0x1, RZ ;  /* 0x0000000103007810 */ /* 0x040fe40007ffe0ff */
[C---:B------:R-:W-:Y:S02]  /*10a0*/  ISETP.GE.AND P1, PT, R3.reuse, UR11, PT ;  /* 0x0000000b03007c0c */ /* 0x040fe4000bf26270 */
[----:B------:R-:W-:Y:S02]  /*10b0*/  ISETP.GE.AND P2, PT, R0, UR11, PT ;  /* 0x0000000b00007c0c */ /* 0x000fe4000bf46270 */
[----:B------:R-:W-:-:S04]  /*10c0*/  IADD3 R0, R3, 0x2, RZ ;  /* 0x0000000203007810 */ /* 0x000fc80007ffe0ff */
[----:B------:R-:W-:Y:S02]  /*10d0*/  ISETP.GE.AND P3, PT, R0, UR11, PT ;  /* 0x0000000b00007c0c */ /* 0x000fe4000bf66270 */
[----:B------:R-:W-:-:S03]  /*10e0*/  IADD3 R0, R3, 0x3, RZ ;  /* 0x0000000303007810 */ /* 0x000fc60007ffe0ff */
[----:B------:R2:W-:Y:S01]  /*10f0*/  @!P1 STG.E desc[UR8][R20.64], R12 ;  /* 0x0000000c14009986 */ /* 0x0005e2000c101908 */
[----:B------:R-:W-:-:S03]  /*1100*/  ISETP.GE.AND P4, PT, R0, UR11, PT ;  /* 0x0000000b00007c0c */ /* 0x000fc6000bf86270 */
[----:B------:R2:W-:Y:S04]  /*1110*/  @!P1 STG.E desc[UR8][R6.64], R8 ;  /* 0x0000000806009986 */ /* 0x0005e8000c101908 */
[----:B------:R2:W-:Y:S04]  /*1120*/  @!P1 STG.E desc[UR8][R4.64], R16 ;  /* 0x0000001004009986 */ /* 0x0005e8000c101908 */
[----:B------:R2:W-:Y:S04]  /*1130*/  @!P1 STG.E.U16 desc[UR8][R26.64], R22 ;  /* 0x000000161a009986 */ /* 0x0005e8000c101508 */
[----:B------:R2:W-:Y:S04]  /*1140*/  @!P2 STG.E desc[UR8][R20.64+0x4], R13 ;  /* 0x0000040d1400a986 */ /* 0x0005e8000c101908 */
[----:B------:R2:W-:Y:S04]  /*1150*/  @!P2 STG.E desc[UR8][R6.64+0x4], R9 ;  /* 0x000004090600a986 */ /* 0x0005e8000c101908 */
[----:B------:R2:W-:Y:S04]  /*1160*/  @!P2 STG.E desc[UR8][R4.64+0x4], R17 ;  /* 0x000004110400a986 */ /* 0x0005e8000c101908 */
[----:B------:R2:W-:Y:S04]  /*1170*/  @!P2 STG.E.U16 desc[UR8][R26.64+0x2], R25 ;  /* 0x000002191a00a986 */ /* 0x0005e8000c101508 */
[----:B------:R2:W-:Y:S04]  /*1180*/  @!P3 STG.E desc[UR8][R20.64+0x8], R14 ;  /* 0x0000080e1400b986 */ /* 0x0005e8000c101908 */
[----:B------:R2:W-:Y:S04]  /*1190*/  @!P3 STG.E desc[UR8][R6.64+0x8], R10 ;  /* 0x0000080a0600b986 */ /* 0x0005e8000c101908 */
[----:B------:R2:W-:Y:S04]  /*11a0*/  @!P3 STG.E desc[UR8][R4.64+0x8], R18 ;  /* 0x000008120400b986 */ /* 0x0005e8000c101908 */
[----:B---3--:R2:W-:Y:S04]  /*11b0*/  @!P3 STG.E.U16 desc[UR8][R26.64+0x4], R23 ;  /* 0x000004171a00b986 */ /* 0x0085e8000c101508 */
[----:B------:R2:W-:Y:S04]  /*11c0*/  @!P4 STG.E desc[UR8][R20.64+0xc], R15 ;  /* 0x00000c0f1400c986 */ /* 0x0005e8000c101908 */
[----:B------:R2:W-:Y:S04]  /*11d0*/  @!P4 STG.E desc[UR8][R6.64+0xc], R11 ;  /* 0x00000c0b0600c986 */ /* 0x0005e8000c101908 */
[----:B------:R2:W-:Y:S04]  /*11e0*/  @!P4 STG.E desc[UR8][R4.64+0xc], R19 ;  /* 0x00000c130400c986 */ /* 0x0005e8000c101908 */
[----:B----4-:R2:W-:Y:S02]  /*11f0*/  @!P4 STG.E.U16 desc[UR8][R26.64+0x6], R29 ;  /* 0x0000061d1a00c986 */ /* 0x0105e4000c101508 */
.L_x_855:
[----:B------:R-:W-:-:S04]  /*1200*/  MOV R0, UR7 ;  /* 0x0000000700007c02 */ /* 0x000fc80008000f00 */
[----:B------:R-:W-:-:S04]  /*1210*/  LEA R3, R0, R3, 0x2 ;  /* 0x0000000300037211 */ /* 0x000fc800078e10ff */
[----:B------:R-:W-:-:S13]  /*1220*/  ISETP.GE.AND P1, PT, R3, UR11, PT ;  /* 0x0000000b03007c0c */ /* 0x000fda000bf26270 */
[----:B------:R-:W-:Y:S05]  /*1230*/  @!P1 BRA `(.L_x_856) ;  /* 0xfffffff000689947 */ /* 0x000fea000383ffff */
[----:B------:R-:W-:Y:S05]  /*1240*/  BSYNC B0 ;  /* 0x0000000000007941 */ /* 0x000fea0003800000 */
.L_x_850:
[----:B------:R-:W-:Y:S05]  /*1250*/  EXIT ;  /* 0x000000000000794d */ /* 0x000fea0003800000 */
.L_x_857:
        /* <DEDUP_REMOVED lines=10> */
.L_x_1002:


//--------------------- .text._Z25multi_tensor_apply_kernelI18TensorListMetadataILi5EE15DistAdamFunctorIfN3c108BFloat16ENS3_4HalfEEJPfffffff10adamMode_tfEEvlPViT_T0_DpT1_ --------------------------
	.section	.text._Z25multi_tensor_apply_kernelI18TensorListMetadataILi5EE15DistAdamFunctorIfN3c108BFloat16ENS3_4HalfEEJPfffffff10adamMode_tfEEvlPViT_T0_DpT1_,"ax",@progbits
	.align	128
        .global         _Z25multi_tensor_apply_kernelI18TensorListMetadataILi5EE15DistAdamFunctorIfN3c108BFloat16ENS3_4HalfEEJPfffffff10adamMode_tfEEvlPViT_T0_DpT1_
        .type           _Z25multi_tensor_apply_kernelI18TensorListMetadataILi5EE15DistAdamFunctorIfN3c108BFloat16ENS3_4HalfEEJPfffffff10adamMode_tfEEvlPViT_T0_DpT1_,@function
        .size           _Z25multi_tensor_apply_kernelI18TensorListMetadataILi5EE15DistAdamFunctorIfN3c108BFloat16ENS3_4HalfEEJPfffffff10adamMode_tfEEvlPViT_T0_DpT1_,(.L_x_1003 - _Z25multi_tensor_apply_kernelI18TensorListMetadataILi5EE15DistAdamFunctorIfN3c108BFloat16ENS3_4HalfEEJPfffffff10adamMode_tfEEvlPViT_T0_DpT1_)
        .other          _Z25multi_tensor_apply_kernelI18TensorListMetadataILi5EE15DistAdamFunctorIfN3c108BFloat16ENS3_4HalfEEJPfffffff10adamMode_tfEEvlPViT_T0_DpT1_,@"STO_CUDA_ENTRY STV_DEFAULT"
_Z25multi_tensor_apply_kernelI18TensorListMetadataILi5EE15DistAdamFunctorIfN3c108BFloat16ENS3_4HalfEEJPfffffff10adamMode_tfEEvlPViT_T0_DpT1_:
.text._Z25multi_tensor_apply_kernelI18TensorListMetadataILi5EE15DistAdamFunctorIfN3c108BFloat16ENS3_4HalfEEJPfffffff10adamMode_tfEEvlPViT_T0_DpT1_:
        /* <DEDUP_REMOVED lines=48> */
.L_x_858:
        /* <DEDUP_REMOVED lines=14> */
.L_x_865:
        /* <DEDUP_REMOVED lines=66> */
.L_x_860:
        /* <DEDUP_REMOVED lines=61> */
.L_x_861:
        /* <DEDUP_REMOVED lines=56> */
.L_x_862:
[----:B------:R-:W-:Y:S01]  /*0f50*/  FFMA.FTZ R12, -R25, UR27, R12 ;  /* 0x0000001b190c7c23 */ /* 0x000fe2000801010c */
[----:B------:R-:W-:Y:S01]  /*0f60*/  FFMA.FTZ R13, -R26, UR27, R13 ;  /* 0x0000001b1a0d7c23 */ /* 0x000fe2000801010d */
[----:B------:R-:W-:Y:S01]  /*0f70*/  FFMA.FTZ R14, -R23, UR27, R14 ;  /* 0x0000001b170e7c23 */ /* 0x000fe2000801010e */
[----:B------:R-:W-:Y:S01]  /*0f80*/  FFMA.FTZ R15, -R24, UR27, R15 ;  /* 0x0000001b180f7c23 */ /* 0x000fe2000801010f */
[----:B------:R0:W1:Y:S01]  /*0f90*/  F2F.F16.F32 R22, R12 ;  /* 0x0000000c00167304 */ /* 0x0000620000200800 */
[----:B------:R-:W-:-:S04]  /*0fa0*/  IADD3 R26, P1, R2, UR4, RZ ;  /* 0x00000004021a7c10 */ /* 0x000fc8000ff3e0ff */
[----:B------:R-:W-:-:S03]  /*0fb0*/  IADD3.X R27, R0, UR5, RZ, P1, !PT ;  /* 0x00000005001b7c10 */ /* 0x000fc60008ffe4ff */
[----:B------:R0:W2:Y:S08]  /*0fc0*/  F2F.F16.F32 R25, R13 ;  /* 0x0000000d00197304 */ /* 0x0000b00000200800 */
[----:B------:R0:W3:Y:S08]  /*0fd0*/  F2F.F16.F32 R23, R14 ;  /* 0x0000000e00177304 */ /* 0x0000f00000200800 */
[----:B------:R0:W4:Y:S01]  /*0fe0*/  F2F.F16.F32 R29, R15 ;  /* 0x0000000f001d7304 */ /* 0x0001220000200800 */
        /* <DEDUP_REMOVED lines=10> */
.L_x_863:
        /* <DEDUP_REMOVED lines=23> */
.L_x_864:
[----:B------:R-:W-:-:S04]  /*1200*/  MOV R0, UR7 ;  /* 0x0000000700007c02 */ /* 0x000fc80008000f00 */
[----:B------:R-:W-:-:S04]  /*1210*/  LEA R3, R0, R3, 0x2 ;  /* 0x0000000300037211 */ /* 0x000fc800078e10ff */
[----:B------:R-:W-:-:S13]  /*1220*/  ISETP.GE.AND P1, PT, R3, UR11, PT ;  /* 0x0000000b03007c0c */ /* 0x000fda000bf26270 */
[----:B------:R-:W-:Y:S05]  /*1230*/  @!P1 BRA `(.L_x_865) ;  /* 0xfffffff000689947 */ /* 0x000fea000383ffff */
[----:B------:R-:W-:Y:S05]  /*1240*/  BSYNC B0 ;  /* 0x0000000000007941 */ /* 0x000fea0003800000 */
.L_x_859:
[----:B------:R-:W-:Y:S05]  /*1250*/  EXIT ;  /* 0x000000000000794d */ /* 0x000fea0003800000 */
.L_x_866:
        /* <DEDUP_REMOVED lines=10> */
.L_x_1003:


//--------------------- .text._Z25multi_tensor_apply_kernelI18TensorListMetadataILi5EE15DistAdamFunctorIfN3c108BFloat16EfEJPfffffff10adamMode_tfEEvlPViT_T0_DpT1_ --------------------------
	.section	.text._Z25multi_tensor_apply_kernelI18TensorListMetadataILi5EE15DistAdamFunctorIfN3c108BFloat16EfEJPfffffff10adamMode_tfEEvlPViT_T0_DpT1_,"ax",@progbits
	.align	128
        .global         _Z25multi_tensor_apply_kernelI18TensorListMetadataILi5EE15DistAdamFunctorIfN3c108BFloat16EfEJPfffffff10adamMode_tfEEvlPViT_T0_DpT1_
        .type           _Z25multi_tensor_apply_kernelI18TensorListMetadataILi5EE15DistAdamFunctorIfN3c108BFloat16EfEJPfffffff10adamMode_tfEEvlPViT_T0_DpT1_,@function
        .size           _Z25multi_tensor_apply_kernelI18TensorListMetadataILi5EE15DistAdamFunctorIfN3c108BFloat16EfEJPfffffff10adamMode_tfEEvlPViT_T0_DpT1_,(.L_x_1004 - _Z25multi_tensor_apply_kernelI18TensorListMetadataILi5EE15DistAdamFunctorIfN3c108BFloat16EfEJPfffffff10adamMode_tfEEvlPViT_T0_DpT1_)
        .other          _Z25multi_tensor_apply_kernelI18TensorListMetadataILi5EE15DistAdamFunctorIfN3c108BFloat16EfEJPfffffff10adamMode_tfEEvlPViT_T0_DpT1_,@"STO_CUDA_ENTRY STV_DEFAULT"
_Z25multi_tensor_apply_kernelI18TensorListMetadataILi5EE15DistAdamFunctorIfN3c108BFloat16EfEJPfffffff10adamMode_tfEEvlPViT_T0_DpT1_:
.text._Z25multi_tensor_apply_kernelI18TensorListMetadataILi5EE15DistAdamFunctorIfN3c108BFloat16EfEJPfffffff10adamMode_tfEEvlPViT_T0_DpT1_:
[----:B------:R-:W-:Y:S08]  /*0000*/  LDC R1, c[0x0][0x28] ;  /* 0x00000a00ff017b82 */ /* 0x000ff00000000800 */
[----:B------:R-:W0:Y:S01]  /*0010*/  LDC.64 R2, c[0x0][0xe10] ;  /* 0x00038400ff027b82 */ /* 0x000e220000000a00 */
[----:B------:R-:W-:-:S07]  /*0020*/  ULDC.64 UR8, c[0x0][0x208] ;  /* 0x0000820000087ab9 */ /* 0x000fce0000000a00 */
[----:B------:R-:W1:Y:S01]  /*0030*/  S2UR UR5, SR_CTAID.X ;  /* 0x00000000000579c3 */ /* 0x000e620000002500 */
[----:B------:R-:W-:Y:S01]  /*0040*/  UMOV UR6, 0x10 ;  /* 0x0000001000067882 */ /* 0x000fe20000000000 */
[----:B------:R-:W-:Y:S01]  /*0050*/  ULDC UR10, c[0x0][0x210] ;  /* 0x00008400000a7ab9 */ /* 0x000fe20000000800 */
[----:B0-----:R0:W2:Y:S01]  /*0060*/  LDG.E R4, desc[UR8][R2.64] ;  /* 0x0000000802047981 */ /* 0x0010a2000c1e1900 */
[----:B------:R-:W3:Y:S01]  /*0070*/  S2R R0, SR_TID.X ;  /* 0x0000000000007919 */ /* 0x000ee20000002100 */
[----:B-1----:R-:W-:Y:S01]  /*0080*/  ULEA UR4, UR5, UR6, 0x2 ;  /* 0x0000000605047291 */ /* 0x002fe2000f8e103f */
[----:B0-----:R-:W-:Y:S02]  /*0090*/  MOV R2, UR10 ;  /* 0x0000000a00027c02 */ /* 0x001fe40008000f00 */
[----:B------:R-:W-:Y:S02]  /*00a0*/  ULDC.U8 UR5, c[0x0][UR5+0x7c0] ;  /* 0x0001f00005057abb */ /* 0x000fe40008000000 */
[----:B------:R-:W-:-:S07]  /*00b0*/  ULEA UR5, UR5, UR6, 0x3 ;  /* 0x0000000605057291 */ /* 0x000fce000f8e183f */
[----:B------:R-:W-:Y:S02]  /*00c0*/  ULDC UR4, c[0x0][UR4+0x8f0] ;  /* 0x00023c0004047abb */ /* 0x000fe40008000800 */
[----:B------:R-:W-:-:S03]  /*00d0*/  UIMAD UR6, UR4, UR10, URZ ;  /* 0x0000000a040672a4 */ /* 0x000fc6000f8e023f */
[----:B------:R-:W-:Y:S01]  /*00e0*/  ULDC UR7, c[0x0][UR5+0x6c0] ;  /* 0x0001b00005077abb */ /* 0x000fe20008000800 */
[----:B------:R-:W-:Y:S01]  /*00f0*/  ULDC.64 UR12, c[0x0][UR5+0x210] ;  /* 0x00008400050c7abb */ /* 0x000fe20008000a00 */
[----:B------:R-:W-:Y:S01]  /*0100*/  MOV R3, UR7 ;  /* 0x0000000700037c02 */ /* 0x000fe20008000f00 */
[----:B------:R-:W-:Y:S01]  /*0110*/  ULDC.64 UR14, c[0x0][UR5+0x300] ;  /* 0x0000c000050e7abb */ /* 0x000fe20008000a00 */
[----:B------:R-:W-:Y:S01]  /*0120*/  ULDC.64 UR16, c[0x0][UR5+0x3f0] ;  /* 0x0000fc0005107abb */ /* 0x000fe20008000a00 */
[----:B------:R-:W-:Y:S01]  /*0130*/  ULDC.64 UR18, c[0x0][UR5+0x4e0] ;  /* 0x0001380005127abb */ /* 0x000fe20008000a00 */
[----:B------:R-:W-:Y:S01]  /*0140*/  VIADDMNMX R2, R3, -UR6, R2, PT ;  /* 0x8000000603027c46 */ /* 0x000fe2000b800102 */
[----:B------:R-:W-:-:S03]  /*0150*/  ULDC.64 UR4, c[0x0][UR5+0x5d0] ;  /* 0x0001740005047abb */ /* 0x000fc60008000a00 */
[----:B------:R-:W-:Y:S02]  /*0160*/  R2UR UR11, R2 ;  /* 0x00000000020b72ca */ /* 0x000fe400000e0000 */
[----:B---3--:R-:W-:Y:S02]  /*0170*/  SHF.L.U32 R2, R0, 0x2, RZ ;  /* 0x0000000200027819 */ /* 0x008fe400000006ff */
[----:B------:R-:W-:-:S09]  /*0180*/  PRMT R0, RZ, 0x7610, R0 ;  /* 0x00007610ff007816 */ /* 0x000fd20000000000 */
[----:B------:R-:W-:Y:S02]  /*0190*/  ULOP3.LUT UP0, URZ, UR11, 0x3, URZ, 0xc0, !UPT ;  /* 0x000000030b3f7892 */ /* 0x000fe4000f80c03f */
[----:B------:R-:W-:-:S04]  /*01a0*/  ISETP.GE.AND P0, PT, R2, UR11, PT ;  /* 0x0000000b02007c0c */ /* 0x000fc8000bf06270 */
[----:B------:R-:W-:Y:S02]  /*01b0*/  PLOP3.LUT P1, PT, PT, PT, UP0, 0x80, 0x0 ;  /* 0x000000000000781c */ /* 0x000fe40003f2f008 */
[----:B--2---:R-:W-:-:S11]  /*01c0*/  R2UR UR10, R4 ;  /* 0x00000000040a72ca */ /* 0x004fd600000e0000 */
        /* <DEDUP_REMOVED lines=9> */
[----:B------:R-:W-:Y:S02]  /*0260*/  UIADD3 UR21, UR16, UR7, URZ ;  /* 0x0000000710157290 */ /* 0x000fe4000fffe03f */
[----:B------:R-:W-:Y:S02]  /*0270*/  ULEA UR20, UR6, UR18, 0x1 ;  /* 0x0000001206147291 */ /* 0x000fe4000f8e083f */
[----:B------:R-:W-:Y:S02]  /*0280*/  ULOP3.LUT UP0, URZ, UR21, 0xf, URZ, 0xc0, !UPT ;  /* 0x0000000f153f7892 */ /* 0x000fe4000f80c03f */
[----:B------:R-:W-:-:S04]  /*0290*/  ULOP3.LUT UP1, URZ, UR20, 0x7, URZ, 0xc0, !UPT ;  /* 0x00000007143f7892 */ /* 0x000fc8000f82c03f */
[----:B------:R-:W-:-:S06]  /*02a0*/  UPLOP3.LUT UP0, UPT, UP0, UP1, UPT, 0xa8, 0x0 ;  /* 0x000000000000789c */ /* 0x000fcc0000703570 */
[----:B------:R-:W-:-:S05]  /*02b0*/  PLOP3.LUT P1, PT, PT, PT, UP0, 0x80, 0x0 ;  /* 0x000000000000781c */ /* 0x000fca0003f2f008 */
[----:B------:R-:W-:-:S04]  /*02c0*/  @!UP0 UIADD3 UR7, UR4, UR7, URZ ;  /* 0x0000000704078290 */ /* 0x000fc8000fffe03f */
[----:B------:R-:W-:-:S04]  /*02d0*/  @!UP0 ULOP3.LUT UP1, URZ, UR7, 0xf, URZ, 0xc0, !UPT ;  /* 0x0000000f073f8892 */ /* 0x000fc8000f82c03f */
[----:B------:R-:W-:-:S06]  /*02e0*/  @!UP0 USEL UR7, URZ, 0x1, UP1 ;  /* 0x000000013f078887 */ /* 0x000fcc0008800000 */
[----:B------:R-:W-:-:S04]  /*02f0*/  @!P1 MOV R3, UR7 ;  /* 0x0000000700039c02 */ /* 0x000fc80008000f00 */
[----:B------:R-:W-:-:S07]  /*0300*/  @!P1 PRMT R0, R3, 0x7610, R0 ;  /* 0x0000761003009816 */ /* 0x000fce0000000000 */
.L_x_867:
        /* <DEDUP_REMOVED lines=11> */
.L_x_873:
[----:B------:R-:W-:Y:S02]  /*03c0*/  SHF.R.S32.HI R0, RZ, 0x1f, R2 ;  /* 0x0000001fff007819 */ /* 0x000fe40000011402 */
[----:B01----:R-:W-:Y:S02]  /*03d0*/  IADD3 R4, P1, R2, UR6, RZ ;  /* 0x0000000602047c10 */ /* 0x003fe4000ff3e0ff */
[----:B------:R-:W-:-:S04]  /*03e0*/  MOV R5, UR6 ;  /* 0x0000000600057c02 */ /* 0x000fc80008000f00 */
[----:B------:R-:W-:Y:S02]  /*03f0*/  LEA.HI.X.SX32 R5, R5, R0, 0x1, P1 ;  /* 0x0000000005057211 */ /* 0x000fe400008f0eff */
[C---:B------:R-:W-:Y:S02]  /*0400*/  LEA R26, P1, R4.reuse, UR18, 0x1 ;  /* 0x00000012041a7c11 */ /* 0x040fe4000f8208ff */
[C---:B------:R-:W-:Y:S02]  /*0410*/  SHF.L.U32 R3, R4.reuse, 0x2, RZ ;  /* 0x0000000204037819 */ /* 0x040fe400000006ff */
[C-C-:B------:R-:W-:Y:S02]  /*0420*/  LEA.HI.X R27, R4.reuse, UR19, R5.reuse, 0x1, P1 ;  /* 0x00000013041b7c11 */ /* 0x140fe400088f0c05 */
        /* <DEDUP_REMOVED lines=8> */
[----:B------:R0:W5:Y:S04]  /*04b0*/  @P0 LDG.E.128 R12, desc[UR8][R20.64] ;  /* 0x00000008140c0981 */ /* 0x000168000c1e1d00 */
        /* <DEDUP_REMOVED lines=48> */
.L_x_869:
[----:B------:R-:W-:Y:S02]  /*07c0*/  ISETP.NE.AND P1, PT, RZ, UR20, PT ;  /* 0x00000014ff007c0c */ /* 0x000fe4000bf25270 */
[----:B-----5:R-:W-:-:S05]  /*07d0*/  SHF.L.U32 R25, R25, 0x10, RZ ;  /* 0x0000001019197819 */ /* 0x020fca00000006ff */
[----:B0-----:R-:W-:-:S06]  /*07e0*/  FMUL.FTZ R27, R25, UR10 ;  /* 0x0000000a191b7c20 */ /* 0x001fcc0008410000 */
[----:B------:R-:W-:Y:S05]  /*07f0*/  @!P1 BRA `(.L_x_870) ;  /* 0x0000000000e49947 */ /* 0x000fea0003800000 */
[C---:B------:R-:W-:Y:S01]  /*0800*/  FFMA.FTZ R25, R27.reuse, -UR22, R27 ;  /* 0x800000161b197c23 */ /* 0x040fe2000801001b */
[----:B------:R-:W-:Y:S02]  /*0810*/  SHF.L.U32 R26, R22, 0x10, RZ ;  /* 0x00000010161a7819 */ /* 0x000fe400000006ff */
[----:B------:R-:W0:Y:S01]  /*0820*/  MUFU.RCP R22, UR25 ;  /* 0x0000001900167d08 */ /* 0x000e220008001000 */
[----:B------:R-:W-:Y:S01]  /*0830*/  FFMA.FTZ R8, R8, UR22, R25 ;  /* 0x0000001608087c23 */ /* 0x000fe20008010019 */
[----:B------:R-:W-:-:S04]  /*0840*/  FMUL.FTZ R25, R27, R27 ;  /* 0x0000001b1b197220 */ /* 0x000fc80000410000 */
[----:B------:R-:W-:Y:S01]  /*0850*/  FFMA.FTZ R27, R25, -UR23, R25 ;  /* 0x80000017191b7c23 */ /* 0x000fe20008010019 */
[----:B------:R-:W-:-:S03]  /*0860*/  FMUL.FTZ R25, R26, UR10 ;  /* 0x0000000a1a197c20 */ /* 0x000fc60008410000 */
[----:B------:R-:W-:Y:S01]  /*0870*/  FFMA.FTZ R16, R16, UR23, R27 ;  /* 0x0000001710107c23 */ /* 0x000fe2000801001b */
[----:B------:R-:W-:Y:S01]  /*0880*/  SHF.L.U32 R27, R24, 0x10, RZ ;  /* 0x00000010181b7819 */ /* 0x000fe200000006ff */
[C---:B------:R-:W-:Y:S01]  /*0890*/  FFMA.FTZ R26, R25.reuse, -UR22, R25 ;  /* 0x80000016191a7c23 */ /* 0x040fe20008010019 */
[----:B------:R-:W-:-:S03]  /*08a0*/  FMUL.FTZ R25, R25, R25 ;  /* 0x0000001919197220 */ /* 0x000fc60000410000 */
[----:B------:R-:W-:Y:S01]  /*08b0*/  FFMA.FTZ R9, R9, UR22, R26 ;  /* 0x0000001609097c23 */ /* 0x000fe2000801001a */
[----:B------:R-:W-:Y:S01]  /*08c0*/  FMUL.FTZ R27, R27, UR10 ;  /* 0x0000000a1b1b7c20 */ /* 0x000fe20008410000 */
[----:B------:R-:W-:Y:S01]  /*08d0*/  FFMA.FTZ R26, R25, -UR23, R25 ;  /* 0x80000017191a7c23 */ /* 0x000fe20008010019 */
[-C--:B0-----:R-:W-:Y:S02]  /*08e0*/  FMUL.FTZ R24, R16, R22.reuse ;  /* 0x0000001610187220 */ /* 0x081fe40000410000 */
[----:B------:R-:W-:Y:S01]  /*08f0*/  FFMA.FTZ R25, R27, -UR22, R27 ;  /* 0x800000161b197c23 */ /* 0x000fe2000801001b */
[----:B------:R-:W-:Y:S01]  /*0900*/  FFMA.FTZ R17, R17, UR23, R26 ;  /* 0x0000001711117c23 */ /* 0x000fe2000801001a */
[----:B------:R-:W-:Y:S01]  /*0910*/  SHF.L.U32 R26, R23, 0x10, RZ ;  /* 0x00000010171a7819 */ /* 0x000fe200000006ff */
[----:B------:R-:W-:Y:S01]  /*0920*/  FMUL.FTZ R27, R27, R27 ;  /* 0x0000001b1b1b7220 */ /* 0x000fe20000410000 */
[----:B------:R-:W-:Y:S01]  /*0930*/  FFMA.FTZ R10, R10, UR22, R25 ;  /* 0x000000160a0a7c23 */ /* 0x000fe20008010019 */
[----:B------:R-:W-:Y:S01]  /*0940*/  FMUL.FTZ R25, R17, R22 ;  /* 0x0000001611197220 */ /* 0x000fe20000410000 */
[----:B------:R-:W0:Y:S01]  /*0950*/  MUFU.SQRT R24, R24 ;  /* 0x0000001800187308 */ /* 0x000e220000002000 */
[----:B------:R-:W-:Y:S01]  /*0960*/  FMUL.FTZ R26, R26, UR10 ;  /* 0x0000000a1a1a7c20 */ /* 0x000fe20008410000 */
[----:B------:R-:W-:-:S03]  /*0970*/  FFMA.FTZ R27, R27, -UR23, R27 ;  /* 0x800000171b1b7c23 */ /* 0x000fc6000801001b */
[----:B------:R-:W-:Y:S01]  /*0980*/  FFMA.FTZ R28, R26, -UR22, R26 ;  /* 0x800000161a1c7c23 */ /* 0x000fe2000801001a */
[----:B------:R-:W-:Y:S01]  /*0990*/  FFMA.FTZ R18, R18, UR23, R27 ;  /* 0x0000001712127c23 */ /* 0x000fe2000801001b */
[----:B------:R-:W-:Y:S01]  /*09a0*/  FMUL.FTZ R27, R26, R26 ;  /* 0x0000001a1a1b7220 */ /* 0x000fe20000410000 */
[----:B------:R-:W1:Y:S01]  /*09b0*/  MUFU.SQRT R25, R25 ;  /* 0x0000001900197308 */ /* 0x000e620000002000 */
[----:B------:R-:W-:Y:S02]  /*09c0*/  FFMA.FTZ R11, R11, UR22, R28 ;  /* 0x000000160b0b7c23 */ /* 0x000fe4000801001c */
[----:B------:R-:W-:-:S04]  /*09d0*/  FFMA.FTZ R27, R27, -UR23, R27 ;  /* 0x800000171b1b7c23 */ /* 0x000fc8000801001b */
[----:B------:R-:W-:Y:S01]  /*09e0*/  FFMA.FTZ R19, R19, UR23, R27 ;  /* 0x0000001713137c23 */ /* 0x000fe2000801001b */
[----:B------:R-:W2:Y:S01]  /*09f0*/  MUFU.RCP R23, UR24 ;  /* 0x0000001800177d08 */ /* 0x000ea20008001000 */
[----:B0-----:R-:W-:-:S07]  /*0a00*/  FADD.FTZ R24, R24, UR21 ;  /* 0x0000001518187e21 */ /* 0x001fce0008010000 */
[----:B------:R-:W0:Y:S01]  /*0a10*/  MUFU.RCP R24, R24 ;  /* 0x0000001800187308 */ /* 0x000e220000001000 */
[----:B-1----:R-:W-:-:S07]  /*0a20*/  FADD.FTZ R28, R25, UR21 ;  /* 0x00000015191c7e21 */ /* 0x002fce0008010000 */
[----:B------:R-:W1:Y:S01]  /*0a30*/  MUFU.RCP R26, R28 ;  /* 0x0000001c001a7308 */ /* 0x000e620000001000 */
[-C--:B--2---:R-:W-:Y:S01]  /*0a40*/  FMUL.FTZ R25, R8, R23.reuse ;  /* 0x0000001708197220 */ /* 0x084fe20000410000 */
[----:B------:R-:W-:-:S03]  /*0a50*/  FMUL.FTZ R27, R9, R23 ;  /* 0x00000017091b7220 */ /* 0x000fc60000410000 */
[----:B0-----:R-:W-:-:S04]  /*0a60*/  FMUL.FTZ R25, R25, R24 ;  /* 0x0000001819197220 */ /* 0x001fc80000410000 */
[----:B------:R-:W-:Y:S01]  /*0a70*/  FFMA.FTZ R25, R12, UR26, R25 ;  /* 0x0000001a0c197c23 */ /* 0x000fe20008010019 */
[----:B-1----:R-:W-:Y:S01]  /*0a80*/  FMUL.FTZ R24, R27, R26 ;  /* 0x0000001a1b187220 */ /* 0x002fe20000410000 */
[-C--:B------:R-:W-:Y:S01]  /*0a90*/  FMUL.FTZ R26, R18, R22.reuse ;  /* 0x00000016121a7220 */ /* 0x080fe20000410000 */
[----:B------:R-:W-:Y:S01]  /*0aa0*/  FMUL.FTZ R22, R19, R22 ;  /* 0x0000001613167220 */ /* 0x000fe20000410000 */
[-C--:B------:R-:W-:Y:S01]  /*0ab0*/  FMUL.FTZ R27, R10, R23.reuse ;  /* 0x000000170a1b7220 */ /* 0x080fe20000410000 */
[----:B------:R-:W-:-:S03]  /*0ac0*/  FMUL.FTZ R23, R11, R23 ;  /* 0x000000170b177220 */ /* 0x000fc60000410000 */
[----:B------:R-:W0:Y:S08]  /*0ad0*/  MUFU.SQRT R26, R26 ;  /* 0x0000001a001a7308 */ /* 0x000e300000002000 */
[----:B------:R-:W1:Y:S01]  /*0ae0*/  MUFU.SQRT R22, R22 ;  /* 0x0000001600167308 */ /* 0x000e620000002000 */
[----:B0-----:R-:W-:Y:S01]  /*0af0*/  FADD.FTZ R29, R26, UR21 ;  /* 0x000000151a1d7e21 */ /* 0x001fe20008010000 */
[----:B------:R-:W-:-:S06]  /*0b00*/  FFMA.FTZ R26, R13, UR26, R24 ;  /* 0x0000001a0d1a7c23 */ /* 0x000fcc0008010018 */
        /* <DEDUP_REMOVED lines=8> */
.L_x_870:
        /* <DEDUP_REMOVED lines=56> */
.L_x_871:
[----:B------:R-:W-:Y:S01]  /*0f10*/  IADD3 R22, P1, R3, UR4, RZ ;  /* 0x0000000403167c10 */ /* 0x000fe2000ff3e0ff */
[----:B------:R-:W-:Y:S01]  /*0f20*/  FFMA.FTZ R13, -R26, UR27, R13 ;  /* 0x0000001b1a0d7c23 */ /* 0x000fe2000801010d */
[----:B------:R-:W-:Y:S01]  /*0f30*/  FFMA.FTZ R12, -R25, UR27, R12 ;  /* 0x0000001b190c7c23 */ /* 0x000fe2000801010c */
[----:B------:R-:W-:Y:S01]  /*0f40*/  FFMA.FTZ R15, -R24, UR27, R15 ;  /* 0x0000001b180f7c23 */ /* 0x000fe2000801010f */
[----:B------:R-:W-:Y:S01]  /*0f50*/  FFMA.FTZ R14, -R23, UR27, R14 ;  /* 0x0000001b170e7c23 */ /* 0x000fe2000801010e */
[----:B------:R-:W-:-:S04]  /*0f60*/  IADD3.X R23, R0, UR5, RZ, P1, !PT ;  /* 0x0000000500177c10 */ /* 0x000fc80008ffe4ff */
[----:B------:R0:W-:Y:S04]  /*0f70*/  @P0 STG.E.128 desc[UR8][R20.64], R12 ;  /* 0x0000000c14000986 */ /* 0x0001e8000c101d08 */
[----:B------:R0:W-:Y:S04]  /*0f80*/  @P0 STG.E.128 desc[UR8][R6.64], R8 ;  /* 0x0000000806000986 */ /* 0x0001e8000c101d08 */
[----:B------:R0:W-:Y:S04]  /*0f90*/  @P0 STG.E.128 desc[UR8][R4.64], R16 ;  /* 0x0000001004000986 */ /* 0x0001e8000c101d08 */
[----:B------:R0:W-:Y:S01]  /*0fa0*/  @P0 STG.E.128 desc[UR8][R22.64], R12 ;  /* 0x0000000c16000986 */ /* 0x0001e2000c101d08 */
[----:B------:R-:W-:Y:S05]  /*0fb0*/  @P0 BRA `(.L_x_872) ;  /* 0x00000000005c0947 */ /* 0x000fea0003800000 */
[C---:B------:R-:W-:Y:S02]  /*0fc0*/  ISETP.GE.AND P1, PT, R2.reuse, UR11, PT ;  /* 0x0000000b02007c0c */ /* 0x040fe4000bf26270 */
[C---:B------:R-:W-:Y:S02]  /*0fd0*/  IADD3 R0, R2.reuse, 0x1, RZ ;  /* 0x0000000102007810 */ /* 0x040fe40007ffe0ff */
[----:B------:R-:W-:Y:S02]  /*0fe0*/  IADD3 R3, R2, 0x2, RZ ;  /* 0x0000000202037810 */ /* 0x000fe40007ffe0ff */
[----:B------:R-:W-:Y:S02]  /*0ff0*/  ISETP.GE.AND P2, PT, R0, UR11, PT ;  /* 0x0000000b00007c0c */ /* 0x000fe4000bf46270 */
[----:B------:R-:W-:Y:S02]  /*1000*/  ISETP.GE.AND P3, PT, R3, UR11, PT ;  /* 0x0000000b03007c0c */ /* 0x000fe4000bf66270 */
[----:B------:R-:W-:-:S03]  /*1010*/  IADD3 R0, R2, 0x3, RZ ;  /* 0x0000000302007810 */ /* 0x000fc60007ffe0ff */
[----:B------:R1:W-:Y:S01]  /*1020*/  @!P1 STG.E desc[UR8][R20.64], R12 ;  /* 0x0000000c14009986 */ /* 0x0003e2000c101908 */
[----:B------:R-:W-:-:S03]  /*1030*/  ISETP.GE.AND P4, PT, R0, UR11, PT ;  /* 0x0000000b00007c0c */ /* 0x000fc6000bf86270 */
[----:B------:R1:W-:Y:S04]  /*1040*/  @!P1 STG.E desc[UR8][R6.64], R8 ;  /* 0x0000000806009986 */ /* 0x0003e8000c101908 */
        /* <DEDUP_REMOVED lines=13> */
[----:B------:R1:W-:Y:S02]  /*1120*/  @!P4 STG.E desc[UR8][R22.64+0xc], R15 ;  /* 0x00000c0f1600c986 */ /* 0x0003e4000c101908 */
.L_x_872:
[----:B------:R-:W-:-:S04]  /*1130*/  MOV R3, UR7 ;  /* 0x0000000700037c02 */ /* 0x000fc80008000f00 */
[----:B------:R-:W-:-:S04]  /*1140*/  LEA R2, R3, R2, 0x2 ;  /* 0x0000000203027211 */ /* 0x000fc800078e10ff */
[----:B------:R-:W-:-:S13]  /*1150*/  ISETP.GE.AND P1, PT, R2, UR11, PT ;  /* 0x0000000b02007c0c */ /* 0x000fda000bf26270 */
[----:B------:R-:W-:Y:S05]  /*1160*/  @!P1 BRA `(.L_x_873) ;  /* 0xfffffff000949947 */ /* 0x000fea000383ffff */
[----:B------:R-:W-:Y:S05]  /*1170*/  BSYNC B0 ;  /* 0x0000000000007941 */ /* 0x000fea0003800000 */
.L_x_868:
[----:B------:R-:W-:Y:S05]  /*1180*/  EXIT ;  /* 0x000000000000794d */ /* 0x000fea0003800000 */
.L_x_874:
        /* <DEDUP_REMOVED lines=15> */
.L_x_1004:


//--------------------- .text._Z25multi_tensor_apply_kernelI18TensorListMetadataILi5EE15DistAdamFunctorIfN3c104HalfENS3_8BFloat16EEJPfffffff10adamMode_tfEEvlPViT_T0_DpT1_ --------------------------
	.section	.text._Z25multi_tensor_apply_kernelI18TensorListMetadataILi5EE15DistAdamFunctorIfN3c104HalfENS3_8BFloat16EEJPfffffff10adamMode_tfEEvlPViT_T0_DpT1_,"ax",@progbits
	.align	128
        .global         _Z25multi_tensor_apply_kernelI18TensorListMetadataILi5EE15DistAdamFunctorIfN3c104HalfENS3_8BFloat16EEJPfffffff10adamMode_tfEEvlPViT_T0_DpT1_
        .type           _Z25multi_tensor_apply_kernelI18TensorListMetadataILi5EE15DistAdamFunctorIfN3c104HalfENS3_8BFloat16EEJPfffffff10adamMode_tfEEvlPViT_T0_DpT1_,@function
        .size           _Z25multi_tensor_apply_kernelI18TensorListMetadataILi5EE15DistAdamFunctorIfN3c104HalfENS3_8BFloat16EEJPfffffff10adamMode_tfEEvlPViT_T0_DpT1_,(.L_x_1005 - _Z25multi_tensor_apply_kernelI18TensorListMetadataILi5EE15DistAdamFunctorIfN3c104HalfENS3_8BFloat16EEJPfffffff10adamMode_tfEEvlPViT_T0_DpT1_)
        .other          _Z25multi_tensor_apply_kernelI18TensorListMetadataILi5EE15DistAdamFunctorIfN3c104HalfENS3_8BFloat16EEJPfffffff10adamMode_tfEEvlPViT_T0_DpT1_,@"STO_CUDA_ENTRY STV_DEFAULT"
_Z25multi_tensor_apply_kernelI18TensorListMetadataILi5EE15DistAdamFunctorIfN3c104HalfENS3_8BFloat16EEJPfffffff10adamMode_tfEEvlPViT_T0_DpT1_:
.text._Z25multi_tensor_apply_kernelI18TensorListMetadataILi5EE15DistAdamFunctorIfN3c104HalfENS3_8BFloat16EEJPfffffff10adamMode_tfEEvlPViT_T0_DpT1_:
        /* <DEDUP_REMOVED lines=48> */
.L_x_875:
        /* <DEDUP_REMOVED lines=14> */
.L_x_882:
        /* <DEDUP_REMOVED lines=66> */
.L_x_877:
[----:B------:R-:W-:Y:S01]  /*0800*/  ISETP.NE.AND P1, PT, RZ, UR20, PT ;  /* 0x00000014ff007c0c */ /* 0x000fe2000bf25270 */
[----:B-----5:R-:W-:-:S05]  /*0810*/  HADD2.F32 R25, -RZ, R25.H0_H0 ;  /* 0x20000019ff197230 */ /* 0x020fca0000004100 */
[----:B0-----:R-:W-:-:S07]  /*0820*/  FMUL.FTZ R27, R25, UR10 ;  /* 0x0000000a191b7c20 */ /* 0x001fce0008410000 */
[----:B------:R-:W-:Y:S05]  /*0830*/  @!P1 BRA `(.L_x_878) ;  /* 0x0000000000e49947 */ /* 0x000fea0003800000 */
[----:B------:R-:W-:Y:S02]  /*0840*/  HADD2.F32 R26, -RZ, R22.H0_H0 ;  /* 0x20000016ff1a7230 */ /* 0x000fe40000004100 */
[C---:B------:R-:W-:Y:S01]  /*0850*/  FFMA.FTZ R25, R27.reuse, -UR22, R27 ;  /* 0x800000161b197c23 */ /* 0x040fe2000801001b */
[----:B------:R-:W0:Y:S03]  /*0860*/  MUFU.RCP R22, UR25 ;  /* 0x0000001900167d08 */ /* 0x000e260008001000 */
[----:B------:R-:W-:Y:S01]  /*0870*/  FFMA.FTZ R8, R8, UR22, R25 ;  /* 0x0000001608087c23 */ /* 0x000fe20008010019 */
[----:B------:R-:W-:-:S04]  /*0880*/  FMUL.FTZ R25, R27, R27 ;  /* 0x0000001b1b197220 */ /* 0x000fc80000410000 */
[----:B------:R-:W-:Y:S01]  /*0890*/  FFMA.FTZ R27, R25, -UR23, R25 ;  /* 0x80000017191b7c23 */ /* 0x000fe20008010019 */
[----:B------:R-:W-:-:S03]  /*08a0*/  FMUL.FTZ R25, R26, UR10 ;  /* 0x0000000a1a197c20 */ /* 0x000fc60008410000 */
[----:B------:R-:W-:Y:S01]  /*08b0*/  FFMA.FTZ R16, R16, UR23, R27 ;  /* 0x0000001710107c23 */ /* 0x000fe2000801001b */
[----:B------:R-:W-:Y:S02]  /*08c0*/  HADD2.F32 R27, -RZ, R24.H0_H0 ;  /* 0x20000018ff1b7230 */ /* 0x000fe40000004100 */
[C---:B------:R-:W-:Y:S01]  /*08d0*/  FFMA.FTZ R26, R25.reuse, -UR22, R25 ;  /* 0x80000016191a7c23 */ /* 0x040fe20008010019 */
[----:B------:R-:W-:Y:S01]  /*08e0*/  FMUL.FTZ R25, R25, R25 ;  /* 0x0000001919197220 */ /* 0x000fe20000410000 */
[----:B0-----:R-:W-:Y:S02]  /*08f0*/  FMUL.FTZ R24, R16, R22 ;  /* 0x0000001610187220 */ /* 0x001fe40000410000 */
[----:B------:R-:W-:Y:S01]  /*0900*/  FFMA.FTZ R9, R9, UR22, R26 ;  /* 0x0000001609097c23 */ /* 0x000fe2000801001a */
[----:B------:R-:W-:Y:S01]  /*0910*/  FMUL.FTZ R27, R27, UR10 ;  /* 0x0000000a1b1b7c20 */ /* 0x000fe20008410000 */
[----:B------:R-:W-:Y:S02]  /*0920*/  FFMA.FTZ R26, R25, -UR23, R25 ;  /* 0x80000017191a7c23 */ /* 0x000fe40008010019 */
[----:B------:R-:W0:Y:S01]  /*0930*/  MUFU.SQRT R24, R24 ;  /* 0x0000001800187308 */ /* 0x000e220000002000 */
[----:B------:R-:W-:Y:S01]  /*0940*/  FFMA.FTZ R25, R27, -UR22, R27 ;  /* 0x800000161b197c23 */ /* 0x000fe2000801001b */
[----:B------:R-:W-:Y:S01]  /*0950*/  FFMA.FTZ R17, R17, UR23, R26 ;  /* 0x0000001711117c23 */ /* 0x000fe2000801001a */
[----:B------:R-:W-:-:S02]  /*0960*/  HADD2.F32 R26, -RZ, R23.H0_H0 ;  /* 0x20000017ff1a7230 */ /* 0x000fc40000004100 */
[----:B------:R-:W-:Y:S01]  /*0970*/  FMUL.FTZ R27, R27, R27 ;  /* 0x0000001b1b1b7220 */ /* 0x000fe20000410000 */
[----:B------:R-:W-:Y:S01]  /*0980*/  FFMA.FTZ R10, R10, UR22, R25 ;  /* 0x000000160a0a7c23 */ /* 0x000fe20008010019 */
[----:B------:R-:W-:Y:S01]  /*0990*/  FMUL.FTZ R25, R17, R22 ;  /* 0x0000001611197220 */ /* 0x000fe20000410000 */
        /* <DEDUP_REMOVED lines=35> */
.L_x_878:
[----:B------:R-:W-:Y:S01]  /*0bd0*/  FFMA.FTZ R25, R12, UR26, R27 ;  /* 0x0000001a0c197c23 */ /* 0x000fe2000801001b */
[----:B------:R-:W-:-:S03]  /*0be0*/  HADD2.F32 R24, -RZ, R24.H0_H0 ;  /* 0x20000018ff187230 */ /* 0x000fc60000004100 */
[C---:B------:R-:W-:Y:S01]  /*0bf0*/  FFMA.FTZ R27, R25.reuse, -UR22, R25 ;  /* 0x80000016191b7c23 */ /* 0x040fe20008010019 */
[----:B------:R-:W-:-:S03]  /*0c00*/  FMUL.FTZ R25, R25, R25 ;  /* 0x0000001919197220 */ /* 0x000fc60000410000 */
[----:B------:R-:W-:Y:S01]  /*0c10*/  FFMA.FTZ R8, R8, UR22, R27 ;  /* 0x0000001608087c23 */ /* 0x000fe2000801001b */
[----:B------:R-:W-:Y:S02]  /*0c20*/  HADD2.F32 R27, -RZ, R22.H0_H0 ;  /* 0x20000016ff1b7230 */ /* 0x000fe40000004100 */
        /* <DEDUP_REMOVED lines=10> */
[----:B------:R-:W-:Y:S02]  /*0cd0*/  HADD2.F32 R26, -RZ, R23.H0_H0 ;  /* 0x20000017ff1a7230 */ /* 0x000fe40000004100 */
        /* <DEDUP_REMOVED lines=39> */
.L_x_879:
        /* <DEDUP_REMOVED lines=20> */
.L_x_880:
        /* <DEDUP_REMOVED lines=23> */
.L_x_881:
[----:B------:R-:W-:-:S04]  /*1200*/  MOV R0, UR7 ;  /* 0x0000000700007c02 */ /* 0x000fc80008000f00 */
[----:B------:R-:W-:-:S04]  /*1210*/  LEA R3, R0, R3, 0x2 ;  /* 0x0000000300037211 */ /* 0x000fc800078e10ff */
[----:B------:R-:W-:-:S13]  /*1220*/  ISETP.GE.AND P1, PT, R3, UR11, PT ;  /* 0x0000000b03007c0c */ /* 0x000fda000bf26270 */
[----:B------:R-:W-:Y:S05]  /*1230*/  @!P1 BRA `(.L_x_882) ;  /* 0xfffffff000689947 */ /* 0x000fea000383ffff */
[----:B------:R-:W-:Y:S05]  /*1240*/  BSYNC B0 ;  /* 0x0000000000007941 */ /* 0x000fea0003800000 */
.L_x_876:
[----:B------:R-:W-:Y:S05]  /*1250*/  EXIT ;  /* 0x000000000000794d */ /* 0x000fea0003800000 */
.L_x_883:
        /* <DEDUP_REMOVED lines=10> */
.L_x_1005:


//--------------------- .text._Z25multi_tensor_apply_kernelI18TensorListMetadataILi5EE15DistAdamFunctorIfN3c104HalfES4_EJPfffffff10adamMode_tfEEvlPViT_T0_DpT1_ --------------------------
	.section	.text._Z25multi_tensor_apply_kernelI18TensorListMetadataILi5EE15DistAdamFunctorIfN3c104HalfES4_EJPfffffff10adamMode_tfEEvlPViT_T0_DpT1_,"ax",@progbits
	.align	128
        .global         _Z25multi_tensor_apply_kernelI18TensorListMetadataILi5EE15DistAdamFunctorIfN3c104HalfES4_EJPfffffff10adamMode_tfEEvlPViT_T0_DpT1_
        .type           _Z25multi_tensor_apply_kernelI18TensorListMetadataILi5EE15DistAdamFunctorIfN3c104HalfES4_EJPfffffff10adamMode_tfEEvlPViT_T0_DpT1_,@function
        .size           _Z25multi_tensor_apply_kernelI18TensorListMetadataILi5EE15DistAdamFunctorIfN3c104HalfES4_EJPfffffff10adamMode_tfEEvlPViT_T0_DpT1_,(.L_x_1006 - _Z25multi_tensor_apply_kernelI18TensorListMetadataILi5EE15DistAdamFunctorIfN3c104HalfES4_EJPfffffff10adamMode_tfEEvlPViT_T0_DpT1_)
        .other          _Z25multi_tensor_apply_kernelI18TensorListMetadataILi5EE15DistAdamFunctorIfN3c104HalfES4_EJPfffffff10adamMode_tfEEvlPViT_T0_DpT1_,@"STO_CUDA_ENTRY STV_DEFAULT"
_Z25multi_tensor_apply_kernelI18TensorListMetadataILi5EE15DistAdamFunctorIfN3c104HalfES4_EJPfffffff10adamMode_tfEEvlPViT_T0_DpT1_:
.text._Z25multi_tensor_apply_kernelI18TensorListMetadataILi5EE15DistAdamFunctorIfN3c104HalfES4_EJPfffffff10adamMode_tfEEvlPViT_T0_DpT1_:
        /* <DEDUP_REMOVED lines=48> */
.L_x_884:
        /* <DEDUP_REMOVED lines=14> */
.L_x_891:
        /* <DEDUP_REMOVED lines=66> */
.L_x_886:
        /* <DEDUP_REMOVED lines=61> */
.L_x_887:
        /* <DEDUP_REMOVED lines=56> */
.L_x_888:
        /* <DEDUP_REMOVED lines=20> */
.L_x_889:
        /* <DEDUP_REMOVED lines=23> */
.L_x_890:
[----:B------:R-:W-:-:S04]  /*1200*/  MOV R0, UR7 ;  /* 0x0000000700007c02 */ /* 0x000fc80008000f00 */
[----:B------:R-:W-:-:S04]  /*1210*/  LEA R3, R0, R3, 0x2 ;  /* 0x0000000300037211 */ /* 0x000fc800078e10ff */
[----:B------:R-:W-:-:S13]  /*1220*/  ISETP.GE.AND P1, PT, R3, UR11, PT ;  /* 0x0000000b03007c0c */ /* 0x000fda000bf26270 */
[----:B------:R-:W-:Y:S05]  /*1230*/  @!P1 BRA `(.L_x_891) ;  /* 0xfffffff000689947 */ /* 0x000fea000383ffff */
[----:B------:R-:W-:Y:S05]  /*1240*/  BSYNC B0 ;  /* 0x0000000000007941 */ /* 0x000fea0003800000 */
.L_x_885:
[----:B------:R-:W-:Y:S05]  /*1250*/  EXIT ;  /* 0x000000000000794d */ /* 0x000fea0003800000 */
.L_x_892:
        /* <DEDUP_REMOVED lines=10> */
.L_x_1006:


//--------------------- .text._Z25multi_tensor_apply_kernelI18TensorListMetadataILi5EE15DistAdamFunctorIfN3c104HalfEfEJPfffffff10adamMode_tfEEvlPViT_T0_DpT1_ --------------------------
	.section	.text._Z25multi_tensor_apply_kernelI18TensorListMetadataILi5EE15DistAdamFunctorIfN3c104HalfEfEJPfffffff10adamMode_tfEEvlPViT_T0_DpT1_,"ax",@progbits
	.align	128
        .global         _Z25multi_tensor_apply_kernelI18TensorListMetadataILi5EE15DistAdamFunctorIfN3c104HalfEfEJPfffffff10adamMode_tfEEvlPViT_T0_DpT1_
        .type           _Z25multi_tensor_apply_kernelI18TensorListMetadataILi5EE15DistAdamFunctorIfN3c104HalfEfEJPfffffff10adamMode_tfEEvlPViT_T0_DpT1_,@function
        .size           _Z25multi_tensor_apply_kernelI18TensorListMetadataILi5EE15DistAdamFunctorIfN3c104HalfEfEJPfffffff10adamMode_tfEEvlPViT_T0_DpT1_,(.L_x_1007 - _Z25multi_tensor_apply_kernelI18TensorListMetadataILi5EE15DistAdamFunctorIfN3c104HalfEfEJPfffffff10adamMode_tfEEvlPViT_T0_DpT1_)
        .other          _Z25multi_tensor_apply_kernelI18TensorListMetadataILi5EE15DistAdamFunctorIfN3c104HalfEfEJPfffffff10adamMode_tfEEvlPViT_T0_DpT1_,@"STO_CUDA_ENTRY STV_DEFAULT"
_Z25multi_tensor_apply_kernelI18TensorListMetadataILi5EE15DistAdamFunctorIfN3c104HalfEfEJPfffffff10adamMode_tfEEvlPViT_T0_DpT1_:
.text._Z25multi_tensor_apply_kernelI18TensorListMetadataILi5EE15DistAdamFunctorIfN3c104HalfEfEJPfffffff10adamMode_tfEEvlPViT_T0_DpT1_:
        /* <DEDUP_REMOVED lines=49> */
.L_x_893:
        /* <DEDUP_REMOVED lines=11> */
.L_x_899:
        /* <DEDUP_REMOVED lines=64> */
.L_x_895:
[----:B------:R-:W-:Y:S01]  /*07c0*/  ISETP.NE.AND P1, PT, RZ, UR20, PT ;  /* 0x00000014ff007c0c */ /* 0x000fe2000bf25270 */
[----:B-----5:R-:W-:-:S05]  /*07d0*/  HADD2.F32 R25, -RZ, R25.H0_H0 ;  /* 0x20000019ff197230 */ /* 0x020fca0000004100 */
[----:B0-----:R-:W-:-:S07]  /*07e0*/  FMUL.FTZ R27, R25, UR10 ;  /* 0x0000000a191b7c20 */ /* 0x001fce0008410000 */
[----:B------:R-:W-:Y:S05]  /*07f0*/  @!P1 BRA `(.L_x_896) ;  /* 0x0000000000e49947 */ /* 0x000fea0003800000 */
[C---:B------:R-:W-:Y:S01]  /*0800*/  FFMA.FTZ R25, R27.reuse, -UR22, R27 ;  /* 0x800000161b197c23 */ /* 0x040fe2000801001b */
[----:B------:R-:W-:Y:S02]  /*0810*/  HADD2.F32 R26, -RZ, R22.H0_H0 ;  /* 0x20000016ff1a7230 */ /* 0x000fe40000004100 */
[----:B------:R-:W0:Y:S01]  /*0820*/  MUFU.RCP R22, UR25 ;  /* 0x0000001900167d08 */ /* 0x000e220008001000 */
[----:B------:R-:W-:Y:S01]  /*0830*/  FFMA.FTZ R8, R8, UR22, R25 ;  /* 0x0000001608087c23 */ /* 0x000fe20008010019 */
[----:B------:R-:W-:-:S04]  /*0840*/  FMUL.FTZ R25, R27, R27 ;  /* 0x0000001b1b197220 */ /* 0x000fc80000410000 */
[----:B------:R-:W-:Y:S01]  /*0850*/  FFMA.FTZ R27, R25, -UR23, R25 ;  /* 0x80000017191b7c23 */ /* 0x000fe20008010019 */
[----:B------:R-:W-:-:S03]  /*0860*/  FMUL.FTZ R25, R26, UR10 ;  /* 0x0000000a1a197c20 */ /* 0x000fc60008410000 */
[----:B------:R-:W-:Y:S01]  /*0870*/  FFMA.FTZ R16, R16, UR23, R27 ;  /* 0x0000001710107c23 */ /* 0x000fe2000801001b */
[----:B------:R-:W-:Y:S02]  /*0880*/  HADD2.F32 R27, -RZ, R24.H0_H0 ;  /* 0x20000018ff1b7230 */ /* 0x000fe40000004100 */
        /* <DEDUP_REMOVED lines=8> */
[----:B------:R-:W-:Y:S02]  /*0910*/  HADD2.F32 R26, -RZ, R23.H0_H0 ;  /* 0x20000017ff1a7230 */ /* 0x000fe40000004100 */
        /* <DEDUP_REMOVED lines=39> */
.L_x_896:
        /* <DEDUP_REMOVED lines=56> */
.L_x_897:
        /* <DEDUP_REMOVED lines=34> */
.L_x_898:
[----:B------:R-:W-:-:S04]  /*1130*/  MOV R3, UR7 ;  /* 0x0000000700037c02 */ /* 0x000fc80008000f00 */
[----:B------:R-:W-:-:S04]  /*1140*/  LEA R2, R3, R2, 0x2 ;  /* 0x0000000203027211 */ /* 0x000fc800078e10ff */
[----:B------:R-:W-:-:S13]  /*1150*/  ISETP.GE.AND P1, PT, R2, UR11, PT ;  /* 0x0000000b02007c0c */ /* 0x000fda000bf26270 */
[----:B------:R-:W-:Y:S05]  /*1160*/  @!P1 BRA `(.L_x_899) ;  /* 0xfffffff000949947 */ /* 0x000fea000383ffff */
[----:B------:R-:W-:Y:S05]  /*1170*/  BSYNC B0 ;  /* 0x0000000000007941 */ /* 0x000fea0003800000 */
.L_x_894:
[----:B------:R-:W-:Y:S05]  /*1180*/  EXIT ;  /* 0x000000000000794d */ /* 0x000fea0003800000 */
.L_x_900:
        /* <DEDUP_REMOVED lines=15> */
.L_x_1007:


//--------------------- .text._Z25multi_tensor_apply_kernelI18TensorListMetadataILi5EE15DistAdamFunctorIffN3c108BFloat16EEJPfffffff10adamMode_tfEEvlPViT_T0_DpT1_ --------------------------
	.section	.text._Z25multi_tensor_apply_kernelI18TensorListMetadataILi5EE15DistAdamFunctorIffN3c108BFloat16EEJPfffffff10adamMode_tfEEvlPViT_T0_DpT1_,"ax",@progbits
	.align	128
        .global         _Z25multi_tensor_apply_kernelI18TensorListMetadataILi5EE15DistAdamFunctorIffN3c108BFloat16EEJPfffffff10adamMode_tfEEvlPViT_T0_DpT1_
        .type           _Z25multi_tensor_apply_kernelI18TensorListMetadataILi5EE15DistAdamFunctorIffN3c108BFloat16EEJPfffffff10adamMode_tfEEvlPViT_T0_DpT1_,@function
        .size           _Z25multi_tensor_apply_kernelI18TensorListMetadataILi5EE15DistAdamFunctorIffN3c108BFloat16EEJPfffffff10adamMode_tfEEvlPViT_T0_DpT1_,(.L_x_1008 - _Z25multi_tensor_apply_kernelI18TensorListMetadataILi5EE15DistAdamFunctorIffN3c108BFloat16EEJPfffffff10adamMode_tfEEvlPViT_T0_DpT1_)
        .other          _Z25multi_tensor_apply_kernelI18TensorListMetadataILi5EE15DistAdamFunctorIffN3c108BFloat16EEJPfffffff10adamMode_tfEEvlPViT_T0_DpT1_,@"STO_CUDA_ENTRY STV_DEFAULT"
_Z25multi_tensor_apply_kernelI18TensorListMetadataILi5EE15DistAdamFunctorIffN3c108BFloat16EEJPfffffff10adamMode_tfEEvlPViT_T0_DpT1_:
.text._Z25multi_tensor_apply_kernelI18TensorListMetadataILi5EE15DistAdamFunctorIffN3c108BFloat16EEJPfffffff10adamMode_tfEEvlPViT_T0_DpT1_:
        /* <DEDUP_REMOVED lines=44> */
[----:B------:R-:W-:-:S04]  /*02c0*/  @!UP0 ULEA UR7, UR6, UR4, 0x1 ;  /* 0x0000000406078291 */ /* 0x000fc8000f8e083f */
[----:B------:R-:W-:-:S04]  /*02d0*/  @!UP0 ULOP3.LUT UP1, URZ, UR7, 0x7, URZ, 0xc0, !UPT ;  /* 0x00000007073f8892 */ /* 0x000fc8000f82c03f */
[----:B------:R-:W-:-:S06]  /*02e0*/  @!UP0 USEL UR7, URZ, 0x1, UP1 ;  /* 0x000000013f078887 */ /* 0x000fcc0008800000 */
[----:B------:R-:W-:-:S04]  /*02f0*/  @!P1 MOV R3, UR7 ;  /* 0x0000000700039c02 */ /* 0x000fc80008000f00 */
[----:B------:R-:W-:-:S07]  /*0300*/  @!P1 PRMT R0, R3, 0x7610, R0 ;  /* 0x0000761003009816 */ /* 0x000fce0000000000 */
.L_x_901:
        /* <DEDUP_REMOVED lines=11> */
.L_x_908:
[----:B------:R-:W-:Y:S02]  /*03c0*/  IADD3 R3, P1, R2, UR6, RZ ;  /* 0x0000000602037c10 */ /* 0x000fe4000ff3e0ff */
[----:B------:R-:W-:Y:S02]  /*03d0*/  SHF.R.S32.HI R0, RZ, 0x1f, R2 ;  /* 0x0000001fff007819 */ /* 0x000fe40000011402 */
[----:B012---:R-:W-:Y:S02]  /*03e0*/  MOV R5, UR6 ;  /* 0x0000000600057c02 */ /* 0x007fe40008000f00 */
[----:B------:R-:W-:Y:S02]  /*03f0*/  SHF.L.U32 R26, R3, 0x2, RZ ;  /* 0x00000002031a7819 */ /* 0x000fe400000006ff */
[----:B------:R-:W-:Y:S02]  /*0400*/  LEA.HI.X.SX32 R0, R5, R0, 0x1, P1 ;  /* 0x0000000005007211 */ /* 0x000fe400008f0eff */
[----:B------:R-:W-:-:S02]  /*0410*/  IADD3 R24, P1, R26, UR12, RZ ;  /* 0x0000000c1a187c10 */ /* 0x000fc4000ff3e0ff */
[C---:B------:R-:W-:Y:S02]  /*0420*/  IADD3 R22, P2, R26.reuse, UR14, RZ ;  /* 0x0000000e1a167c10 */ /* 0x040fe4000ff5e0ff */
[C---:B------:R-:W-:Y:S02]  /*0430*/  IADD3 R20, P3, R26.reuse, UR16, RZ ;  /* 0x000000101a147c10 */ /* 0x040fe4000ff7e0ff */
[----:B------:R-:W-:Y:S02]  /*0440*/  SHF.L.U64.HI R4, R3, 0x2, R0 ;  /* 0x0000000203047819 */ /* 0x000fe40000010200 */
[----:B------:R-:W-:Y:S02]  /*0450*/  IADD3 R26, P4, R26, UR18, RZ ;  /* 0x000000121a1a7c10 */ /* 0x000fe4000ff9e0ff */
[C---:B------:R-:W-:Y:S02]  /*0460*/  IADD3.X R25, R4.reuse, UR13, RZ, P1, !PT ;  /* 0x0000000d04197c10 */ /* 0x040fe40008ffe4ff */
[----:B------:R-:W-:-:S02]  /*0470*/  IADD3.X R23, R4, UR15, RZ, P2, !PT ;  /* 0x0000000f04177c10 */ /* 0x000fc400097fe4ff */
[C---:B------:R-:W-:Y:S02]  /*0480*/  IADD3.X R21, R4.reuse, UR17, RZ, P3, !PT ;  /* 0x0000001104157c10 */ /* 0x040fe40009ffe4ff */
[----:B------:R-:W-:Y:S01]  /*0490*/  IADD3.X R27, R4, UR19, RZ, P4, !PT ;  /* 0x00000013041b7c10 */ /* 0x000fe2000a7fe4ff */
[----:B------:R0:W5:Y:S04]  /*04a0*/  @P0 LDG.E.128 R8, desc[UR8][R22.64] ;  /* 0x0000000816080981 */ /* 0x000168000c1e1d00 */
[----:B------:R0:W5:Y:S04]  /*04b0*/  @P0 LDG.E.128 R4, desc[UR8][R24.64] ;  /* 0x0000000818040981 */ /* 0x000168000c1e1d00 */
[----:B------:R0:W5:Y:S04]  /*04c0*/  @P0 LDG.E.128 R12, desc[UR8][R20.64] ;  /* 0x00000008140c0981 */ /* 0x000168000c1e1d00 */
[----:B------:R0:W5:Y:S01]  /*04d0*/  @P0 LDG.E.128 R16, desc[UR8][R26.64] ;  /* 0x000000081a100981 */ /* 0x000162000c1e1d00 */
[----:B------:R-:W-:Y:S05]  /*04e0*/  @P0 BRA `(.L_x_903) ;  /* 0x00000000007c0947 */ /* 0x000fea0003800000 */
[C---:B-----5:R-:W-:Y:S02]  /*04f0*/  IADD3 R4, R2.reuse, 0x1, RZ ;  /* 0x0000000102047810 */ /* 0x060fe40007ffe0ff */
[----:B------:R-:W-:Y:S02]  /*0500*/  CS2R R16, SRZ ;  /* 0x0000000000107805 */ /* 0x000fe4000001ff00 */
[C---:B------:R-:W-:Y:S02]  /*0510*/  IADD3 R5, R2.reuse, 0x2, RZ ;  /* 0x0000000202057810 */ /* 0x040fe40007ffe0ff */
[----:B------:R-:W-:Y:S02]  /*0520*/  CS2R R18, SRZ ;  /* 0x0000000000127805 */ /* 0x000fe4000001ff00 */
[C---:B------:R-:W-:Y:S02]  /*0530*/  IADD3 R6, R2.reuse, 0x3, RZ ;  /* 0x0000000302067810 */ /* 0x040fe40007ffe0ff */
[----:B------:R-:W-:-:S02]  /*0540*/  ISETP.GE.AND P1, PT, R2, UR11, PT ;  /* 0x0000000b02007c0c */ /* 0x000fc4000bf26270 */
[----:B------:R-:W-:Y:S02]  /*0550*/  ISETP.GE.AND P2, PT, R4, UR11, PT ;  /* 0x0000000b04007c0c */ /* 0x000fe4000bf46270 */
[----:B------:R-:W-:Y:S02]  /*0560*/  ISETP.GE.AND P3, PT, R5, UR11, PT ;  /* 0x0000000b05007c0c */ /* 0x000fe4000bf66270 */
[----:B------:R-:W-:Y:S02]  /*0570*/  ISETP.GE.AND P4, PT, R6, UR11, PT ;  /* 0x0000000b06007c0c */ /* 0x000fe4000bf86270 */
[----:B------:R-:W-:Y:S02]  /*0580*/  CS2R R4, SRZ ;  /* 0x0000000000047805 */ /* 0x000fe4000001ff00 */
[----:B------:R-:W-:Y:S02]  /*0590*/  CS2R R8, SRZ ;  /* 0x0000000000087805 */ /* 0x000fe4000001ff00 */
[----:B------:R-:W-:-:S02]  /*05a0*/  CS2R R12, SRZ ;  /* 0x00000000000c7805 */ /* 0x000fc4000001ff00 */
[----:B------:R-:W-:Y:S02]  /*05b0*/  CS2R R6, SRZ ;  /* 0x0000000000067805 */ /* 0x000fe4000001ff00 */
[----:B------:R-:W-:Y:S02]  /*05c0*/  CS2R R10, SRZ ;  /* 0x00000000000a7805 */ /* 0x000fe4000001ff00 */
[----:B------:R-:W-:Y:S01]  /*05d0*/  CS2R R14, SRZ ;  /* 0x00000000000e7805 */ /* 0x000fe2000001ff00 */
        /* <DEDUP_REMOVED lines=16> */
.L_x_903:
[----:B------:R-:W-:Y:S01]  /*06e0*/  ISETP.NE.AND P1, PT, RZ, UR20, PT ;  /* 0x00000014ff007c0c */ /* 0x000fe2000bf25270 */
[----:B-----5:R-:W-:-:S12]  /*06f0*/  FMUL.FTZ R29, R16, UR10 ;  /* 0x0000000a101d7c20 */ /* 0x020fd80008410000 */
[----:B------:R-:W-:Y:S05]  /*0700*/  @!P1 BRA `(.L_x_904) ;  /* 0x0000000000d89947 */ /* 0x000fea0003800000 */
[----:B------:R-:W2:Y:S01]  /*0710*/  MUFU.RCP R16, UR25 ;  /* 0x0000001900107d08 */ /* 0x000ea20008001000 */
[C---:B01----:R-:W-:Y:S01]  /*0720*/  FFMA.FTZ R27, R29.reuse, -UR22, R29 ;  /* 0x800000161d1b7c23 */ /* 0x043fe2000801001d */
[----:B------:R-:W-:Y:S01]  /*0730*/  FMUL.FTZ R26, R29, R29 ;  /* 0x0000001d1d1a7220 */ /* 0x000fe20000410000 */
[----:B------:R-:W-:Y:S01]  /*0740*/  FMUL.FTZ R17, R17, UR10 ;  /* 0x0000000a11117c20 */ /* 0x000fe20008410000 */
[----:B------:R-:W-:Y:S01]  /*0750*/  FMUL.FTZ R18, R18, UR10 ;  /* 0x0000000a12127c20 */ /* 0x000fe20008410000 */
[----:B------:R-:W-:Y:S01]  /*0760*/  FFMA.FTZ R8, R8, UR22, R27 ;  /* 0x0000001608087c23 */ /* 0x000fe2000801001b */
[----:B------:R-:W-:Y:S01]  /*0770*/  FFMA.FTZ R27, R26, -UR23, R26 ;  /* 0x800000171a1b7c23 */ /* 0x000fe2000801001a */
[C---:B------:R-:W-:Y:S01]  /*0780*/  FFMA.FTZ R26, R17.reuse, -UR22, R17 ;  /* 0x80000016111a7c23 */ /* 0x040fe20008010011 */
[----:B------:R-:W-:Y:S02]  /*0790*/  FMUL.FTZ R17, R17, R17 ;  /* 0x0000001111117220 */ /* 0x000fe40000410000 */
[----:B------:R-:W-:Y:S01]  /*07a0*/  FFMA.FTZ R12, R12, UR23, R27 ;  /* 0x000000170c0c7c23 */ /* 0x000fe2000801001b */
[----:B------:R-:W-:Y:S01]  /*07b0*/  FFMA.FTZ R9, R9, UR22, R26 ;  /* 0x0000001609097c23 */ /* 0x000fe2000801001a */
[----:B------:R-:W-:Y:S01]  /*07c0*/  FFMA.FTZ R28, R17, -UR23, R17 ;  /* 0x80000017111c7c23 */ /* 0x000fe20008010011 */
[C---:B------:R-:W-:Y:S01]  /*07d0*/  FFMA.FTZ R17, R18.reuse, -UR22, R18 ;  /* 0x8000001612117c23 */ /* 0x040fe20008010012 */
[----:B------:R-:W-:-:S02]  /*07e0*/  FMUL.FTZ R18, R18, R18 ;  /* 0x0000001212127220 */ /* 0x000fc40000410000 */
[----:B------:R-:W-:Y:S01]  /*07f0*/  FFMA.FTZ R13, R13, UR23, R28 ;  /* 0x000000170d0d7c23 */ /* 0x000fe2000801001c */
[-C--:B--2---:R-:W-:Y:S01]  /*0800*/  FMUL.FTZ R26, R12, R16.reuse ;  /* 0x000000100c1a7220 */ /* 0x084fe20000410000 */
[----:B------:R-:W-:Y:S01]  /*0810*/  FFMA.FTZ R27, R18, -UR23, R18 ;  /* 0x80000017121b7c23 */ /* 0x000fe20008010012 */
[----:B------:R-:W-:Y:S01]  /*0820*/  FFMA.FTZ R10, R10, UR22, R17 ;  /* 0x000000160a0a7c23 */ /* 0x000fe20008010011 */
[----:B------:R-:W-:Y:S02]  /*0830*/  FMUL.FTZ R17, R13, R16 ;  /* 0x000000100d117220 */ /* 0x000fe40000410000 */
[----:B------:R-:W-:Y:S01]  /*0840*/  FFMA.FTZ R14, R14, UR23, R27 ;  /* 0x000000170e0e7c23 */ /* 0x000fe2000801001b */
[----:B------:R-:W0:Y:S08]  /*0850*/  MUFU.SQRT R26, R26 ;  /* 0x0000001a001a7308 */ /* 0x000e300000002000 */
[----:B------:R-:W1:Y:S01]  /*0860*/  MUFU.SQRT R17, R17 ;  /* 0x0000001100117308 */ /* 0x000e620000002000 */
[----:B0-----:R-:W-:Y:S01]  /*0870*/  FADD.FTZ R27, R26, UR21 ;  /* 0x000000151a1b7e21 */ /* 0x001fe20008010000 */
[----:B------:R-:W-:-:S06]  /*0880*/  FMUL.FTZ R26, R19, UR10 ;  /* 0x0000000a131a7c20 */ /* 0x000fcc0008410000 */
[----:B------:R0:W-:Y:S01]  /*0890*/  MUFU.RCP R19, R27 ;  /* 0x0000001b00137308 */ /* 0x0001e20000001000 */
[C---:B------:R-:W-:Y:S01]  /*08a0*/  FMUL.FTZ R28, R26.reuse, R26 ;  /* 0x0000001a1a1c7220 */ /* 0x040fe20000410000 */
[----:B------:R-:W-:Y:S01]  /*08b0*/  FFMA.FTZ R18, R26, -UR22, R26 ;  /* 0x800000161a127c23 */ /* 0x000fe2000801001a */
[----:B-1----:R-:W-:Y:S02]  /*08c0*/  FADD.FTZ R29, R17, UR21 ;  /* 0x00000015111d7e21 */ /* 0x002fe40008010000 */
[----:B------:R-:W-:Y:S01]  /*08d0*/  FFMA.FTZ R28, R28, -UR23, R28 ;  /* 0x800000171c1c7c23 */ /* 0x000fe2000801001c */
[----:B------:R-:W-:Y:S02]  /*08e0*/  FFMA.FTZ R11, R11, UR22, R18 ;  /* 0x000000160b0b7c23 */ /* 0x000fe40008010012 */
[----:B------:R-:W1:Y:S01]  /*08f0*/  MUFU.RCP R18, UR24 ;  /* 0x0000001800127d08 */ /* 0x000e620008001000 */
[----:B------:R-:W-:Y:S01]  /*0900*/  FFMA.FTZ R15, R15, UR23, R28 ;  /* 0x000000170f0f7c23 */ /* 0x000fe2000801001c */
[----:B0-----:R-:W-:-:S03]  /*0910*/  FMUL.FTZ R27, R14, R16 ;  /* 0x000000100e1b7220 */ /* 0x001fc60000410000 */
[----:B------:R-:W-:-:S03]  /*0920*/  FMUL.FTZ R16, R15, R16 ;  /* 0x000000100f107220 */ /* 0x000fc60000410000 */
[----:B------:R-:W0:Y:S08]  /*0930*/  MUFU.SQRT R27, R27 ;  /* 0x0000001b001b7308 */ /* 0x000e300000002000 */
[----:B------:R-:W2:Y:S01]  /*0940*/  MUFU.SQRT R16, R16 ;  /* 0x0000001000107308 */ /* 0x000ea20000002000 */
[-C--:B-1----:R-:W-:Y:S01]  /*0950*/  FMUL.FTZ R28, R8, R18.reuse ;  /* 0x00000012081c7220 */ /* 0x082fe20000410000 */
[----:B------:R-:W-:-:S03]  /*0960*/  FMUL.FTZ R17, R9, R18 ;  /* 0x0000001209117220 */ /* 0x000fc60000410000 */
[----:B------:R-:W-:-:S03]  /*0970*/  FMUL.FTZ R19, R28, R19 ;  /* 0x000000131c137220 */ /* 0x000fc60000410000 */
[----:B------:R2:W1:Y:S01]  /*0980*/  MUFU.RCP R26, R29 ;  /* 0x0000001d001a7308 */ /* 0x0004620000001000 */
[----:B0-----:R-:W-:Y:S01]  /*0990*/  FADD.FTZ R28, R27, UR21 ;  /* 0x000000151b1c7e21 */ /* 0x001fe20008010000 */
[----:B------:R-:W-:-:S06]  /*09a0*/  FFMA.FTZ R19, R4, UR26, R19 ;  /* 0x0000001a04137c23 */ /* 0x000fcc0008010013 */
[----:B------:R-:W0:Y:S01]  /*09b0*/  MUFU.RCP R28, R28 ;  /* 0x0000001c001c7308 */ /* 0x000e220000001000 */
[----:B--2---:R-:W-:-:S07]  /*09c0*/  FADD.FTZ R29, R16, UR21 ;  /* 0x00000015101d7e21 */ /* 0x004fce0008010000 */
[----:B------:R-:W2:Y:S01]  /*09d0*/  MUFU.RCP R29, R29 ;  /* 0x0000001d001d7308 */ /* 0x000ea20000001000 */
[----:B-1----:R-:W-:Y:S01]  /*09e0*/  FMUL.FTZ R26, R17, R26 ;  /* 0x0000001a111a7220 */ /* 0x002fe20000410000 */
[-C--:B------:R-:W-:Y:S01]  /*09f0*/  FMUL.FTZ R17, R10, R18.reuse ;  /* 0x000000120a117220 */ /* 0x080fe20000410000 */
[----:B------:R-:W-:Y:S02]  /*0a00*/  FMUL.FTZ R18, R11, R18 ;  /* 0x000000120b127220 */ /* 0x000fe40000410000 */
[----:B------:R-:W-:Y:S01]  /*0a10*/  FFMA.FTZ R26, R5, UR26, R26 ;  /* 0x0000001a051a7c23 */ /* 0x000fe2000801001a */
[----:B0-----:R-:W-:-:S04]  /*0a20*/  FMUL.FTZ R17, R17, R28 ;  /* 0x0000001c11117220 */ /* 0x001fc80000410000 */
[----:B------:R-:W-:Y:S01]  /*0a30*/  FFMA.FTZ R17, R6, UR26, R17 ;  /* 0x0000001a06117c23 */ /* 0x000fe20008010011 */
[----:B--2---:R-:W-:-:S04]  /*0a40*/  FMUL.FTZ R18, R18, R29 ;  /* 0x0000001d12127220 */ /* 0x004fc80000410000 */
[----:B------:R-:W-:Y:S01]  /*0a50*/  FFMA.FTZ R18, R7, UR26, R18 ;  /* 0x0000001a07127c23 */ /* 0x000fe20008010012 */
[----:B------:R-:W-:Y:S06]  /*0a60*/  BRA `(.L_x_905) ;  /* 0x0000000000d47947 */ /* 0x000fec0003800000 */
.L_x_904:
[----:B------:R-:W-:Y:S01]  /*0a70*/  FFMA.FTZ R16, R4, UR26, R29 ;  /* 0x0000001a04107c23 */ /* 0x000fe2000801001d */
[----:B01----:R-:W-:-:S03]  /*0a80*/  FMUL.FTZ R26, R5, UR26 ;  /* 0x0000001a051a7c20 */ /* 0x003fc60008410000 */
[C---:B------:R-:W-:Y:S01]  /*0a90*/  FFMA.FTZ R27, R16.reuse, -UR22, R16 ;  /* 0x80000016101b7c23 */ /* 0x040fe20008010010 */
[----:B------:R-:W-:Y:S01]  /*0aa0*/  FFMA.FTZ R17, R17, UR10, R26 ;  /* 0x0000000a11117c23 */ /* 0x000fe2000801001a */
[----:B------:R-:W-:Y:S02]  /*0ab0*/  FMUL.FTZ R26, R16, R16 ;  /* 0x00000010101a7220 */ /* 0x000fe40000410000 */
[----:B------:R-:W0:Y:S01]  /*0ac0*/  MUFU.RCP R16, UR25 ;  /* 0x0000001900107d08 */ /* 0x000e220008001000 */
[----:B------:R-:W-:Y:S01]  /*0ad0*/  FFMA.FTZ R8, R8, UR22, R27 ;  /* 0x0000001608087c23 */ /* 0x000fe2000801001b */
[----:B------:R-:W-:Y:S01]  /*0ae0*/  FFMA.FTZ R27, R26, -UR23, R26 ;  /* 0x800000171a1b7c23 */ /* 0x000fe2000801001a */
[----:B------:R-:W-:-:S03]  /*0af0*/  FFMA.FTZ R26, R17, -UR22, R17 ;  /* 0x80000016111a7c23 */ /* 0x000fc60008010011 */
[----:B------:R-:W-:Y:S01]  /*0b00*/  FFMA.FTZ R12, R12, UR23, R27 ;  /* 0x000000170c0c7c23 */ /* 0x000fe2000801001b */
[----:B------:R-:W-:Y:S01]  /*0b10*/  FMUL.FTZ R27, R17, R17 ;  /* 0x00000011111b7220 */ /* 0x000fe20000410000 */
[----:B------:R-:W-:Y:S01]  /*0b20*/  FFMA.FTZ R9, R9, UR22, R26 ;  /* 0x0000001609097c23 */ /* 0x000fe2000801001a */
[----:B------:R-:W-:Y:S02]  /*0b30*/  FMUL.FTZ R26, R7, UR26 ;  /* 0x0000001a071a7c20 */ /* 0x000fe40008410000 */
[----:B------:R-:W-:Y:S01]  /*0b40*/  FFMA.FTZ R28, R27, -UR23, R27 ;  /* 0x800000171b1c7c23 */ /* 0x000fe2000801001b */
[----:B------:R-:W-:Y:S01]  /*0b50*/  FMUL.FTZ R27, R6, UR26 ;  /* 0x0000001a061b7c20 */ /* 0x000fe20008410000 */
[----:B------:R-:W-:Y:S02]  /*0b60*/  FFMA.FTZ R19, R19, UR10, R26 ;  /* 0x0000000a13137c23 */ /* 0x000fe4000801001a */
[----:B------:R-:W-:Y:S01]  /*0b70*/  FFMA.FTZ R13, R13, UR23, R28 ;  /* 0x000000170d0d7c23 */ /* 0x000fe2000801001c */
[----:B------:R-:W-:Y:S01]  /*0b80*/  FFMA.FTZ R18, R18, UR10, R27 ;  /* 0x0000000a12127c23 */ /* 0x000fe2000801001b */
[----:B0-----:R-:W-:-:S02]  /*0b90*/  FMUL.FTZ R17, R12, R16 ;  /* 0x000000100c117220 */ /* 0x001fc40000410000 */
[----:B------:R-:W-:Y:S01]  /*0ba0*/  FMUL.FTZ R28, R13, R16 ;  /* 0x000000100d1c7220 */ /* 0x000fe20000410000 */
[C---:B------:R-:W-:Y:S01]  /*0bb0*/  FFMA.FTZ R27, R18.reuse, -UR22, R18 ;  /* 0x80000016121b7c23 */ /* 0x040fe20008010012 */
[----:B------:R-:W-:Y:S02]  /*0bc0*/  FMUL.FTZ R18, R18, R18 ;  /* 0x0000001212127220 */ /* 0x000fe40000410000 */
[----:B------:R-:W0:Y:S01]  /*0bd0*/  MUFU.SQRT R17, R17 ;  /* 0x0000001100117308 */ /* 0x000e220000002000 */
[----:B------:R-:W-:Y:S01]  /*0be0*/  FFMA.FTZ R10, R10, UR22, R27 ;  /* 0x000000160a0a7c23 */ /* 0x000fe2000801001b */
[----:B------:R-:W-:Y:S01]  /*0bf0*/  FFMA.FTZ R29, R18, -UR23, R18 ;  /* 0x80000017121d7c23 */ /* 0x000fe20008010012 */
[C---:B------:R-:W-:Y:S01]  /*0c00*/  FFMA.FTZ R18, R19.reuse, -UR22, R19 ;  /* 0x8000001613127c23 */ /* 0x040fe20008010013 */
[----:B------:R-:W-:Y:S02]  /*0c10*/  FMUL.FTZ R19, R19, R19 ;  /* 0x0000001313137220 */ /* 0x000fe40000410000 */
[----:B------:R-:W-:Y:S01]  /*0c20*/  FFMA.FTZ R14, R14, UR23, R29 ;  /* 0x000000170e0e7c23 */ /* 0x000fe2000801001d */
[----:B------:R-:W-:Y:S01]  /*0c30*/  FFMA.FTZ R11, R11, UR22, R18 ;  /* 0x000000160b0b7c23 */ /* 0x000fe20008010012 */
[----:B------:R1:W2:Y:S08]  /*0c40*/  MUFU.SQRT R26, R28 ;  /* 0x0000001c001a7308 */ /* 0x0002b00000002000 */
[----:B------:R-:W3:Y:S01]  /*0c50*/  MUFU.RCP R18, UR24 ;  /* 0x0000001800127d08 */ /* 0x000ee20008001000 */
[----:B-1----:R-:W-:Y:S01]  /*0c60*/  FFMA.FTZ R28, R19, -UR23, R19 ;  /* 0x80000017131c7c23 */ /* 0x002fe20008010013 */
[----:B0-----:R-:W-:-:S03]  /*0c70*/  FADD.FTZ R27, R17, UR21 ;  /* 0x00000015111b7e21 */ /* 0x001fc60008010000 */
[----:B------:R-:W-:-:S03]  /*0c80*/  FFMA.FTZ R15, R15, UR23, R28 ;  /* 0x000000170f0f7c23 */ /* 0x000fc6000801001c */
[----:B------:R0:W1:Y:S01]  /*0c90*/  MUFU.RCP R17, R27 ;  /* 0x0000001b00117308 */ /* 0x0000620000001000 */
[----:B--2---:R-:W-:-:S07]  /*0ca0*/  FADD.FTZ R29, R26, UR21 ;  /* 0x000000151a1d7e21 */ /* 0x004fce0008010000 */
[----:B------:R-:W2:Y:S01]  /*0cb0*/  MUFU.RCP R26, R29 ;  /* 0x0000001d001a7308 */ /* 0x000ea20000001000 */
[-C--:B0-----:R-:W-:Y:S01]  /*0cc0*/  FMUL.FTZ R27, R14, R16.reuse ;  /* 0x000000100e1b7220 */ /* 0x081fe20000410000 */
[----:B------:R-:W-:Y:S01]  /*0cd0*/  FMUL.FTZ R16, R15, R16 ;  /* 0x000000100f107220 */ /* 0x000fe20000410000 */
[----:B---3--:R-:W-:-:S05]  /*0ce0*/  FMUL.FTZ R28, R8, R18 ;  /* 0x00000012081c7220 */ /* 0x008fca0000410000 */
[----:B------:R-:W0:Y:S01]  /*0cf0*/  MUFU.SQRT R27, R27 ;  /* 0x0000001b001b7308 */ /* 0x000e220000002000 */
[----:B-1----:R-:W-:Y:S01]  /*0d00*/  FMUL.FTZ R19, R28, R17 ;  /* 0x000000111c137220 */ /* 0x002fe20000410000 */
[----:B------:R-:W-:-:S06]  /*0d10*/  FMUL.FTZ R17, R9, R18 ;  /* 0x0000001209117220 */ /* 0x000fcc0000410000 */
[----:B------:R-:W1:Y:S01]  /*0d20*/  MUFU.SQRT R16, R16 ;  /* 0x0000001000107308 */ /* 0x000e620000002000 */
[----:B--2---:R-:W-:Y:S01]  /*0d30*/  FMUL.FTZ R26, R17, R26 ;  /* 0x0000001a111a7220 */ /* 0x004fe20000410000 */
[-C--:B------:R-:W-:Y:S01]  /*0d40*/  FMUL.FTZ R17, R10, R18.reuse ;  /* 0x000000120a117220 */ /* 0x080fe20000410000 */
[----:B------:R-:W-:Y:S01]  /*0d50*/  FMUL.FTZ R18, R11, R18 ;  /* 0x000000120b127220 */ /* 0x000fe20000410000 */
[----:B0-----:R-:W-:-:S06]  /*0d60*/  FADD.FTZ R28, R27, UR21 ;  /* 0x000000151b1c7e21 */ /* 0x001fcc0008010000 */
[----:B------:R-:W0:Y:S01]  /*0d70*/  MUFU.RCP R28, R28 ;  /* 0x0000001c001c7308 */ /* 0x000e220000001000 */
[----:B-1----:R-:W-:-:S07]  /*0d80*/  FADD.FTZ R29, R16, UR21 ;  /* 0x00000015101d7e21 */ /* 0x002fce0008010000 */
[----:B------:R-:W1:Y:S01]  /*0d90*/  MUFU.RCP R29, R29 ;  /* 0x0000001d001d7308 */ /* 0x000e620000001000 */
[----:B0-----:R-:W-:Y:S01]  /*0da0*/  FMUL.FTZ R17, R17, R28 ;  /* 0x0000001c11117220 */ /* 0x001fe20000410000 */
[----:B-1----:R-:W-:-:S07]  /*0db0*/  FMUL.FTZ R18, R18, R29 ;  /* 0x0000001d12127220 */ /* 0x002fce0000410000 */
.L_x_905:
[----:B------:R-:W-:Y:S01]  /*0dc0*/  FFMA.FTZ R4, -R19, UR27, R4 ;  /* 0x0000001b13047c23 */ /* 0x000fe20008010104 */
[----:B------:R-:W-:Y:S01]  /*0dd0*/  FFMA.FTZ R5, -R26, UR27, R5 ;  /* 0x0000001b1a057c23 */ /* 0x000fe20008010105 */
[----:B------:R-:W-:Y:S01]  /*0de0*/  FFMA.FTZ R6, -R17, UR27, R6 ;  /* 0x0000001b11067c23 */ /* 0x000fe20008010106 */
[----:B------:R-:W-:Y:S01]  /*0df0*/  FFMA.FTZ R7, -R18, UR27, R7 ;  /* 0x0000001b12077c23 */ /* 0x000fe20008010107 */
[----:B------:R0:W1:Y:S01]  /*0e00*/  F2F.BF16.F32 R16, R4 ;  /* 0x0000000400107304 */ /* 0x0000620000202000 */
[----:B------:R-:W-:-:S04]  /*0e10*/  LEA R18, P1, R3, UR4, 0x1 ;  /* 0x0000000403127c11 */ /* 0x000fc8000f8208ff */
[----:B------:R-:W-:-:S03]  /*0e20*/  LEA.HI.X R19, R3, UR5, R0, 0x1, P1 ;  /* 0x0000000503137c11 */ /* 0x000fc600088f0c00 */
        /* <DEDUP_REMOVED lines=13> */
.L_x_906:
[C---:B------:R-:W-:Y:S02]  /*0f00*/  IADD3 R0, R2.reuse, 0x1, RZ ;  /* 0x0000000102007810 */ /* 0x040fe40007ffe0ff */
[----:B------:R-:W-:Y:S02]  /*0f10*/  ISETP.GE.AND P1, PT, R2, UR11, PT ;  /* 0x0000000b02007c0c */ /* 0x000fe4000bf26270 */
        /* <DEDUP_REMOVED lines=21> */
.L_x_907:
[----:B------:R-:W-:-:S04]  /*1070*/  MOV R3, UR7 ;  /* 0x0000000700037c02 */ /* 0x000fc80008000f00 */
[----:B------:R-:W-:-:S04]  /*1080*/  LEA R2, R3, R2, 0x2 ;  /* 0x0000000203027211 */ /* 0x000fc800078e10ff */
[----:B------:R-:W-:-:S13]  /*1090*/  ISETP.GE.AND P1, PT, R2, UR11, PT ;  /* 0x0000000b02007c0c */ /* 0x000fda000bf26270 */
[----:B------:R-:W-:Y:S05]  /*10a0*/  @!P1 BRA `(.L_x_908) ;  /* 0xfffffff000c49947 */ /* 0x000fea000383ffff */
[----:B------:R-:W-:Y:S05]  /*10b0*/  BSYNC B0 ;  /* 0x0000000000007941 */ /* 0x000fea0003800000 */
.L_x_902:
[----:B------:R-:W-:Y:S05]  /*10c0*/  EXIT ;  /* 0x000000000000794d */ /* 0x000fea0003800000 */
.L_x_909:
        /* <DEDUP_REMOVED lines=11> */
.L_x_1008:


//--------------------- .text._Z25multi_tensor_apply_kernelI18TensorListMetadataILi5EE15DistAdamFunctorIffN3c104HalfEEJPfffffff10adamMode_tfEEvlPViT_T0_DpT1_ --------------------------
	.section	.text._Z25multi_tensor_apply_kernelI18TensorListMetadataILi5EE15DistAdamFunctorIffN3c104HalfEEJPfffffff10adamMode_tfEEvlPViT_T0_DpT1_,"ax",@progbits
	.align	128
        .global         _Z25multi_tensor_apply_kernelI18TensorListMetadataILi5EE15DistAdamFunctorIffN3c104HalfEEJPfffffff10adamMode_tfEEvlPViT_T0_DpT1_
        .type           _Z25multi_tensor_apply_kernelI18TensorListMetadataILi5EE15DistAdamFunctorIffN3c104HalfEEJPfffffff10adamMode_tfEEvlPViT_T0_DpT1_,@function
        .size           _Z25multi_tensor_apply_kernelI18TensorListMetadataILi5EE15DistAdamFunctorIffN3c104HalfEEJPfffffff10adamMode_tfEEvlPViT_T0_DpT1_,(.L_x_1009 - _Z25multi_tensor_apply_kernelI18TensorListMetadataILi5EE15DistAdamFunctorIffN3c104HalfEEJPfffffff10adamMode_tfEEvlPViT_T0_DpT1_)
        .other          _Z25multi_tensor_apply_kernelI18TensorListMetadataILi5EE15DistAdamFunctorIffN3c104HalfEEJPfffffff10adamMode_tfEEvlPViT_T0_DpT1_,@"STO_CUDA_ENTRY STV_DEFAULT"
_Z25multi_tensor_apply_kernelI18TensorListMetadataILi5EE15DistAdamFunctorIffN3c104HalfEEJPfffffff10adamMode_tfEEvlPViT_T0_DpT1_:
.text._Z25multi_tensor_apply_kernelI18TensorListMetadataILi5EE15DistAdamFunctorIffN3c104HalfEEJPfffffff10adamMode_tfEEvlPViT_T0_DpT1_:
        /* <DEDUP_REMOVED lines=49> */
.L_x_910:
        /* <DEDUP_REMOVED lines=11> */
.L_x_917:
        /* <DEDUP_REMOVED lines=50> */
.L_x_912:
        /* <DEDUP_REMOVED lines=57> */
.L_x_913:
        /* <DEDUP_REMOVED lines=53> */
.L_x_914:
[----:B------:R-:W-:Y:S01]  /*0dc0*/  FFMA.FTZ R4, -R19, UR27, R4 ;  /* 0x0000001b13047c23 */ /* 0x000fe20008010104 */
[----:B------:R-:W-:Y:S01]  /*0dd0*/  FFMA.FTZ R5, -R26, UR27, R5 ;  /* 0x0000001b1a057c23 */ /* 0x000fe20008010105 */
[----:B------:R-:W-:Y:S01]  /*0de0*/  FFMA.FTZ R6, -R17, UR27, R6 ;  /* 0x0000001b11067c23 */ /* 0x000fe20008010106 */
[----:B------:R-:W-:Y:S01]  /*0df0*/  FFMA.FTZ R7, -R18, UR27, R7 ;  /* 0x0000001b12077c23 */ /* 0x000fe20008010107 */
[----:B------:R0:W1:Y:S01]  /*0e00*/  F2F.F16.F32 R16, R4 ;  /* 0x0000000400107304 */ /* 0x0000620000200800 */
[----:B------:R-:W-:-:S04]  /*0e10*/  LEA R18, P1, R3, UR4, 0x1 ;  /* 0x0000000403127c11 */ /* 0x000fc8000f8208ff */
[----:B------:R-:W-:-:S03]  /*0e20*/  LEA.HI.X R19, R3, UR5, R0, 0x1, P1 ;  /* 0x0000000503137c11 */ /* 0x000fc600088f0c00 */
        /* <DEDUP_REMOVED lines=13> */
.L_x_915:
        /* <DEDUP_REMOVED lines=23> */
.L_x_916:
[----:B------:R-:W-:-:S04]  /*1070*/  MOV R3, UR7 ;  /* 0x0000000700037c02 */ /* 0x000fc80008000f00 */
[----:B------:R-:W-:-:S04]  /*1080*/  LEA R2, R3, R2, 0x2 ;  /* 0x0000000203027211 */ /* 0x000fc800078e10ff */
[----:B------:R-:W-:-:S13]  /*1090*/  ISETP.GE.AND P1, PT, R2, UR11, PT ;  /* 0x0000000b02007c0c */ /* 0x000fda000bf26270 */
[----:B------:R-:W-:Y:S05]  /*10a0*/  @!P1 BRA `(.L_x_917) ;  /* 0xfffffff000c49947 */ /* 0x000fea000383ffff */
[----:B------:R-:W-:Y:S05]  /*10b0*/  BSYNC B0 ;  /* 0x0000000000007941 */ /* 0x000fea0003800000 */
.L_x_911:
[----:B------:R-:W-:Y:S05]  /*10c0*/  EXIT ;  /* 0x000000000000794d */ /* 0x000fea0003800000 */
.L_x_918:
        /* <DEDUP_REMOVED lines=11> */
.L_x_1009:


//--------------------- .text._Z25multi_tensor_apply_kernelI18TensorListMetadataILi5EE15DistAdamFunctorIfffEJPfffffff10adamMode_tfEEvlPViT_T0_DpT1_ --------------------------
	.section	.text._Z25multi_tensor_apply_kernelI18TensorListMetadataILi5EE15DistAdamFunctorIfffEJPfffffff10adamMode_tfEEvlPViT_T0_DpT1_,"ax",@progbits
	.align	128
        .global         _Z25multi_tensor_apply_kernelI18TensorListMetadataILi5EE15DistAdamFunctorIfffEJPfffffff10adamMode_tfEEvlPViT_T0_DpT1_
        .type           _Z25multi_tensor_apply_kernelI18TensorListMetadataILi5EE15DistAdamFunctorIfffEJPfffffff10adamMode_tfEEvlPViT_T0_DpT1_,@function
        .size           _Z25multi_tensor_apply_kernelI18TensorListMetadataILi5EE15DistAdamFunctorIfffEJPfffffff10adamMode_tfEEvlPViT_T0_DpT1_,(.L_x_1010 - _Z25multi_tensor_apply_kernelI18TensorListMetadataILi5EE15DistAdamFunctorIfffEJPfffffff10adamMode_tfEEvlPViT_T0_DpT1_)
        .other          _Z25multi_tensor_apply_kernelI18TensorListMetadataILi5EE15DistAdamFunctorIfffEJPfffffff10adamMode_tfEEvlPViT_T0_DpT1_,@"STO_CUDA_ENTRY STV_DEFAULT"
_Z25multi_tensor_apply_kernelI18TensorListMetadataILi5EE15DistAdamFunctorIfffEJPfffffff10adamMode_tfEEvlPViT_T0_DpT1_:
.text._Z25multi_tensor_apply_kernelI18TensorListMetadataILi5EE15DistAdamFunctorIfffEJPfffffff10adamMode_tfEEvlPViT_T0_DpT1_:
        /* <DEDUP_REMOVED lines=49> */
.L_x_919:
        /* <DEDUP_REMOVED lines=11> */
.L_x_925:
[----:B------:R-:W-:Y:S02]  /*03c0*/  SHF.R.S32.HI R0, RZ, 0x1f, R2 ;  /* 0x0000001fff007819 */ /* 0x000fe40000011402 */
[----:B01----:R-:W-:Y:S02]  /*03d0*/  IADD3 R4, P1, R2, UR6, RZ ;  /* 0x0000000602047c10 */ /* 0x003fe4000ff3e0ff */
[----:B------:R-:W-:Y:S02]  /*03e0*/  MOV R5, UR6 ;  /* 0x0000000600057c02 */ /* 0x000fe40008000f00 */
[----:B------:R-:W-:Y:S02]  /*03f0*/  SHF.L.U32 R3, R4, 0x2, RZ ;  /* 0x0000000204037819 */ /* 0x000fe400000006ff */
[----:B------:R-:W-:Y:S02]  /*0400*/  LEA.HI.X.SX32 R5, R5, R0, 0x1, P1 ;  /* 0x0000000005057211 */ /* 0x000fe400008f0eff */
[----:B------:R-:W-:-:S02]  /*0410*/  IADD3 R24, P1, R3, UR12, RZ ;  /* 0x0000000c03187c10 */ /* 0x000fc4000ff3e0ff */
[----:B------:R-:W-:Y:S02]  /*0420*/  SHF.L.U64.HI R0, R4, 0x2, R5 ;  /* 0x0000000204007819 */ /* 0x000fe40000010205 */
[C---:B------:R-:W-:Y:S02]  /*0430*/  IADD3 R22, P2, R3.reuse, UR14, RZ ;  /* 0x0000000e03167c10 */ /* 0x040fe4000ff5e0ff */
[C---:B------:R-:W-:Y:S02]  /*0440*/  IADD3 R20, P3, R3.reuse, UR16, RZ ;  /* 0x0000001003147c10 */ /* 0x040fe4000ff7e0ff */
[----:B------:R-:W-:Y:S02]  /*0450*/  IADD3 R26, P4, R3, UR18, RZ ;  /* 0x00000012031a7c10 */ /* 0x000fe4000ff9e0ff */
[C---:B------:R-:W-:Y:S02]  /*0460*/  IADD3.X R25, R0.reuse, UR13, RZ, P1, !PT ;  /* 0x0000000d00197c10 */ /* 0x040fe40008ffe4ff */
[----:B------:R-:W-:-:S02]  /*0470*/  IADD3.X R23, R0, UR15, RZ, P2, !PT ;  /* 0x0000000f00177c10 */ /* 0x000fc400097fe4ff */
[C---:B------:R-:W-:Y:S01]  /*0480*/  IADD3.X R21, R0.reuse, UR17, RZ, P3, !PT ;  /* 0x0000001100157c10 */ /* 0x040fe20009ffe4ff */
[----:B------:R0:W5:Y:S01]  /*0490*/  @P0 LDG.E.128 R4, desc[UR8][R24.64] ;  /* 0x0000000818040981 */ /* 0x000162000c1e1d00 */
[----:B------:R-:W-:-:S03]  /*04a0*/  IADD3.X R27, R0, UR19, RZ, P4, !PT ;  /* 0x00000013001b7c10 */ /* 0x000fc6000a7fe4ff */
        /* <DEDUP_REMOVED lines=35> */
.L_x_921:
        /* <DEDUP_REMOVED lines=57> */
.L_x_922:
        /* <DEDUP_REMOVED lines=53> */
.L_x_923:
        /* <DEDUP_REMOVED lines=34> */
.L_x_924:
[----:B------:R-:W-:-:S04]  /*0fe0*/  MOV R3, UR7 ;  /* 0x0000000700037c02 */ /* 0x000fc80008000f00 */
[----:B------:R-:W-:-:S04]  /*0ff0*/  LEA R2, R3, R2, 0x2 ;  /* 0x0000000203027211 */ /* 0x000fc800078e10ff */
[----:B------:R-:W-:-:S13]  /*1000*/  ISETP.GE.AND P1, PT, R2, UR11, PT ;  /* 0x0000000b02007c0c */ /* 0x000fda000bf26270 */
[----:B------:R-:W-:Y:S05]  /*1010*/  @!P1 BRA `(.L_x_925) ;  /* 0xfffffff000e89947 */ /* 0x000fea000383ffff */
[----:B------:R-:W-:Y:S05]  /*1020*/  BSYNC B0 ;  /* 0x0000000000007941 */ /* 0x000fea0003800000 */
.L_x_920:
[----:B------:R-:W-:Y:S05]  /*1030*/  EXIT ;  /* 0x000000000000794d */ /* 0x000fea0003800000 */
.L_x_926:
        /* <DEDUP_REMOVED lines=12> */
.L_x_1010:


//--------------------- .nv.global.init           --------------------------
	.section	.nv.global.init,"aw",@progbits
.nv.global.init:
	.type		$str$4,@object
	.size		$str$4,($str$3 - $str$4)
$str$4:
        /*0000*/ 	.byte	0x6c, 0x72, 0x00
	.type		$str$3,@object
	.size		$str$3,($str - $str$3)
$str$3:
        /*0003*/ 	.byte	0x73, 0x74, 0x65, 0x70, 0x00
	.type		$str,@object
	.size		$str,($str$2 - $str)
$str:
        /*0008*/ 	.byte	0x6e, 0x6f, 0x6f, 0x70, 0x5f, 0x67, 0x6d, 0x65, 0x6d, 0x00
	.type		$str$2,@object
	.size		$str$2,($str$1 - $str$2)
$str$2:
        /*0012*/ 	.byte	0x67, 0x72, 0x61, 0x64, 0x5f, 0x73, 0x63, 0x61, 0x6c, 0x65, 0x5f, 0x70, 0x74, 0x72, 0x00
	.type		$str$1,@object
	.size		$str$1,(__unnamed_1 - $str$1)
$str$1:
        /*0021*/ 	.byte	0x2f, 0x74, 0x6d, 0x70, 0x2f, 0x6f, 0x73, 0x73, 0x5f, 0x6b, 0x65, 0x72, 0x6e, 0x65, 0x6c, 0x73
        /*0031*/ 	.byte	0x5f, 0x73, 0x72, 0x63, 0x2f, 0x61, 0x70, 0x65, 0x78, 0x2f, 0x61, 0x70, 0x65, 0x78, 0x2f, 0x63
        /*0041*/ 	.byte	0x6f, 0x6e, 0x74, 0x72, 0x69, 0x62, 0x2f, 0x63, 0x73, 0x72, 0x63, 0x2f, 0x6f, 0x70, 0x74, 0x69
        /*0051*/ 	.byte	0x6d, 0x69, 0x7a, 0x65, 0x72, 0x73, 0x2f, 0x6d, 0x75, 0x6c, 0x74, 0x69, 0x5f, 0x74, 0x65, 0x6e
        /*0061*/ 	.byte	0x73, 0x6f, 0x72, 0x5f, 0x64, 0x69, 0x73, 0x74, 0x6f, 0x70, 0x74, 0x5f, 0x61, 0x64, 0x61, 0x6d
        /*0071*/ 	.byte	0x5f, 0x6b, 0x65, 0x72, 0x6e, 0x65, 0x6c, 0x2e, 0x63, 0x75, 0x00
	.type		__unnamed_1,@object
	.size		__unnamed_1,(__unnamed_4 - __unnamed_1)
__unnamed_1:
        /*007c*/ 	.byte	0x76, 0x6f, 0x69, 0x64, 0x20, 0x44, 0x69, 0x73, 0x74, 0x41, 0x64, 0x61, 0x6d, 0x43, 0x61, 0x70
        /* <DEDUP_REMOVED lines=15> */
        /*017c*/ 	.byte	0x6f, 0x61, 0x74, 0x5d, 0x00
	.type		__unnamed_4,@object
	.size		__unnamed_4,(__unnamed_10 - __unnamed_4)
__unnamed_4:
        /* <DEDUP_REMOVED lines=16> */
        /*0281*/ 	.byte	0x3d, 0x20, 0x66, 0x6c, 0x6f, 0x61, 0x74, 0x5d, 0x00
	.type		__unnamed_10,@object
	.size		__unnamed_10,(__unnamed_2 - __unnamed_10)
__unnamed_10:
        /* <DEDUP_REMOVED lines=17> */
	.type		__unnamed_2,@object
	.size		__unnamed_2,(__unnamed_11 - __unnamed_2)
__unnamed_2:
        /* <DEDUP_REMOVED lines=17> */
	.type		__unnamed_11,@object
	.size		__unnamed_11,(__unnamed_3 - __unnamed_11)
__unnamed_11:
        /* <DEDUP_REMOVED lines=16> */
        /*059c*/ 	.byte	0x3d, 0x20, 0x63, 0x31, 0x30, 0x3a, 0x3a, 0x48, 0x61, 0x6c, 0x66, 0x5d, 0x00
	.type		__unnamed_3,@object
	.size		__unnamed_3,(__unnamed_19 - __unnamed_3)
__unnamed_3:
        /* <DEDUP_REMOVED lines=17> */
	.type		__unnamed_19,@object
	.size		__unnamed_19,(__unnamed_7 - __unnamed_19)
__unnamed_19:
        /* <DEDUP_REMOVED lines=17> */
	.type		__unnamed_7,@object
	.size		__unnamed_7,(__unnamed_13 - __unnamed_7)
__unnamed_7:
        /* <DEDUP_REMOVED lines=17> */
	.type		__unnamed_13,@object
	.size		__unnamed_13,(__unnamed_5 - __unnamed_13)
__unnamed_13:
        /* <DEDUP_REMOVED lines=17> */
	.type		__unnamed_5,@object
	.size		__unnamed_5,(__unnamed_12 - __unnamed_5)
__unnamed_5:
        /* <DEDUP_REMOVED lines=17> */
	.type		__unnamed_12,@object
	.size		__unnamed_12,(__unnamed_20 - __unnamed_12)
__unnamed_12:
        /* <DEDUP_REMOVED lines=17> */
        /*0bfa*/ 	.byte	0x00
	.type		__unnamed_20,@object
	.size		__unnamed_20,(__unnamed_16 - __unnamed_20)
__unnamed_20:
        /* <DEDUP_REMOVED lines=18> */
	.type		__unnamed_16,@object
	.size		__unnamed_16,(__unnamed_8 - __unnamed_16)
__unnamed_16:
        /* <DEDUP_REMOVED lines=18> */
	.type		__unnamed_8,@object
	.size		__unnamed_8,(__unnamed_14 - __unnamed_8)
__unnamed_8:
        /* <DEDUP_REMOVED lines=18> */
	.type		__unnamed_14,@object
	.size		__unnamed_14,(__unnamed_6 - __unnamed_14)
__unnamed_14:
        /* <DEDUP_REMOVED lines=18> */
	.type		__unnamed_6,@object
	.size		__unnamed_6,(__unnamed_22 - __unnamed_6)
__unnamed_6:
        /* <DEDUP_REMOVED lines=18> */
	.type		__unnamed_22,@object
	.size		__unnamed_22,(__unnamed_15 - __unnamed_22)
__unnamed_22:
        /* <DEDUP_REMOVED lines=18> */
	.type		__unnamed_15,@object
	.size		__unnamed_15,(__unnamed_23 - __unnamed_15)
__unnamed_15:
        /* <DEDUP_REMOVED lines=18> */
	.type		__unnamed_23,@object
	.size		__unnamed_23,(__unnamed_9 - __unnamed_23)
__unnamed_23:
        /* <DEDUP_REMOVED lines=18> */
	.type		__unnamed_9,@object
	.size		__unnamed_9,(__unnamed_25 - __unnamed_9)
__unnamed_9:
        /* <DEDUP_REMOVED lines=18> */
	.type		__unnamed_25,@object
	.size		__unnamed_25,(__unnamed_17 - __unnamed_25)
__unnamed_25:
        /* <DEDUP_REMOVED lines=18> */
	.type		__unnamed_17,@object
	.size		__unnamed_17,(__unnamed_21 - __unnamed_17)
__unnamed_17:
        /* <DEDUP_REMOVED lines=18> */
	.type		__unnamed_21,@object
	.size		__unnamed_21,(__unnamed_24 - __unnamed_21)
__unnamed_21:
        /* <DEDUP_REMOVED lines=18> */
	.type		__unnamed_24,@object
	.size		__unnamed_24,(__unnamed_26 - __unnamed_24)
__unnamed_24:
        /* <DEDUP_REMOVED lines=18> */
	.type		__unnamed_26,@object
	.size		__unnamed_26,(__unnamed_18 - __unnamed_26)
__unnamed_26:
        /* <DEDUP_REMOVED lines=18> */
	.type		__unnamed_18,@object
	.size		__unnamed_18,(__unnamed_27 - __unnamed_18)
__unnamed_18:
        /* <DEDUP_REMOVED lines=18> */
	.type		__unnamed_27,@object
	.size		__unnamed_27,(.L_26 - __unnamed_27)
__unnamed_27:
        /* <DEDUP_REMOVED lines=18> */
.L_26:


//--------------------- .nv.shared.reserved.0     --------------------------
	.section	.nv.shared.reserved.0,"aw",@nobits
	.weak		__nv_reservedSMEM_offset_0_alias
	.size		__nv_reservedSMEM_offset_0_alias, 0, 0
	.other		__nv_reservedSMEM_offset_0_alias,@"STO_CUDA_RESERVED_SHARED STV_DEFAULT"
__nv_reservedSMEM_offset_0_alias:
	.zero		0


//--------------------- .nv.global                --------------------------
	.section	.nv.global,"aw",@nobits
.nv.global:
	.type		_ZN66_INTERNAL_27c7bd1e_35_multi_tensor_distopt_adam_kernel_cu_15fd16b94cuda3std3__48in_placeE,@object
	.size		_ZN66_INTERNAL_27c7bd1e_35_multi_tensor_distopt_adam_kernel_cu_15fd16b94cuda3std3__48in_placeE,(_ZN66_INTERNAL_27c7bd1e_35_multi_tensor_distopt_adam_kernel_cu_15fd16b94cuda3std6ranges3__45__cpo8distanceE - _ZN66_INTERNAL_27c7bd1e_35_multi_tensor_distopt_adam_kernel_cu_15fd16b94cuda3std3__48in_placeE)
_ZN66_INTERNAL_27c7bd1e_35_multi_tensor_distopt_adam_kernel_cu_15fd16b94cuda3std3__48in_placeE:
	.zero		1
	.type		_ZN66_INTERNAL_27c7bd1e_35_multi_tensor_distopt_adam_kernel_cu_15fd16b94cuda3std6ranges3__45__cpo8distanceE,@object
	.size		_ZN66_INTERNAL_27c7bd1e_35_multi_tensor_distopt_adam_kernel_cu_15fd16b94cuda3std6ranges3__45__cpo8distanceE,(_ZN66_INTERNAL_27c7bd1e_35_multi_tensor_distopt_adam_kernel_cu_15fd16b94cuda3std3__45__cpo6cbeginE - _ZN66_INTERNAL_27c7bd1e_35_multi_tensor_distopt_adam_kernel_cu_15fd16b94cuda3std6ranges3__45__cpo8distanceE)
_ZN66_INTERNAL_27c7bd1e_35_multi_tensor_distopt_adam_kernel_cu_15fd16b94cuda3std6ranges3__45__cpo8distanceE:
	.zero		1
	.type		_ZN66_INTERNAL_27c7bd1e_35_multi_tensor_distopt_adam_kernel_cu_15fd16b94cuda3std3__45__cpo6cbeginE,@object
	.size		_ZN66_INTERNAL_27c7bd1e_35_multi_tensor_distopt_adam_kernel_cu_15fd16b94cuda3std3__45__cpo6cbeginE,(_ZN66_INTERNAL_27c7bd1e_35_multi_tensor_distopt_adam_kernel_cu_15fd16b94cuda3std6ranges3__45__cpo7advanceE - _ZN66_INTERNAL_27c7bd1e_35_multi_tensor_distopt_adam_kernel_cu_15fd16b94cuda3std3__45__cpo6cbeginE)
_ZN66_INTERNAL_27c7bd1e_35_multi_tensor_distopt_adam_kernel_cu_15fd16b94cuda3std3__45__cpo6cbeginE:
	.zero		1
	.type		_ZN66_INTERNAL_27c7bd1e_35_multi_tensor_distopt_adam_kernel_cu_15fd16b94cuda3std6ranges3__45__cpo7advanceE,@object
	.size		_ZN66_INTERNAL_27c7bd1e_35_multi_tensor_distopt_adam_kernel_cu_15fd16b94cuda3std6ranges3__45__cpo7advanceE,(_ZN66_INTERNAL_27c7bd1e_35_multi_tensor_distopt_adam_kernel_cu_15fd16b94cuda3std3__45__cpo7crbeginE - _ZN66_INTERNAL_27c7bd1e_35_multi_tensor_distopt_adam_kernel_cu_15fd16b94cuda3std6ranges3__45__cpo7advanceE)
_ZN66_INTERNAL_27c7bd1e_35_multi_tensor_distopt_adam_kernel_cu_15fd16b94cuda3std6ranges3__45__cpo7advanceE:
	.zero		1
	.type		_ZN66_INTERNAL_27c7bd1e_35_multi_tensor_distopt_adam_kernel_cu_15fd16b94cuda3std3__45__cpo7crbeginE,@object
	.size		_ZN66_INTERNAL_27c7bd1e_35_multi_tensor_distopt_adam_kernel_cu_15fd16b94cuda3std3__45__cpo7crbeginE,(_ZN66_INTERNAL_27c7bd1e_35_multi_tensor_distopt_adam_kernel_cu_15fd16b94cuda3std6ranges3__45__cpo4dataE - _ZN66_INTERNAL_27c7bd1e_35_multi_tensor_distopt_adam_kernel_cu_15fd16b94cuda3std3__45__cpo7crbeginE)
_ZN66_INTERNAL_27c7bd1e_35_multi_tensor_distopt_adam_kernel_cu_15fd16b94cuda3std3__45__cpo7crbeginE:
	.zero		1
	.type		_ZN66_INTERNAL_27c7bd1e_35_multi_tensor_distopt_adam_kernel_cu_15fd16b94cuda3std6ranges3__45__cpo4dataE,@object
	.size		_ZN66_INTERNAL_27c7bd1e_35_multi_tensor_distopt_adam_kernel_cu_15fd16b94cuda3std6ranges3__45__cpo4dataE,(_ZN66_INTERNAL_27c7bd1e_35_multi_tensor_distopt_adam_kernel_cu_15fd16b94cuda3std6ranges3__45__cpo5beginE - _ZN66_INTERNAL_27c7bd1e_35_multi_tensor_distopt_adam_kernel_cu_15fd16b94cuda3std6ranges3__45__cpo4dataE)
_ZN66_INTERNAL_27c7bd1e_35_multi_tensor_distopt_adam_kernel_cu_15fd16b94cuda3std6ranges3__45__cpo4dataE:
	.zero		1
	.type		_ZN66_INTERNAL_27c7bd1e_35_multi_tensor_distopt_adam_kernel_cu_15fd16b94cuda3std6ranges3__45__cpo5beginE,@object
	.size		_ZN66_INTERNAL_27c7bd1e_35_multi_tensor_distopt_adam_kernel_cu_15fd16b94cuda3std6ranges3__45__cpo5beginE,(_ZN66_INTERNAL_27c7bd1e_35_multi_tensor_distopt_adam_kernel_cu_15fd16b94cuda3std3__468_GLOBAL__N__27c7bd1e_35_multi_tensor_distopt_adam_kernel_cu_15fd16b96ignoreE - _ZN66_INTERNAL_27c7bd1e_35_multi_tensor_distopt_adam_kernel_cu_15fd16b94cuda3std6ranges3__45__cpo5beginE)
_ZN66_INTERNAL_27c7bd1e_35_multi_tensor_distopt_adam_kernel_cu_15fd16b94cuda3std6ranges3__45__cpo5beginE:
	.zero		1
	.type		_ZN66_INTERNAL_27c7bd1e_35_multi_tensor_distopt_adam_kernel_cu_15fd16b94cuda3std3__468_GLOBAL__N__27c7bd1e_35_multi_tensor_distopt_adam_kernel_cu_15fd16b96ignoreE,@object
	.size		_ZN66_INTERNAL_27c7bd1e_35_multi_tensor_distopt_adam_kernel_cu_15fd16b94cuda3std3__468_GLOBAL__N__27c7bd1e_35_multi_tensor_distopt_adam_kernel_cu_15fd16b96ignoreE,(_ZN66_INTERNAL_27c7bd1e_35_multi_tensor_distopt_adam_kernel_cu_15fd16b94cuda3std6ranges3__45__cpo4sizeE - _ZN66_INTERNAL_27c7bd1e_35_multi_tensor_distopt_adam_kernel_cu_15fd16b94cuda3std3__468_GLOBAL__N__27c7bd1e_35_multi_tensor_distopt_adam_kernel_cu_15fd16b96ignoreE)
_ZN66_INTERNAL_27c7bd1e_35_multi_tensor_distopt_adam_kernel_cu_15fd16b94cuda3std3__468_GLOBAL__N__27c7bd1e_35_multi_tensor_distopt_adam_kernel_cu_15fd16b96ignoreE:
	.zero		1
	.type		_ZN66_INTERNAL_27c7bd1e_35_multi_tensor_distopt_adam_kernel_cu_15fd16b94cuda3std6ranges3__45__cpo4sizeE,@object
	.size		_ZN66_INTERNAL_27c7bd1e_35_multi_tensor_distopt_adam_kernel_cu_15fd16b94cuda3std6ranges3__45__cpo4sizeE,(_ZN66_INTERNAL_27c7bd1e_35_multi_tensor_distopt_adam_kernel_cu_15fd16b94cuda3std3__45__cpo5beginE - _ZN66_INTERNAL_27c7bd1e_35_multi_tensor_distopt_adam_kernel_cu_15fd16b94cuda3std6ranges3__45__cpo4sizeE)
_ZN66_INTERNAL_27c7bd1e_35_multi_tensor_distopt_adam_kernel_cu_15fd16b94cuda3std6ranges3__45__cpo4sizeE:
	.zero		1
	.type		_ZN66_INTERNAL_27c7bd1e_35_multi_tensor_distopt_adam_kernel_cu_15fd16b94cuda3std3__45__cpo5beginE,@object
	.size		_ZN66_INTERNAL_27c7bd1e_35_multi_tensor_distopt_adam_kernel_cu_15fd16b94cuda3std3__45__cpo5beginE,(_ZN66_INTERNAL_27c7bd1e_35_multi_tensor_distopt_adam_kernel_cu_15fd16b94cuda3std6ranges3__45__cpo6cbeginE - _ZN66_INTERNAL_27c7bd1e_35_multi_tensor_distopt_adam_kernel_cu_15fd16b94cuda3std3__45__cpo5beginE)
_ZN66_INTERNAL_27c7bd1e_35_multi_tensor_distopt_adam_kernel_cu_15fd16b94cuda3std3__45__cpo5beginE:
	.zero		1
	.type		_ZN66_INTERNAL_27c7bd1e_35_multi_tensor_distopt_adam_kernel_cu_15fd16b94cuda3std6ranges3__45__cpo6cbeginE,@object
	.size		_ZN66_INTERNAL_27c7bd1e_35_multi_tensor_distopt_adam_kernel_cu_15fd16b94cuda3std6ranges3__45__cpo6cbeginE,(_ZN66_INTERNAL_27c7bd1e_35_multi_tensor_distopt_adam_kernel_cu_15fd16b94cuda3std3__45__cpo6rbeginE - _ZN66_INTERNAL_27c7bd1e_35_multi_tensor_distopt_adam_kernel_cu_15fd16b94cuda3std6ranges3__45__cpo6cbeginE)
_ZN66_INTERNAL_27c7bd1e_35_multi_tensor_distopt_adam_kernel_cu_15fd16b94cuda3std6ranges3__45__cpo6cbeginE:
	.zero		1
	.type		_ZN66_INTERNAL_27c7bd1e_35_multi_tensor_distopt_adam_kernel_cu_15fd16b94cuda3std3__45__cpo6rbeginE,@object
	.size		_ZN66_INTERNAL_27c7bd1e_35_multi_tensor_distopt_adam_kernel_cu_15fd16b94cuda3std3__45__cpo6rbeginE,(_ZN66_INTERNAL_27c7bd1e_35_multi_tensor_distopt_adam_kernel_cu_15fd16b94cuda3std6ranges3__45__cpo4nextE - _ZN66_INTERNAL_27c7bd1e_35_multi_tensor_distopt_adam_kernel_cu_15fd16b94cuda3std3__45__cpo6rbeginE)
_ZN66_INTERNAL_27c7bd1e_35_multi_tensor_distopt_adam_kernel_cu_15fd16b94cuda3std3__45__cpo6rbeginE:
	.zero		1
	.type		_ZN66_INTERNAL_27c7bd1e_35_multi_tensor_distopt_adam_kernel_cu_15fd16b94cuda3std6ranges3__45__cpo4nextE,@object
	.size		_ZN66_INTERNAL_27c7bd1e_35_multi_tensor_distopt_adam_kernel_cu_15fd16b94cuda3std6ranges3__45__cpo4nextE,(_ZN66_INTERNAL_27c7bd1e_35_multi_tensor_distopt_adam_kernel_cu_15fd16b94cuda3std6ranges3__45__cpo4swapE - _ZN66_INTERNAL_27c7bd1e_35_multi_tensor_distopt_adam_kernel_cu_15fd16b94cuda3std6ranges3__45__cpo4nextE)
_ZN66_INTERNAL_27c7bd1e_35_multi_tensor_distopt_adam_kernel_cu_15fd16b94cuda3std6ranges3__45__cpo4nextE:
	.zero		1
	.type		_ZN66_INTERNAL_27c7bd1e_35_multi_tensor_distopt_adam_kernel_cu_15fd16b94cuda3std6ranges3__45__cpo4swapE,@object
	.size		_ZN66_INTERNAL_27c7bd1e_35_multi_tensor_distopt_adam_kernel_cu_15fd16b94cuda3std6ranges3__45__cpo4swapE,(_ZN66_INTERNAL_27c7bd1e_35_multi_tensor_distopt_adam_kernel_cu_15fd16b94cuda3std3__420unreachable_sentinelE - _ZN66_INTERNAL_27c7bd1e_35_multi_tensor_distopt_adam_kernel_cu_15fd16b94cuda3std6ranges3__45__cpo4swapE)
_ZN66_INTERNAL_27c7bd1e_35_multi_tensor_distopt_adam_kernel_cu_15fd16b94cuda3std6ranges3__45__cpo4swapE:
	.zero		1
	.type		_ZN66_INTERNAL_27c7bd1e_35_multi_tensor_distopt_adam_kernel_cu_15fd16b94cuda3std3__420unreachable_sentinelE,@object
	.size		_ZN66_INTERNAL_27c7bd1e_35_multi_tensor_distopt_adam_kernel_cu_15fd16b94cuda3std3__420unreachable_sentinelE,(_ZN66_INTERNAL_27c7bd1e_35_multi_tensor_distopt_adam_kernel_cu_15fd16b96thrust23THRUST_300001_SM_900_NS6system6detail10sequential3seqE - _ZN66_INTERNAL_27c7bd1e_35_multi_tensor_distopt_adam_kernel_cu_15fd16b94cuda3std3__420unreachable_sentinelE)
_ZN66_INTERNAL_27c7bd1e_35_multi_tensor_distopt_adam_kernel_cu_15fd16b94cuda3std3__420unreachable_sentinelE:
	.zero		1
	.type		_ZN66_INTERNAL_27c7bd1e_35_multi_tensor_distopt_adam_kernel_cu_15fd16b96thrust23THRUST_300001_SM_900_NS6system6detail10sequential3seqE,@object
	.size		_ZN66_INTERNAL_27c7bd1e_35_multi_tensor_distopt_adam_kernel_cu_15fd16b96thrust23THRUST_300001_SM_900_NS6system6detail10sequential3seqE,(_ZN66_INTERNAL_27c7bd1e_35_multi_tensor_distopt_adam_kernel_cu_15fd16b94cuda3std3__45__cpo4cendE - _ZN66_INTERNAL_27c7bd1e_35_multi_tensor_distopt_adam_kernel_cu_15fd16b96thrust23THRUST_300001_SM_900_NS6system6detail10sequential3seqE)
_ZN66_INTERNAL_27c7bd1e_35_multi_tensor_distopt_adam_kernel_cu_15fd16b96thrust23THRUST_300001_SM_900_NS6system6detail10sequential3seqE:
	.zero		1
	.type		_ZN66_INTERNAL_27c7bd1e_35_multi_tensor_distopt_adam_kernel_cu_15fd16b94cuda3std3__45__cpo4cendE,@object
	.size		_ZN66_INTERNAL_27c7bd1e_35_multi_tensor_distopt_adam_kernel_cu_15fd16b94cuda3std3__45__cpo4cendE,(_ZN66_INTERNAL_27c7bd1e_35_multi_tensor_distopt_adam_kernel_cu_15fd16b94cuda3std6ranges3__45__cpo9iter_swapE - _ZN66_INTERNAL_27c7bd1e_35_multi_tensor_distopt_adam_kernel_cu_15fd16b94cuda3std3__45__cpo4cendE)
_ZN66_INTERNAL_27c7bd1e_35_multi_tensor_distopt_adam_kernel_cu_15fd16b94cuda3std3__45__cpo4cendE:
	.zero		1
	.type		_ZN66_INTERNAL_27c7bd1e_35_multi_tensor_distopt_adam_kernel_cu_15fd16b94cuda3std6ranges3__45__cpo9iter_swapE,@object
	.size		_ZN66_INTERNAL_27c7bd1e_35_multi_tensor_distopt_adam_kernel_cu_15fd16b94cuda3std6ranges3__45__cpo9iter_swapE,(_ZN66_INTERNAL_27c7bd1e_35_multi_tensor_distopt_adam_kernel_cu_15fd16b94cuda3std3__45__cpo5crendE - _ZN66_INTERNAL_27c7bd1e_35_multi_tensor_distopt_adam_kernel_cu_15fd16b94cuda3std6ranges3__45__cpo9iter_swapE)
_ZN66_INTERNAL_27c7bd1e_35_multi_tensor_distopt_adam_kernel_cu_15fd16b94cuda3std6ranges3__45__cpo9iter_swapE:
	.zero		1
	.type		_ZN66_INTERNAL_27c7bd1e_35_multi_tensor_distopt_adam_kernel_cu_15fd16b94cuda3std3__45__cpo5crendE,@object
	.size		_ZN66_INTERNAL_27c7bd1e_35_multi_tensor_distopt_adam_kernel_cu_15fd16b94cuda3std3__45__cpo5crendE,(_ZN66_INTERNAL_27c7bd1e_35_multi_tensor_distopt_adam_kernel_cu_15fd16b94cuda3std6ranges3__45__cpo5cdataE - _ZN66_INTERNAL_27c7bd1e_35_multi_tensor_distopt_adam_kernel_cu_15fd16b94cuda3std3__45__cpo5crendE)
_ZN66_INTERNAL_27c7bd1e_35_multi_tensor_distopt_adam_kernel_cu_15fd16b94cuda3std3__45__cpo5crendE:
	.zero		1
	.type		_ZN66_INTERNAL_27c7bd1e_35_multi_tensor_distopt_adam_kernel_cu_15fd16b94cuda3std6ranges3__45__cpo5cdataE,@object
	.size		_ZN66_INTERNAL_27c7bd1e_35_multi_tensor_distopt_adam_kernel_cu_15fd16b94cuda3std6ranges3__45__cpo5cdataE,(_ZN66_INTERNAL_27c7bd1e_35_multi_tensor_distopt_adam_kernel_cu_15fd16b94cuda3std6ranges3__45__cpo3endE - _ZN66_INTERNAL_27c7bd1e_35_multi_tensor_distopt_adam_kernel_cu_15fd16b94cuda3std6ranges3__45__cpo5cdataE)
_ZN66_INTERNAL_27c7bd1e_35_multi_tensor_distopt_adam_kernel_cu_15fd16b94cuda3std6ranges3__45__cpo5cdataE:
	.zero		1
	.type		_ZN66_INTERNAL_27c7bd1e_35_multi_tensor_distopt_adam_kernel_cu_15fd16b94cuda3std6ranges3__45__cpo3endE,@object
	.size		_ZN66_INTERNAL_27c7bd1e_35_multi_tensor_distopt_adam_kernel_cu_15fd16b94cuda3std6ranges3__45__cpo3endE,(_ZN66_INTERNAL_27c7bd1e_35_multi_tensor_distopt_adam_kernel_cu_15fd16b94cuda3std3__419piecewise_constructE - _ZN66_INTERNAL_27c7bd1e_35_multi_tensor_distopt_adam_kernel_cu_15fd16b94cuda3std6ranges3__45__cpo3endE)
_ZN66_INTERNAL_27c7bd1e_35_multi_tensor_distopt_adam_kernel_cu_15fd16b94cuda3std6ranges3__45__cpo3endE:
	.zero		1
	.type		_ZN66_INTERNAL_27c7bd1e_35_multi_tensor_distopt_adam_kernel_cu_15fd16b94cuda3std3__419piecewise_constructE,@object
	.size		_ZN66_INTERNAL_27c7bd1e_35_multi_tensor_distopt_adam_kernel_cu_15fd16b94cuda3std3__419piecewise_constructE,(_ZN66_INTERNAL_27c7bd1e_35_multi_tensor_distopt_adam_kernel_cu_15fd16b94cuda3std6ranges3__45__cpo5ssizeE - _ZN66_INTERNAL_27c7bd1e_35_multi_tensor_distopt_adam_kernel_cu_15fd16b94cuda3std3__419piecewise_constructE)
_ZN66_INTERNAL_27c7bd1e_35_multi_tensor_distopt_adam_kernel_cu_15fd16b94cuda3std3__419piecewise_constructE:
	.zero		1
	.type		_ZN66_INTERNAL_27c7bd1e_35_multi_tensor_distopt_adam_kernel_cu_15fd16b94cuda3std6ranges3__45__cpo5ssizeE,@object
	.size		_ZN66_INTERNAL_27c7bd1e_35_multi_tensor_distopt_adam_kernel_cu_15fd16b94cuda3std6ranges3__45__cpo5ssizeE,(_ZN66_INTERNAL_27c7bd1e_35_multi_tensor_distopt_adam_kernel_cu_15fd16b94cuda3std3__45__cpo3endE - _ZN66_INTERNAL_27c7bd1e_35_multi_tensor_distopt_adam_kernel_cu_15fd16b94cuda3std6ranges3__45__cpo5ssizeE)
_ZN66_INTERNAL_27c7bd1e_35_multi_tensor_distopt_adam_kernel_cu_15fd16b94cuda3std6ranges3__45__cpo5ssizeE:
	.zero		1
	.type		_ZN66_INTERNAL_27c7bd1e_35_multi_tensor_distopt_adam_kernel_cu_15fd16b94cuda3std3__45__cpo3endE,@object
	.size		_ZN66_INTERNAL_27c7bd1e_35_multi_tensor_distopt_adam_kernel_cu_15fd16b94cuda3std3__45__cpo3endE,(_ZN66_INTERNAL_27c7bd1e_35_multi_tensor_distopt_adam_kernel_cu_15fd16b94cuda3std6ranges3__45__cpo4cendE - _ZN66_INTERNAL_27c7bd1e_35_multi_tensor_distopt_adam_kernel_cu_15fd16b94cuda3std3__45__cpo3endE)
_ZN66_INTERNAL_27c7bd1e_35_multi_tensor_distopt_adam_kernel_cu_15fd16b94cuda3std3__45__cpo3endE:
	.zero		1
	.type		_ZN66_INTERNAL_27c7bd1e_35_multi_tensor_distopt_adam_kernel_cu_15fd16b94cuda3std6ranges3__45__cpo4cendE,@object
	.size		_ZN66_INTERNAL_27c7bd1e_35_multi_tensor_distopt_adam_kernel_cu_15fd16b94cuda3std6ranges3__45__cpo4cendE,(_ZN66_INTERNAL_27c7bd1e_35_multi_tensor_distopt_adam_kernel_cu_15fd16b94cuda3std3__45__cpo4rendE - _ZN66_INTERNAL_27c7bd1e_35_multi_tensor_distopt_adam_kernel_cu_15fd16b94cuda3std6ranges3__45__cpo4cendE)
_ZN66_INTERNAL_27c7bd1e_35_multi_tensor_distopt_adam_kernel_cu_15fd16b94cuda3std6ranges3__45__cpo4cendE:
	.zero		1
	.type		_ZN66_INTERNAL_27c7bd1e_35_multi_tensor_distopt_adam_kernel_cu_15fd16b94cuda3std3__45__cpo4rendE,@object
	.size		_ZN66_INTERNAL_27c7bd1e_35_multi_tensor_distopt_adam_kernel_cu_15fd16b94cuda3std3__45__cpo4rendE,(_ZN66_INTERNAL_27c7bd1e_35_multi_tensor_distopt_adam_kernel_cu_15fd16b94cuda3std6ranges3__45__cpo4prevE - _ZN66_INTERNAL_27c7bd1e_35_multi_tensor_distopt_adam_kernel_cu_15fd16b94cuda3std3__45__cpo4rendE)
_ZN66_INTERNAL_27c7bd1e_35_multi_tensor_distopt_adam_kernel_cu_15fd16b94cuda3std3__45__cpo4rendE:
	.zero		1
	.type		_ZN66_INTERNAL_27c7bd1e_35_multi_tensor_distopt_adam_kernel_cu_15fd16b94cuda3std6ranges3__45__cpo4prevE,@object
	.size		_ZN66_INTERNAL_27c7bd1e_35_multi_tensor_distopt_adam_kernel_cu_15fd16b94cuda3std6ranges3__45__cpo4prevE,(_ZN66_INTERNAL_27c7bd1e_35_multi_tensor_distopt_adam_kernel_cu_15fd16b94cuda3std6ranges3__45__cpo9iter_moveE - _ZN66_INTERNAL_27c7bd1e_35_multi_tensor_distopt_adam_kernel_cu_15fd16b94cuda3std6ranges3__45__cpo4prevE)
_ZN66_INTERNAL_27c7bd1e_35_multi_tensor_distopt_adam_kernel_cu_15fd16b94cuda3std6ranges3__45__cpo4prevE:
	.zero		1
	.type		_ZN66_INTERNAL_27c7bd1e_35_multi_tensor_distopt_adam_kernel_cu_15fd16b94cuda3std6ranges3__45__cpo9iter_moveE,@object
	.size		_ZN66_INTERNAL_27c7bd1e_35_multi_tensor_distopt_adam_kernel_cu_15fd16b94cuda3std6ranges3__45__cpo9iter_moveE,(.L_40 - _ZN66_INTERNAL_27c7bd1e_35_multi_tensor_distopt_adam_kernel_cu_15fd16b94cuda3std6ranges3__45__cpo9iter_moveE)
_ZN66_INTERNAL_27c7bd1e_35_multi_tensor_distopt_adam_kernel_cu_15fd16b94cuda3std6ranges3__45__cpo9iter_moveE:
	.zero		1
.L_40:


//--------------------- .nv.constant0._Z25multi_tensor_apply_kernelI18TensorListMetadataILi6EE34DistAdamWithParamRemaindersFunctorIN3c108BFloat16EEJPfffffff10adamMode_tfEEvlPViT_T0_DpT1_ --------------------------
	.section	.nv.constant0._Z25multi_tensor_apply_kernelI18TensorListMetadataILi6EE34DistAdamWithParamRemaindersFunctorIN3c108BFloat16EEJPfffffff10adamMode_tfEEvlPViT_T0_DpT1_,"a",@progbits
	.sectionflags	@""
	.align	4
.nv.constant0._Z25multi_tensor_apply_kernelI18TensorListMetadataILi6EE34DistAdamWithParamRemaindersFunctorIN3c108BFloat16EEJPfffffff10adamMode_tfEEvlPViT_T0_DpT1_:
	.zero		3544


//--------------------- .nv.constant0._Z25multi_tensor_apply_kernelI18TensorListMetadataILi6EE34DistAdamWithParamRemaindersFunctorIN3c104HalfEEJPfffffff10adamMode_tfEEvlPViT_T0_DpT1_ --------------------------
	.section	.nv.constant0._Z25multi_tensor_apply_kernelI18TensorListMetadataILi6EE34DistAdamWithParamRemaindersFunctorIN3c104HalfEEJPfffffff10adamMode_tfEEvlPViT_T0_DpT1_,"a",@progbits
	.sectionflags	@""
	.align	4
.nv.constant0._Z25multi_tensor_apply_kernelI18TensorListMetadataILi6EE34DistAdamWithParamRemaindersFunctorIN3c104HalfEEJPfffffff10adamMode_tfEEvlPViT_T0_DpT1_:
	.zero		3544


//--------------------- .nv.constant0._Z25multi_tensor_apply_kernelI18TensorListMetadataILi6EE34DistAdamWithParamRemaindersFunctorIfEJPfffffff10adamMode_tfEEvlPViT_T0_DpT1_ --------------------------
	.section	.nv.constant0._Z25multi_tensor_apply_kernelI18TensorListMetadataILi6EE34DistAdamWithParamRemaindersFunctorIfEJPfffffff10adamMode_tfEEvlPViT_T0_DpT1_,"a",@progbits
	.sectionflags	@""
	.align	4
.nv.constant0._Z25multi_tensor_apply_kernelI18TensorListMetadataILi6EE34DistAdamWithParamRemaindersFunctorIfEJPfffffff10adamMode_tfEEvlPViT_T0_DpT1_:
	.zero		3544


//--------------------- .nv.constant0._Z25multi_tensor_apply_kernelI18TensorListMetadataILi5EE25DistAdamCapturableFunctorIN3c108BFloat16ES4_S4_EJPfffPiifS6_10adamMode_tfEEvlPViT_T0_DpT1_ --------------------------
	.section	.nv.constant0._Z25multi_tensor_apply_kernelI18TensorListMetadataILi5EE25DistAdamCapturableFunctorIN3c108BFloat16ES4_S4_EJPfffPiifS6_10adamMode_tfEEvlPViT_T0_DpT1_,"a",@progbits
	.sectionflags	@""
	.align	4
.nv.constant0._Z25multi_tensor_apply_kernelI18TensorListMetadataILi5EE25DistAdamCapturableFunctorIN3c108BFloat16ES4_S4_EJPfffPiifS6_10adamMode_tfEEvlPViT_T0_DpT1_:
	.zero		3648


//--------------------- .nv.constant0._Z25multi_tensor_apply_kernelI18TensorListMetadataILi5EE25DistAdamCapturableFunctorIN3c108BFloat16ES4_NS3_4HalfEEJPfffPiifS7_10adamMode_tfEEvlPViT_T0_DpT1_ --------------------------
	.section	.nv.constant0._Z25multi_tensor_apply_kernelI18TensorListMetadataILi5EE25DistAdamCapturableFunctorIN3c108BFloat16ES4_NS3_4HalfEEJPfffPiifS7_10adamMode_tfEEvlPViT_T0_DpT1_,"a",@progbits
	.sectionflags	@""
	.align	4
.nv.constant0._Z25multi_tensor_apply_kernelI18TensorListMetadataILi5EE25DistAdamCapturableFunctorIN3c108BFloat16ES4_NS3_4HalfEEJPfffPiifS7_10adamMode_tfEEvlPViT_T0_DpT1_:
	.zero		3648


//--------------------- .nv.constant0._Z25multi_tensor_apply_kernelI18TensorListMetadataILi5EE25DistAdamCapturableFunctorIN3c108BFloat16ES4_fEJPfffPiifS6_10adamMode_tfEEvlPViT_T0_DpT1_ --------------------------
	.section	.nv.constant0._Z25multi_tensor_apply_kernelI18TensorListMetadataILi5EE25DistAdamCapturableFunctorIN3c108BFloat16ES4_fEJPfffPiifS6_10adamMode_tfEEvlPViT_T0_DpT1_,"a",@progbits
	.sectionflags	@""
	.align	4
.nv.constant0._Z25multi_tensor_apply_kernelI18TensorListMetadataILi5EE25DistAdamCapturableFunctorIN3c108BFloat16ES4_fEJPfffPiifS6_10adamMode_tfEEvlPViT_T0_DpT1_:
	.zero		3648


//--------------------- .nv.constant0._Z25multi_tensor_apply_kernelI18TensorListMetadataILi5EE25DistAdamCapturableFunctorIN3c108BFloat16ENS3_4HalfES4_EJPfffPiifS7_10adamMode_tfEEvlPViT_T0_DpT1_ --------------------------
	.section	.nv.constant0._Z25multi_tensor_apply_kernelI18TensorListMetadataILi5EE25DistAdamCapturableFunctorIN3c108BFloat16ENS3_4HalfES4_EJPfffPiifS7_10adamMode_tfEEvlPViT_T0_DpT1_,"a",@progbits
	.sectionflags	@""
	.align	4
.nv.constant0._Z25multi_tensor_apply_kernelI18TensorListMetadataILi5EE25DistAdamCapturableFunctorIN3c108BFloat16ENS3_4HalfES4_EJPfffPiifS7_10adamMode_tfEEvlPViT_T0_DpT1_:
	.zero		3648


//--------------------- .nv.constant0._Z25multi_tensor_apply_kernelI18TensorListMetadataILi5EE25DistAdamCapturableFunctorIN3c108BFloat16ENS3_4HalfES5_EJPfffPiifS7_10adamMode_tfEEvlPViT_T0_DpT1_ --------------------------
	.section	.nv.constant0._Z25multi_tensor_apply_kernelI18TensorListMetadataILi5EE25DistAdamCapturableFunctorIN3c108BFloat16ENS3_4HalfES5_EJPfffPiifS7_10adamMode_tfEEvlPViT_T0_DpT1_,"a",@progbits
	.sectionflags	@""
	.align	4
.nv.constant0._Z25multi_tensor_apply_kernelI18TensorListMetadataILi5EE25DistAdamCapturableFunctorIN3c108BFloat16ENS3_4HalfES5_EJPfffPiifS7_10adamMode_tfEEvlPViT_T0_DpT1_:
	.zero		3648


//--------------------- .nv.constant0._Z25multi_tensor_apply_kernelI18TensorListMetadataILi5EE25DistAdamCapturableFunctorIN3c108BFloat16ENS3_4HalfEfEJPfffPiifS7_10adamMode_tfEEvlPViT_T0_DpT1_ --------------------------
	.section	.nv.constant0._Z25multi_tensor_apply_kernelI18TensorListMetadataILi5EE25DistAdamCapturableFunctorIN3c108BFloat16ENS3_4HalfEfEJPfffPiifS7_10adamMode_tfEEvlPViT_T0_DpT1_,"a",@progbits
	.sectionflags	@""
	.align	4
.nv.constant0._Z25multi_tensor_apply_kernelI18TensorListMetadataILi5EE25DistAdamCapturableFunctorIN3c108BFloat16ENS3_4HalfEfEJPfffPiifS7_10adamMode_tfEEvlPViT_T0_DpT1_:
	.zero		3648


//--------------------- .nv.constant0._Z25multi_tensor_apply_kernelI18TensorListMetadataILi5EE25DistAdamCapturableFunctorIN3c108BFloat16EfS4_EJPfffPiifS6_10adamMode_tfEEvlPViT_T0_DpT1_ --------------------------
	.section	.nv.constant0._Z25multi_tensor_apply_kernelI18TensorListMetadataILi5EE25DistAdamCapturableFunctorIN3c108BFloat16EfS4_EJPfffPiifS6_10adamMode_tfEEvlPViT_T0_DpT1_,"a",@progbits
	.sectionflags	@""
	.align	4
.nv.constant0._Z25multi_tensor_apply_kernelI18TensorListMetadataILi5EE25DistAdamCapturableFunctorIN3c108BFloat16EfS4_EJPfffPiifS6_10adamMode_tfEEvlPViT_T0_DpT1_:
	.zero		3648


//--------------------- .nv.constant0._Z25multi_tensor_apply_kernelI18TensorListMetadataILi5EE25DistAdamCapturableFunctorIN3c108BFloat16EfNS3_4HalfEEJPfffPiifS7_10adamMode_tfEEvlPViT_T0_DpT1_ --------------------------
	.section	.nv.constant0._Z25multi_tensor_apply_kernelI18TensorListMetadataILi5EE25DistAdamCapturableFunctorIN3c108BFloat16EfNS3_4HalfEEJPfffPiifS7_10adamMode_tfEEvlPViT_T0_DpT1_,"a",@progbits
	.sectionflags	@""
	.align	4
.nv.constant0._Z25multi_tensor_apply_kernelI18TensorListMetadataILi5EE25DistAdamCapturableFunctorIN3c108BFloat16EfNS3_4HalfEEJPfffPiifS7_10adamMode_tfEEvlPViT_T0_DpT1_:
	.zero		3648


//--------------------- .nv.constant0._Z25multi_tensor_apply_kernelI18TensorListMetadataILi5EE25DistAdamCapturableFunctorIN3c108BFloat16EffEJPfffPiifS6_10adamMode_tfEEvlPViT_T0_DpT1_ --------------------------
	.section	.nv.constant0._Z25multi_tensor_apply_kernelI18TensorListMetadataILi5EE25DistAdamCapturableFunctorIN3c108BFloat16EffEJPfffPiifS6_10adamMode_tfEEvlPViT_T0_DpT1_,"a",@progbits
	.sectionflags	@""
	.align	4
.nv.constant0._Z25multi_tensor_apply_kernelI18TensorListMetadataILi5EE25DistAdamCapturableFunctorIN3c108BFloat16EffEJPfffPiifS6_10adamMode_tfEEvlPViT_T0_DpT1_:
	.zero		3648


//--------------------- .nv.constant0._Z25multi_tensor_apply_kernelI18TensorListMetadataILi5EE25DistAdamCapturableFunctorIN3c104HalfENS3_8BFloat16ES5_EJPfffPiifS7_10adamMode_tfEEvlPViT_T0_DpT1_ --------------------------
	.section	.nv.constant0._Z25multi_tensor_apply_kernelI18TensorListMetadataILi5EE25DistAdamCapturableFunctorIN3c104HalfENS3_8BFloat16ES5_EJPfffPiifS7_10adamMode_tfEEvlPViT_T0_DpT1_,"a",@progbits
	.sectionflags	@""
	.align	4
.nv.constant0._Z25multi_tensor_apply_kernelI18TensorListMetadataILi5EE25DistAdamCapturableFunctorIN3c104HalfENS3_8BFloat16ES5_EJPfffPiifS7_10adamMode_tfEEvlPViT_T0_DpT1_:
	.zero		3648


//--------------------- .nv.constant0._Z25multi_tensor_apply_kernelI18TensorListMetadataILi5EE25DistAdamCapturableFunctorIN3c104HalfENS3_8BFloat16ES4_EJPfffPiifS7_10adamMode_tfEEvlPViT_T0_DpT1_ --------------------------
	.section	.nv.constant0._Z25multi_tensor_apply_kernelI18TensorListMetadataILi5EE25DistAdamCapturableFunctorIN3c104HalfENS3_8BFloat16ES4_EJPfffPiifS7_10adamMode_tfEEvlPViT_T0_DpT1_,"a",@progbits
	.sectionflags	@""
	.align	4
.nv.constant0._Z25multi_tensor_apply_kernelI18TensorListMetadataILi5EE25DistAdamCapturableFunctorIN3c104HalfENS3_8BFloat16ES4_EJPfffPiifS7_10adamMode_tfEEvlPViT_T0_DpT1_:
	.zero		3648


//--------------------- .nv.constant0._Z25multi_tensor_apply_kernelI18TensorListMetadataILi5EE25DistAdamCapturableFunctorIN3c104HalfENS3_8BFloat16EfEJPfffPiifS7_10adamMode_tfEEvlPViT_T0_DpT1_ --------------------------
	.section	.nv.constant0._Z25multi_tensor_apply_kernelI18TensorListMetadataILi5EE25DistAdamCapturableFunctorIN3c104HalfENS3_8BFloat16EfEJPfffPiifS7_10adamMode_tfEEvlPViT_T0_DpT1_,"a",@progbits
	.sectionflags	@""
	.align	4
.nv.constant0._Z25multi_tensor_apply_kernelI18TensorListMetadataILi5EE25DistAdamCapturableFunctorIN3c104HalfENS3_8BFloat16EfEJPfffPiifS7_10adamMode_tfEEvlPViT_T0_DpT1_:
	.zero		3648


//--------------------- .nv.constant0._Z25multi_tensor_apply_kernelI18TensorListMetadataILi5EE25DistAdamCapturableFunctorIN3c104HalfES4_NS3_8BFloat16EEJPfffPiifS7_10adamMode_tfEEvlPViT_T0_DpT1_ --------------------------
	.section	.nv.constant0._Z25multi_tensor_apply_kernelI18TensorListMetadataILi5EE25DistAdamCapturableFunctorIN3c104HalfES4_NS3_8BFloat16EEJPfffPiifS7_10adamMode_tfEEvlPViT_T0_DpT1_,"a",@progbits
	.sectionflags	@""
	.align	4
.nv.constant0._Z25multi_tensor_apply_kernelI18TensorListMetadataILi5EE25DistAdamCapturableFunctorIN3c104HalfES4_NS3_8BFloat16EEJPfffPiifS7_10adamMode_tfEEvlPViT_T0_DpT1_:
	.zero		3648


//--------------------- .nv.constant0._Z25multi_tensor_apply_kernelI18TensorListMetadataILi5EE25DistAdamCapturableFunctorIN3c104HalfES4_S4_EJPfffPiifS6_10adamMode_tfEEvlPViT_T0_DpT1_ --------------------------
	.section	.nv.constant0._Z25multi_tensor_apply_kernelI18TensorListMetadataILi5EE25DistAdamCapturableFunctorIN3c104HalfES4_S4_EJPfffPiifS6_10adamMode_tfEEvlPViT_T0_DpT1_,"a",@progbits
	.sectionflags	@""
	.align	4
.nv.constant0._Z25multi_tensor_apply_kernelI18TensorListMetadataILi5EE25DistAdamCapturableFunctorIN3c104HalfES4_S4_EJPfffPiifS6_10adamMode_tfEEvlPViT_T0_DpT1_:
	.zero		3648


//--------------------- .nv.constant0._Z25multi_tensor_apply_kernelI18TensorListMetadataILi5EE25DistAdamCapturableFunctorIN3c104HalfES4_fEJPfffPiifS6_10adamMode_tfEEvlPViT_T0_DpT1_ --------------------------
	.section	.nv.constant0._Z25multi_tensor_apply_kernelI18TensorListMetadataILi5EE25DistAdamCapturableFunctorIN3c104HalfES4_fEJPfffPiifS6_10adamMode_tfEEvlPViT_T0_DpT1_,"a",@progbits
	.sectionflags	@""
	.align	4
.nv.constant0._Z25multi_tensor_apply_kernelI18TensorListMetadataILi5EE25DistAdamCapturableFunctorIN3c104HalfES4_fEJPfffPiifS6_10adamMode_tfEEvlPViT_T0_DpT1_:
	.zero		3648


//--------------------- .nv.constant0._Z25multi_tensor_apply_kernelI18TensorListMetadataILi5EE25DistAdamCapturableFunctorIN3c104HalfEfNS3_8BFloat16EEJPfffPiifS7_10adamMode_tfEEvlPViT_T0_DpT1_ --------------------------
	.section	.nv.constant0._Z25multi_tensor_apply_kernelI18TensorListMetadataILi5EE25DistAdamCapturableFunctorIN3c104HalfEfNS3_8BFloat16EEJPfffPiifS7_10adamMode_tfEEvlPViT_T0_DpT1_,"a",@progbits
	.sectionflags	@""
	.align	4
.nv.constant0._Z25multi_tensor_apply_kernelI18TensorListMetadataILi5EE25DistAdamCapturableFunctorIN3c104HalfEfNS3_8BFloat16EEJPfffPiifS7_10adamMode_tfEEvlPViT_T0_DpT1_:
	.zero		3648


//--------------------- .nv.constant0._Z25multi_tensor_apply_kernelI18TensorListMetadataILi5EE25DistAdamCapturableFunctorIN3c104HalfEfS4_EJPfffPiifS6_10adamMode_tfEEvlPViT_T0_DpT1_ --------------------------
	.section	.nv.constant0._Z25multi_tensor_apply_kernelI18TensorListMetadataILi5EE25DistAdamCapturableFunctorIN3c104HalfEfS4_EJPfffPiifS6_10adamMode_tfEEvlPViT_T0_DpT1_,"a",@progbits
	.sectionflags	@""
	.align	4
.nv.constant0._Z25multi_tensor_apply_kernelI18TensorListMetadataILi5EE25DistAdamCapturableFunctorIN3c104HalfEfS4_EJPfffPiifS6_10adamMode_tfEEvlPViT_T0_DpT1_:
	.zero		3648


//--------------------- .nv.constant0._Z25multi_tensor_apply_kernelI18TensorListMetadataILi5EE25DistAdamCapturableFunctorIN3c104HalfEffEJPfffPiifS6_10adamMode_tfEEvlPViT_T0_DpT1_ --------------------------
	.section	.nv.constant0._Z25multi_tensor_apply_kernelI18TensorListMetadataILi5EE25DistAdamCapturableFunctorIN3c104HalfEffEJPfffPiifS6_10adamMode_tfEEvlPViT_T0_DpT1_,"a",@progbits
	.sectionflags	@""
	.align	4
.nv.constant0._Z25multi_tensor_apply_kernelI18TensorListMetadataILi5EE25DistAdamCapturableFunctorIN3c104HalfEffEJPfffPiifS6_10adamMode_tfEEvlPViT_T0_DpT1_:
	.zero		3648


//--------------------- .nv.constant0._Z25multi_tensor_apply_kernelI18TensorListMetadataILi5EE25DistAdamCapturableFunctorIfN3c108BFloat16ES4_EJPfffPiifS6_10adamMode_tfEEvlPViT_T0_DpT1_ --------------------------
	.section	.nv.constant0._Z25multi_tensor_apply_kernelI18TensorListMetadataILi5EE25DistAdamCapturableFunctorIfN3c108BFloat16ES4_EJPfffPiifS6_10adamMode_tfEEvlPViT_T0_DpT1_,"a",@progbits
	.sectionflags	@""
	.align	4
.nv.constant0._Z25multi_tensor_apply_kernelI18TensorListMetadataILi5EE25DistAdamCapturableFunctorIfN3c108BFloat16ES4_EJPfffPiifS6_10adamMode_tfEEvlPViT_T0_DpT1_:
	.zero		3648


//--------------------- .nv.constant0._Z25multi_tensor_apply_kernelI18TensorListMetadataILi5EE25DistAdamCapturableFunctorIfN3c108BFloat16ENS3_4HalfEEJPfffPiifS7_10adamMode_tfEEvlPViT_T0_DpT1_ --------------------------
	.section	.nv.constant0._Z25multi_tensor_apply_kernelI18TensorListMetadataILi5EE25DistAdamCapturableFunctorIfN3c108BFloat16ENS3_4HalfEEJPfffPiifS7_10adamMode_tfEEvlPViT_T0_DpT1_,"a",@progbits
	.sectionflags	@""
	.align	4
.nv.constant0._Z25multi_tensor_apply_kernelI18TensorListMetadataILi5EE25DistAdamCapturableFunctorIfN3c108BFloat16ENS3_4HalfEEJPfffPiifS7_10adamMode_tfEEvlPViT_T0_DpT1_:
	.zero		3648


//--------------------- .nv.constant0._Z25multi_tensor_apply_kernelI18TensorListMetadataILi5EE25DistAdamCapturableFunctorIfN3c108BFloat16EfEJPfffPiifS6_10adamMode_tfEEvlPViT_T0_DpT1_ --------------------------
	.section	.nv.constant0._Z25multi_tensor_apply_kernelI18TensorListMetadataILi5EE25DistAdamCapturableFunctorIfN3c108BFloat16EfEJPfffPiifS6_10adamMode_tfEEvlPViT_T0_DpT1_,"a",@progbits
	.sectionflags	@""
	.align	4
.nv.constant0._Z25multi_tensor_apply_kernelI18TensorListMetadataILi5EE25DistAdamCapturableFunctorIfN3c108BFloat16EfEJPfffPiifS6_10adamMode_tfEEvlPViT_T0_DpT1_:
	.zero		3648


//--------------------- .nv.constant0._Z25multi_tensor_apply_kernelI18TensorListMetadataILi5EE25DistAdamCapturableFunctorIfN3c104HalfENS3_8BFloat16EEJPfffPiifS7_10adamMode_tfEEvlPViT_T0_DpT1_ --------------------------
	.section	.nv.constant0._Z25multi_tensor_apply_kernelI18TensorListMetadataILi5EE25DistAdamCapturableFunctorIfN3c104HalfENS3_8BFloat16EEJPfffPiifS7_10adamMode_tfEEvlPViT_T0_DpT1_,"a",@progbits
	.sectionflags	@""
	.align	4
.nv.constant0._Z25multi_tensor_apply_kernelI18TensorListMetadataILi5EE25DistAdamCapturableFunctorIfN3c104HalfENS3_8BFloat16EEJPfffPiifS7_10adamMode_tfEEvlPViT_T0_DpT1_:
	.zero		3648


//--------------------- .nv.constant0._Z25multi_tensor_apply_kernelI18TensorListMetadataILi5EE25DistAdamCapturableFunctorIfN3c104HalfES4_EJPfffPiifS6_10adamMode_tfEEvlPViT_T0_DpT1_ --------------------------
	.section	.nv.constant0._Z25multi_tensor_apply_kernelI18TensorListMetadataILi5EE25DistAdamCapturableFunctorIfN3c104HalfES4_EJPfffPiifS6_10adamMode_tfEEvlPViT_T0_DpT1_,"a",@progbits
	.sectionflags	@""
	.align	4
.nv.constant0._Z25multi_tensor_apply_kernelI18TensorListMetadataILi5EE25DistAdamCapturableFunctorIfN3c104HalfES4_EJPfffPiifS6_10adamMode_tfEEvlPViT_T0_DpT1_:
	.zero		3648


//--------------------- .nv.constant0._Z25multi_tensor_apply_kernelI18TensorListMetadataILi5EE25DistAdamCapturableFunctorIfN3c104HalfEfEJPfffPiifS6_10adamMode_tfEEvlPViT_T0_DpT1_ --------------------------
	.section	.nv.constant0._Z25multi_tensor_apply_kernelI18TensorListMetadataILi5EE25DistAdamCapturableFunctorIfN3c104HalfEfEJPfffPiifS6_10adamMode_tfEEvlPViT_T0_DpT1_,"a",@progbits
	.sectionflags	@""
	.align	4
.nv.constant0._Z25multi_tensor_apply_kernelI18TensorListMetadataILi5EE25DistAdamCapturableFunctorIfN3c104HalfEfEJPfffPiifS6_10adamMode_tfEEvlPViT_T0_DpT1_:
	.zero		3648


//--------------------- .nv.constant0._Z25multi_tensor_apply_kernelI18TensorListMetadataILi5EE25DistAdamCapturableFunctorIffN3c108BFloat16EEJPfffPiifS6_10adamMode_tfEEvlPViT_T0_DpT1_ --------------------------
	.section	.nv.constant0._Z25multi_tensor_apply_kernelI18TensorListMetadataILi5EE25DistAdamCapturableFunctorIffN3c108BFloat16EEJPfffPiifS6_10adamMode_tfEEvlPViT_T0_DpT1_,"a",@progbits
	.sectionflags	@""
	.align	4
.nv.constant0._Z25multi_tensor_apply_kernelI18TensorListMetadataILi5EE25DistAdamCapturableFunctorIffN3c108BFloat16EEJPfffPiifS6_10adamMode_tfEEvlPViT_T0_DpT1_:
	.zero		3648


//--------------------- .nv.constant0._Z25multi_tensor_apply_kernelI18TensorListMetadataILi5EE25DistAdamCapturableFunctorIffN3c104HalfEEJPfffPiifS6_10adamMode_tfEEvlPViT_T0_DpT1_ --------------------------
	.section	.nv.constant0._Z25multi_tensor_apply_kernelI18TensorListMetadataILi5EE25DistAdamCapturableFunctorIffN3c104HalfEEJPfffPiifS6_10adamMode_tfEEvlPViT_T0_DpT1_,"a",@progbits
	.sectionflags	@""
	.align	4
.nv.constant0._Z25multi_tensor_apply_kernelI18TensorListMetadataILi5EE25DistAdamCapturableFunctorIffN3c104HalfEEJPfffPiifS6_10adamMode_tfEEvlPViT_T0_DpT1_:
	.zero		3648


//--------------------- .nv.constant0._Z25multi_tensor_apply_kernelI18TensorListMetadataILi5EE25DistAdamCapturableFunctorIfffEJPfffPiifS4_10adamMode_tfEEvlPViT_T0_DpT1_ --------------------------
	.section	.nv.constant0._Z25multi_tensor_apply_kernelI18TensorListMetadataILi5EE25DistAdamCapturableFunctorIfffEJPfffPiifS4_10adamMode_tfEEvlPViT_T0_DpT1_,"a",@progbits
	.sectionflags	@""
	.align	4
.nv.constant0._Z25multi_tensor_apply_kernelI18TensorListMetadataILi5EE25DistAdamCapturableFunctorIfffEJPfffPiifS4_10adamMode_tfEEvlPViT_T0_DpT1_:
	.zero		3648


//--------------------- .nv.constant0._Z25multi_tensor_apply_kernelI18TensorListMetadataILi5EE15DistAdamFunctorIN3c108BFloat16ES4_S4_EJPfffffff10adamMode_tfEEvlPViT_T0_DpT1_ --------------------------
	.section	.nv.constant0._Z25multi_tensor_apply_kernelI18TensorListMetadataILi5EE15DistAdamFunctorIN3c108BFloat16ES4_S4_EJPfffffff10adamMode_tfEEvlPViT_T0_DpT1_,"a",@progbits
	.sectionflags	@""
	.align	4
.nv.constant0._Z25multi_tensor_apply_kernelI18TensorListMetadataILi5EE15DistAdamFunctorIN3c108BFloat16ES4_S4_EJPfffffff10adamMode_tfEEvlPViT_T0_DpT1_:
	.zero		3640


//--------------------- .nv.constant0._Z25multi_tensor_apply_kernelI18TensorListMetadataILi5EE15DistAdamFunctorIN3c108BFloat16ES4_NS3_4HalfEEJPfffffff10adamMode_tfEEvlPViT_T0_DpT1_ --------------------------
	.section	.nv.constant0._Z25multi_tensor_apply_kernelI18TensorListMetadataILi5EE15DistAdamFunctorIN3c108BFloat16ES4_NS3_4HalfEEJPfffffff10adamMode_tfEEvlPViT_T0_DpT1_,"a",@progbits
	.sectionflags	@""
	.align	4
.nv.constant0._Z25multi_tensor_apply_kernelI18TensorListMetadataILi5EE15DistAdamFunctorIN3c108BFloat16ES4_NS3_4HalfEEJPfffffff10adamMode_tfEEvlPViT_T0_DpT1_:
	.zero		3640


//--------------------- .nv.constant0._Z25multi_tensor_apply_kernelI18TensorListMetadataILi5EE15DistAdamFunctorIN3c108BFloat16ES4_fEJPfffffff10adamMode_tfEEvlPViT_T0_DpT1_ --------------------------
	.section	.nv.constant0._Z25multi_tensor_apply_kernelI18TensorListMetadataILi5EE15DistAdamFunctorIN3c108BFloat16ES4_fEJPfffffff10adamMode_tfEEvlPViT_T0_DpT1_,"a",@progbits
	.sectionflags	@""
	.align	4
.nv.constant0._Z25multi_tensor_apply_kernelI18TensorListMetadataILi5EE15DistAdamFunctorIN3c108BFloat16ES4_fEJPfffffff10adamMode_tfEEvlPViT_T0_DpT1_:
	.zero		3640


//--------------------- .nv.constant0._Z25multi_tensor_apply_kernelI18TensorListMetadataILi5EE15DistAdamFunctorIN3c108BFloat16ENS3_4HalfES4_EJPfffffff10adamMode_tfEEvlPViT_T0_DpT1_ --------------------------
	.section	.nv.constant0._Z25multi_tensor_apply_kernelI18TensorListMetadataILi5EE15DistAdamFunctorIN3c108BFloat16ENS3_4HalfES4_EJPfffffff10adamMode_tfEEvlPViT_T0_DpT1_,"a",@progbits
	.sectionflags	@""
	.align	4
.nv.constant0._Z25multi_tensor_apply_kernelI18TensorListMetadataILi5EE15DistAdamFunctorIN3c108BFloat16ENS3_4HalfES4_EJPfffffff10adamMode_tfEEvlPViT_T0_DpT1_:
	.zero		3640


//--------------------- .nv.constant0._Z25multi_tensor_apply_kernelI18TensorListMetadataILi5EE15DistAdamFunctorIN3c108BFloat16ENS3_4HalfES5_EJPfffffff10adamMode_tfEEvlPViT_T0_DpT1_ --------------------------
	.section	.nv.constant0._Z25multi_tensor_apply_kernelI18TensorListMetadataILi5EE15DistAdamFunctorIN3c108BFloat16ENS3_4HalfES5_EJPfffffff10adamMode_tfEEvlPViT_T0_DpT1_,"a",@progbits
	.sectionflags	@""
	.align	4
.nv.constant0._Z25multi_tensor_apply_kernelI18TensorListMetadataILi5EE15DistAdamFunctorIN3c108BFloat16ENS3_4HalfES5_EJPfffffff10adamMode_tfEEvlPViT_T0_DpT1_:
	.zero		3640


//--------------------- .nv.constant0._Z25multi_tensor_apply_kernelI18TensorListMetadataILi5EE15DistAdamFunctorIN3c108BFloat16ENS3_4HalfEfEJPfffffff10adamMode_tfEEvlPViT_T0_DpT1_ --------------------------
	.section	.nv.constant0._Z25multi_tensor_apply_kernelI18TensorListMetadataILi5EE15DistAdamFunctorIN3c108BFloat16ENS3_4HalfEfEJPfffffff10adamMode_tfEEvlPViT_T0_DpT1_,"a",@progbits
	.sectionflags	@""
	.align	4
.nv.constant0._Z25multi_tensor_apply_kernelI18TensorListMetadataILi5EE15DistAdamFunctorIN3c108BFloat16ENS3_4HalfEfEJPfffffff10adamMode_tfEEvlPViT_T0_DpT1_:
	.zero		3640


//--------------------- .nv.constant0._Z25multi_tensor_apply_kernelI18TensorListMetadataILi5EE15DistAdamFunctorIN3c108BFloat16EfS4_EJPfffffff10adamMode_tfEEvlPViT_T0_DpT1_ --------------------------
	.section	.nv.constant0._Z25multi_tensor_apply_kernelI18TensorListMetadataILi5EE15DistAdamFunctorIN3c108BFloat16EfS4_EJPfffffff10adamMode_tfEEvlPViT_T0_DpT1_,"a",@progbits
	.sectionflags	@""
	.align	4
.nv.constant0._Z25multi_tensor_apply_kernelI18TensorListMetadataILi5EE15DistAdamFunctorIN3c108BFloat16EfS4_EJPfffffff10adamMode_tfEEvlPViT_T0_DpT1_:
	.zero		3640


//--------------------- .nv.constant0._Z25multi_tensor_apply_kernelI18TensorListMetadataILi5EE15DistAdamFunctorIN3c108BFloat16EfNS3_4HalfEEJPfffffff10adamMode_tfEEvlPViT_T0_DpT1_ --------------------------
	.section	.nv.constant0._Z25multi_tensor_apply_kernelI18TensorListMetadataILi5EE15DistAdamFunctorIN3c108BFloat16EfNS3_4HalfEEJPfffffff10adamMode_tfEEvlPViT_T0_DpT1_,"a",@progbits
	.sectionflags	@""
	.align	4
.nv.constant0._Z25multi_tensor_apply_kernelI18TensorListMetadataILi5EE15DistAdamFunctorIN3c108BFloat16EfNS3_4HalfEEJPfffffff10adamMode_tfEEvlPViT_T0_DpT1_:
	.zero		3640


//--------------------- .nv.constant0._Z25multi_tensor_apply_kernelI18TensorListMetadataILi5EE15DistAdamFunctorIN3c108BFloat16EffEJPfffffff10adamMode_tfEEvlPViT_T0_DpT1_ --------------------------
	.section	.nv.constant0._Z25multi_tensor_apply_kernelI18TensorListMetadataILi5EE15DistAdamFunctorIN3c108BFloat16EffEJPfffffff10adamMode_tfEEvlPViT_T0_DpT1_,"a",@progbits
	.sectionflags	@""
	.align	4
.nv.constant0._Z25multi_tensor_apply_kernelI18TensorListMetadataILi5EE15DistAdamFunctorIN3c108BFloat16EffEJPfffffff10adamMode_tfEEvlPViT_T0_DpT1_:
	.zero		3640


//--------------------- .nv.constant0._Z25multi_tensor_apply_kernelI18TensorListMetadataILi5EE15DistAdamFunctorIN3c104HalfENS3_8BFloat16ES5_EJPfffffff10adamMode_tfEEvlPViT_T0_DpT1_ --------------------------
	.section	.nv.constant0._Z25multi_tensor_apply_kernelI18TensorListMetadataILi5EE15DistAdamFunctorIN3c104HalfENS3_8BFloat16ES5_EJPfffffff10adamMode_tfEEvlPViT_T0_DpT1_,"a",@progbits
	.sectionflags	@""
	.align	4
.nv.constant0._Z25multi_tensor_apply_kernelI18TensorListMetadataILi5EE15DistAdamFunctorIN3c104HalfENS3_8BFloat16ES5_EJPfffffff10adamMode_tfEEvlPViT_T0_DpT1_:
	.zero		3640


//--------------------- .nv.constant0._Z25multi_tensor_apply_kernelI18TensorListMetadataILi5EE15DistAdamFunctorIN3c104HalfENS3_8BFloat16ES4_EJPfffffff10adamMode_tfEEvlPViT_T0_DpT1_ --------------------------
	.section	.nv.constant0._Z25multi_tensor_apply_kernelI18TensorListMetadataILi5EE15DistAdamFunctorIN3c104HalfENS3_8BFloat16ES4_EJPfffffff10adamMode_tfEEvlPViT_T0_DpT1_,"a",@progbits
	.sectionflags	@""
	.align	4
.nv.constant0._Z25multi_tensor_apply_kernelI18TensorListMetadataILi5EE15DistAdamFunctorIN3c104HalfENS3_8BFloat16ES4_EJPfffffff10adamMode_tfEEvlPViT_T0_DpT1_:
	.zero		3640


//--------------------- .nv.constant0._Z25multi_tensor_apply_kernelI18TensorListMetadataILi5EE15DistAdamFunctorIN3c104HalfENS3_8BFloat16EfEJPfffffff10adamMode_tfEEvlPViT_T0_DpT1_ --------------------------
	.section	.nv.constant0._Z25multi_tensor_apply_kernelI18TensorListMetadataILi5EE15DistAdamFunctorIN3c104HalfENS3_8BFloat16EfEJPfffffff10adamMode_tfEEvlPViT_T0_DpT1_,"a",@progbits
	.sectionflags	@""
	.align	4
.nv.constant0._Z25multi_tensor_apply_kernelI18TensorListMetadataILi5EE15DistAdamFunctorIN3c104HalfENS3_8BFloat16EfEJPfffffff10adamMode_tfEEvlPViT_T0_DpT1_:
	.zero		3640


//--------------------- .nv.constant0._Z25multi_tensor_apply_kernelI18TensorListMetadataILi5EE15DistAdamFunctorIN3c104HalfES4_NS3_8BFloat16EEJPfffffff10adamMode_tfEEvlPViT_T0_DpT1_ --------------------------
	.section	.nv.constant0._Z25multi_tensor_apply_kernelI18TensorListMetadataILi5EE15DistAdamFunctorIN3c104HalfES4_NS3_8BFloat16EEJPfffffff10adamMode_tfEEvlPViT_T0_DpT1_,"a",@progbits
	.sectionflags	@""
	.align	4
.nv.constant0._Z25multi_tensor_apply_kernelI18TensorListMetadataILi5EE15DistAdamFunctorIN3c104HalfES4_NS3_8BFloat16EEJPfffffff10adamMode_tfEEvlPViT_T0_DpT1_:
	.zero		3640


//--------------------- .nv.constant0._Z25multi_tensor_apply_kernelI18TensorListMetadataILi5EE15DistAdamFunctorIN3c104HalfES4_S4_EJPfffffff10adamMode_tfEEvlPViT_T0_DpT1_ --------------------------
	.section	.nv.constant0._Z25multi_tensor_apply_kernelI18TensorListMetadataILi5EE15DistAdamFunctorIN3c104HalfES4_S4_EJPfffffff10adamMode_tfEEvlPViT_T0_DpT1_,"a",@progbits
	.sectionflags	@""
	.align	4
.nv.constant0._Z25multi_tensor_apply_kernelI18TensorListMetadataILi5EE15DistAdamFunctorIN3c104HalfES4_S4_EJPfffffff10adamMode_tfEEvlPViT_T0_DpT1_:
	.zero		3640


//--------------------- .nv.constant0._Z25multi_tensor_apply_kernelI18TensorListMetadataILi5EE15DistAdamFunctorIN3c104HalfES4_fEJPfffffff10adamMode_tfEEvlPViT_T0_DpT1_ --------------------------
	.section	.nv.constant0._Z25multi_tensor_apply_kernelI18TensorListMetadataILi5EE15DistAdamFunctorIN3c104HalfES4_fEJPfffffff10adamMode_tfEEvlPViT_T0_DpT1_,"a",@progbits
	.sectionflags	@""
	.align	4
.nv.constant0._Z25multi_tensor_apply_kernelI18TensorListMetadataILi5EE15DistAdamFunctorIN3c104HalfES4_fEJPfffffff10adamMode_tfEEvlPViT_T0_DpT1_:
	.zero		3640


//--------------------- .nv.constant0._Z25multi_tensor_apply_kernelI18TensorListMetadataILi5EE15DistAdamFunctorIN3c104HalfEfNS3_8BFloat16EEJPfffffff10adamMode_tfEEvlPViT_T0_DpT1_ --------------------------
	.section	.nv.constant0._Z25multi_tensor_apply_kernelI18TensorListMetadataILi5EE15DistAdamFunctorIN3c104HalfEfNS3_8BFloat16EEJPfffffff10adamMode_tfEEvlPViT_T0_DpT1_,"a",@progbits
	.sectionflags	@""
	.align	4
.nv.constant0._Z25multi_tensor_apply_kernelI18TensorListMetadataILi5EE15DistAdamFunctorIN3c104HalfEfNS3_8BFloat16EEJPfffffff10adamMode_tfEEvlPViT_T0_DpT1_:
	.zero		3640


//--------------------- .nv.constant0._Z25multi_tensor_apply_kernelI18TensorListMetadataILi5EE15DistAdamFunctorIN3c104HalfEfS4_EJPfffffff10adamMode_tfEEvlPViT_T0_DpT1_ --------------------------
	.section	.nv.constant0._Z25multi_tensor_apply_kernelI18TensorListMetadataILi5EE15DistAdamFunctorIN3c104HalfEfS4_EJPfffffff10adamMode_tfEEvlPViT_T0_DpT1_,"a",@progbits
	.sectionflags	@""
	.align	4
.nv.constant0._Z25multi_tensor_apply_kernelI18TensorListMetadataILi5EE15DistAdamFunctorIN3c104HalfEfS4_EJPfffffff10adamMode_tfEEvlPViT_T0_DpT1_:
	.zero		3640


//--------------------- .nv.constant0._Z25multi_tensor_apply_kernelI18TensorListMetadataILi5EE15DistAdamFunctorIN3c104HalfEffEJPfffffff10adamMode_tfEEvlPViT_T0_DpT1_ --------------------------
	.section	.nv.constant0._Z25multi_tensor_apply_kernelI18TensorListMetadataILi5EE15DistAdamFunctorIN3c104HalfEffEJPfffffff10adamMode_tfEEvlPViT_T0_DpT1_,"a",@progbits
	.sectionflags	@""
	.align	4
.nv.constant0._Z25multi_tensor_apply_kernelI18TensorListMetadataILi5EE15DistAdamFunctorIN3c104HalfEffEJPfffffff10adamMode_tfEEvlPViT_T0_DpT1_:
	.zero		3640


//--------------------- .nv.constant0._Z25multi_tensor_apply_kernelI18TensorListMetadataILi5EE15DistAdamFunctorIfN3c108BFloat16ES4_EJPfffffff10adamMode_tfEEvlPViT_T0_DpT1_ --------------------------
	.section	.nv.constant0._Z25multi_tensor_apply_kernelI18TensorListMetadataILi5EE15DistAdamFunctorIfN3c108BFloat16ES4_EJPfffffff10adamMode_tfEEvlPViT_T0_DpT1_,"a",@progbits
	.sectionflags	@""
	.align	4
.nv.constant0._Z25multi_tensor_apply_kernelI18TensorListMetadataILi5EE15DistAdamFunctorIfN3c108BFloat16ES4_EJPfffffff10adamMode_tfEEvlPViT_T0_DpT1_:
	.zero		3640


//--------------------- .nv.constant0._Z25multi_tensor_apply_kernelI18TensorListMetadataILi5EE15DistAdamFunctorIfN3c108BFloat16ENS3_4HalfEEJPfffffff10adamMode_tfEEvlPViT_T0_DpT1_ --------------------------
	.section	.nv.constant0._Z25multi_tensor_apply_kernelI18TensorListMetadataILi5EE15DistAdamFunctorIfN3c108BFloat16ENS3_4HalfEEJPfffffff10adamMode_tfEEvlPViT_T0_DpT1_,"a",@progbits
	.sectionflags	@""
	.align	4
.nv.constant0._Z25multi_tensor_apply_kernelI18TensorListMetadataILi5EE15DistAdamFunctorIfN3c108BFloat16ENS3_4HalfEEJPfffffff10adamMode_tfEEvlPViT_T0_DpT1_:
	.zero		3640


//--------------------- .nv.constant0._Z25multi_tensor_apply_kernelI18TensorListMetadataILi5EE15DistAdamFunctorIfN3c108BFloat16EfEJPfffffff10adamMode_tfEEvlPViT_T0_DpT1_ --------------------------
	.section	.nv.constant0._Z25multi_tensor_apply_kernelI18TensorListMetadataILi5EE15DistAdamFunctorIfN3c108BFloat16EfEJPfffffff10adamMode_tfEEvlPViT_T0_DpT1_,"a",@progbits
	.sectionflags	@""
	.align	4
.nv.constant0._Z25multi_tensor_apply_kernelI18TensorListMetadataILi5EE15DistAdamFunctorIfN3c108BFloat16EfEJPfffffff10adamMode_tfEEvlPViT_T0_DpT1_:
	.zero		3640


//--------------------- .nv.constant0._Z25multi_tensor_apply_kernelI18TensorListMetadataILi5EE15DistAdamFunctorIfN3c104HalfENS3_8BFloat16EEJPfffffff10adamMode_tfEEvlPViT_T0_DpT1_ --------------------------
	.section	.nv.constant0._Z25multi_tensor_apply_kernelI18TensorListMetadataILi5EE15DistAdamFunctorIfN3c104HalfENS3_8BFloat16EEJPfffffff10adamMode_tfEEvlPViT_T0_DpT1_,"a",@progbits
	.sectionflags	@""
	.align	4
.nv.constant0._Z25multi_tensor_apply_kernelI18TensorListMetadataILi5EE15DistAdamFunctorIfN3c104HalfENS3_8BFloat16EEJPfffffff10adamMode_tfEEvlPViT_T0_DpT1_:
	.zero		3640


//--------------------- .nv.constant0._Z25multi_tensor_apply_kernelI18TensorListMetadataILi5EE15DistAdamFunctorIfN3c104HalfES4_EJPfffffff10adamMode_tfEEvlPViT_T0_DpT1_ --------------------------
	.section	.nv.constant0._Z25multi_tensor_apply_kernelI18TensorListMetadataILi5EE15DistAdamFunctorIfN3c104HalfES4_EJPfffffff10adamMode_tfEEvlPViT_T0_DpT1_,"a",@progbits
	.sectionflags	@""
	.align	4
.nv.constant0._Z25multi_tensor_apply_kernelI18TensorListMetadataILi5EE15DistAdamFunctorIfN3c104HalfES4_EJPfffffff10adamMode_tfEEvlPViT_T0_DpT1_:
	.zero		3640


//--------------------- .nv.constant0._Z25multi_tensor_apply_kernelI18TensorListMetadataILi5EE15DistAdamFunctorIfN3c104HalfEfEJPfffffff10adamMode_tfEEvlPViT_T0_DpT1_ --------------------------
	.section	.nv.constant0._Z25multi_tensor_apply_kernelI18TensorListMetadataILi5EE15DistAdamFunctorIfN3c104HalfEfEJPfffffff10adamMode_tfEEvlPViT_T0_DpT1_,"a",@progbits
	.sectionflags	@""
	.align	4
.nv.constant0._Z25multi_tensor_apply_kernelI18TensorListMetadataILi5EE15DistAdamFunctorIfN3c104HalfEfEJPfffffff10adamMode_tfEEvlPViT_T0_DpT1_:
	.zero		3640


//--------------------- .nv.constant0._Z25multi_tensor_apply_kernelI18TensorListMetadataILi5EE15DistAdamFunctorIffN3c108BFloat16EEJPfffffff10adamMode_tfEEvlPViT_T0_DpT1_ --------------------------
	.section	.nv.constant0._Z25multi_tensor_apply_kernelI18TensorListMetadataILi5EE15DistAdamFunctorIffN3c108BFloat16EEJPfffffff10adamMode_tfEEvlPViT_T0_DpT1_,"a",@progbits
	.sectionflags	@""
	.align	4
.nv.constant0._Z25multi_tensor_apply_kernelI18TensorListMetadataILi5EE15DistAdamFunctorIffN3c108BFloat16EEJPfffffff10adamMode_tfEEvlPViT_T0_DpT1_:
	.zero		3640


//--------------------- .nv.constant0._Z25multi_tensor_apply_kernelI18TensorListMetadataILi5EE15DistAdamFunctorIffN3c104HalfEEJPfffffff10adamMode_tfEEvlPViT_T0_DpT1_ --------------------------
	.section	.nv.constant0._Z25multi_tensor_apply_kernelI18TensorListMetadataILi5EE15DistAdamFunctorIffN3c104HalfEEJPfffffff10adamMode_tfEEvlPViT_T0_DpT1_,"a",@progbits
	.sectionflags	@""
	.align	4
.nv.constant0._Z25multi_tensor_apply_kernelI18TensorListMetadataILi5EE15DistAdamFunctorIffN3c104HalfEEJPfffffff10adamMode_tfEEvlPViT_T0_DpT1_:
	.zero		3640


//--------------------- .nv.constant0._Z25multi_tensor_apply_kernelI18TensorListMetadataILi5EE15DistAdamFunctorIfffEJPfffffff10adamMode_tfEEvlPViT_T0_DpT1_ --------------------------
	.section	.nv.constant0._Z25multi_tensor_apply_kernelI18TensorListMetadataILi5EE15DistAdamFunctorIfffEJPfffffff10adamMode_tfEEvlPViT_T0_DpT1_,"a",@progbits
	.sectionflags	@""
	.align	4
.nv.constant0._Z25multi_tensor_apply_kernelI18TensorListMetadataILi5EE15DistAdamFunctorIfffEJPfffffff10adamMode_tfEEvlPViT_T0_DpT1_:
	.zero		3640


//--------------------- SYMBOLS --------------------------

	.type		.nv.reservedSmem.offset0,@object
	.size		.nv.reservedSmem.offset0,0x4
	.type		__assertfail,@function
